def matmul_kernel(
    a_ptr,
    b_ptr,
    c_ptr,
    M,
    N,
    K,
    stride_am,
    stride_ak,
    stride_bk,
    stride_bn,
    stride_cm,
    stride_cn,
    BLOCK_M: tl.constexpr,
    BLOCK_N: tl.constexpr,
    BLOCK_K: tl.constexpr,
    GROUP_M: tl.constexpr,
):
    pid = tl.program_id(axis=0)
    num_pid_m = tl.cdiv(M, BLOCK_M)
    num_pid_n = tl.cdiv(N, BLOCK_N)
    num_pid_in_group = GROUP_M * num_pid_n
    group_id = pid // num_pid_in_group
    first_pid_m = group_id * GROUP_M
    group_size_m = min(num_pid_m - first_pid_m, GROUP_M)
    pid_m = first_pid_m + ((pid % num_pid_in_group) % group_size_m)
    pid_n = (pid % num_pid_in_group) // group_size_m

    offs_am = (pid_m * BLOCK_M + tl.arange(0, BLOCK_M)) % M
    offs_bn = (pid_n * BLOCK_N + tl.arange(0, BLOCK_N)) % N
    offs_k = tl.arange(0, BLOCK_K)
    a_ptrs = a_ptr + offs_am[:, None] * stride_am + offs_k[None, :] * stride_ak
    b_ptrs = b_ptr + offs_k[:, None] * stride_bk + offs_bn[None, :] * stride_bn

    acc = tl.zeros((BLOCK_M, BLOCK_N), dtype=tl.float32)
    for kk in range(0, tl.cdiv(K, BLOCK_K)):
        a = tl.load(a_ptrs, mask=offs_k[None, :] < K - kk * BLOCK_K, other=0.0)
        b = tl.load(b_ptrs, mask=offs_k[:, None] < K - kk * BLOCK_K, other=0.0)
        acc = tl.dot(a, b, acc)
        a_ptrs += BLOCK_K * stride_ak
        b_ptrs += BLOCK_K * stride_bk

    c = acc.to(c_ptr.dtype.element_ty)
    offs_cm = pid_m * BLOCK_M + tl.arange(0, BLOCK_M)
    offs_cn = pid_n * BLOCK_N + tl.arange(0, BLOCK_N)
    c_ptrs = c_ptr + offs_cm[:, None] * stride_cm + offs_cn[None, :] * stride_cn
    mask = (offs_cm[:, None] < M) & (offs_cn[None, :] < N)
    tl.store(c_ptrs, c, mask=mask)

# config = {"BLOCK_K": 32, "BLOCK_M": 256, "BLOCK_N": 128, "GROUP_M": 8, "arch": "sm_90", "dtype": "fp32", "num_ctas": 1, "num_stages": 8, "num_warps": 4}
# arch = sm_90


// ===== COMPILED SASS (sm_90a) =====

	.target	sm_90a

	.elftype	@"ET_EXEC"


//--------------------- .note.nv.tkinfo           --------------------------
	.section	.note.nv.tkinfo,"",@"SHT_NOTE"
	.sectionflags	@"SHF_NOTE_NV_TKINFO"
	.tkinfo
        /*0018*/ 	.word	0x00000002
        /*0030*/ 	.string	""
        /*0030*/ 	.string	"ptxas"
        /*0030*/ 	.string	"Cuda compilation tools, release 13.0, V13.0.88"
        /*0030*/ 	.string	"Build cuda_13.0.r13.0/compiler.36424714_0"
        /*0030*/ 	.string	"-v  -suppress-debug-info  -lineinfo  -arch sm_90a "



//--------------------- .note.nv.cuinfo           --------------------------
	.section	.note.nv.cuinfo,"",@"SHT_NOTE"
	.sectionflags	@"SHF_NOTE_NV_CUINFO"
        /*0018*/ 	.short	0x0002
        /*001a*/ 	.short	0x005a
        /*001c*/ 	.short	0x0082
	.zero		2


//--------------------- .nv.info                  --------------------------
	.section	.nv.info,"",@"SHT_CUDA_INFO"
	.align	4


	//----- nvinfo : EIATTR_REGCOUNT
	.align		4
        /*0000*/ 	.byte	0x04, 0x2f
        /*0002*/ 	.short	(.L_1 - .L_0)
	.align		4
.L_0:
        /*0004*/ 	.word	index@(matmul_kernel)
        /*0008*/ 	.word	0x000000ff


	//----- nvinfo : EIATTR_FRAME_SIZE
	.align		4
.L_1:
        /*000c*/ 	.byte	0x04, 0x11
        /*000e*/ 	.short	(.L_3 - .L_2)
	.align		4
.L_2:
        /*0010*/ 	.word	index@(matmul_kernel)
        /*0014*/ 	.word	0x00000558


	//----- nvinfo : EIATTR_MIN_STACK_SIZE
	.align		4
.L_3:
        /*0018*/ 	.byte	0x04, 0x12
        /*001a*/ 	.short	(.L_5 - .L_4)
	.align		4
.L_4:
        /*001c*/ 	.word	index@(matmul_kernel)
        /*0020*/ 	.word	0x00000558
.L_5:


//--------------------- .nv.compat                --------------------------
	.section	.nv.compat,"",@"SHT_CUDA_COMPAT_INFO"
	.align	4
        /*0000*/ 	.byte	0x02, 0x09, 0x01, 0x00, 0x02, 0x02, 0x04, 0x00, 0x02, 0x05, 0x05, 0x00, 0x03, 0x07, 0x01, 0x01
        /*0010*/ 	.byte	0x02, 0x03, 0x00, 0x00, 0x02, 0x06, 0x01, 0x00, 0x04, 0x0b, 0x08, 0x00, 0x00, 0x00, 0x00, 0x00
        /*0020*/ 	.byte	0x00, 0x00, 0x00, 0x00


//--------------------- .nv.info.matmul_kernel    --------------------------
	.section	.nv.info.matmul_kernel,"",@"SHT_CUDA_INFO"
	.sectionflags	@""
	.align	4


	//----- nvinfo : EIATTR_CUDA_API_VERSION
	.align		4
        /*0000*/ 	.byte	0x04, 0x37
        /*0002*/ 	.short	(.L_7 - .L_6)
.L_6:
        /*0004*/ 	.word	0x00000082


	//----- nvinfo : EIATTR_KPARAM_INFO
	.align		4
.L_7:
        /*0008*/ 	.byte	0x04, 0x17
        /*000a*/ 	.short	(.L_9 - .L_8)
.L_8:
        /*000c*/ 	.word	0x00000000
        /*0010*/ 	.short	0x000d
        /*0012*/ 	.short	0x0048
        /*0014*/ 	.byte	0x00, 0xf4, 0x21, 0x00


	//----- nvinfo : EIATTR_KPARAM_INFO
	.align		4
.L_9:
        /*0018*/ 	.byte	0x04, 0x17
        /*001a*/ 	.short	(.L_11 - .L_10)
.L_10:
        /*001c*/ 	.word	0x00000000
        /*0020*/ 	.short	0x000c
        /*0022*/ 	.short	0x0040
        /*0024*/ 	.byte	0x00, 0xf4, 0x21, 0x00


	//----- nvinfo : EIATTR_KPARAM_INFO
	.align		4
.L_11:
        /*0028*/ 	.byte	0x04, 0x17
        /*002a*/ 	.short	(.L_13 - .L_12)
.L_12:
        /*002c*/ 	.word	0x00000000
        /*0030*/ 	.short	0x000b
        /*0032*/ 	.short	0x0038
        /*0034*/ 	.byte	0x00, 0xf0, 0x11, 0x00


	//----- nvinfo : EIATTR_KPARAM_INFO
	.align		4
.L_13:
        /*0038*/ 	.byte	0x04, 0x17
        /*003a*/ 	.short	(.L_15 - .L_14)
.L_14:
        /*003c*/ 	.word	0x00000000
        /*0040*/ 	.short	0x000a
        /*0042*/ 	.short	0x0034
        /*0044*/ 	.byte	0x00, 0xf0, 0x11, 0x00


	//----- nvinfo : EIATTR_KPARAM_INFO
	.align		4
.L_15:
        /*0048*/ 	.byte	0x04, 0x17
        /*004a*/ 	.short	(.L_17 - .L_16)
.L_16:
        /*004c*/ 	.word	0x00000000
        /*0050*/ 	.short	0x0009
        /*0052*/ 	.short	0x0030
        /*0054*/ 	.byte	0x00, 0xf0, 0x11, 0x00


	//----- nvinfo : EIATTR_KPARAM_INFO
	.align		4
.L_17:
        /*0058*/ 	.byte	0x04, 0x17
        /*005a*/ 	.short	(.L_19 - .L_18)
.L_18:
        /*005c*/ 	.word	0x00000000
        /*0060*/ 	.short	0x0008
        /*0062*/ 	.short	0x002c
        /*0064*/ 	.byte	0x00, 0xf0, 0x11, 0x00


	//----- nvinfo : EIATTR_KPARAM_INFO
	.align		4
.L_19:
        /*0068*/ 	.byte	0x04, 0x17
        /*006a*/ 	.short	(.L_21 - .L_20)
.L_20:
        /*006c*/ 	.word	0x00000000
        /*0070*/ 	.short	0x0007
        /*0072*/ 	.short	0x0028
        /*0074*/ 	.byte	0x00, 0xf0, 0x11, 0x00


	//----- nvinfo : EIATTR_KPARAM_INFO
	.align		4
.L_21:
        /*0078*/ 	.byte	0x04, 0x17
        /*007a*/ 	.short	(.L_23 - .L_22)
.L_22:
        /*007c*/ 	.word	0x00000000
        /*0080*/ 	.short	0x0006
        /*0082*/ 	.short	0x0024
        /*0084*/ 	.byte	0x00, 0xf0, 0x11, 0x00


	//----- nvinfo : EIATTR_KPARAM_INFO
	.align		4
.L_23:
        /*0088*/ 	.byte	0x04, 0x17
        /*008a*/ 	.short	(.L_25 - .L_24)
.L_24:
        /*008c*/ 	.word	0x00000000
        /*0090*/ 	.short	0x0005
        /*0092*/ 	.short	0x0020
        /*0094*/ 	.byte	0x00, 0xf0, 0x11, 0x00


	//----- nvinfo : EIATTR_KPARAM_INFO
	.align		4
.L_25:
        /*0098*/ 	.byte	0x04, 0x17
        /*009a*/ 	.short	(.L_27 - .L_26)
.L_26:
        /*009c*/ 	.word	0x00000000
        /*00a0*/ 	.short	0x0004
        /*00a2*/ 	.short	0x001c
        /*00a4*/ 	.byte	0x00, 0xf0, 0x11, 0x00


	//----- nvinfo : EIATTR_KPARAM_INFO
	.align		4
.L_27:
        /*00a8*/ 	.byte	0x04, 0x17
        /*00aa*/ 	.short	(.L_29 - .L_28)
.L_28:
        /*00ac*/ 	.word	0x00000000
        /*00b0*/ 	.short	0x0003
        /*00b2*/ 	.short	0x0018
        /*00b4*/ 	.byte	0x00, 0xf0, 0x11, 0x00


	//----- nvinfo : EIATTR_KPARAM_INFO
	.align		4
.L_29:
        /*00b8*/ 	.byte	0x04, 0x17
        /*00ba*/ 	.short	(.L_31 - .L_30)
.L_30:
        /*00bc*/ 	.word	0x00000000
        /*00c0*/ 	.short	0x0002
        /*00c2*/ 	.short	0x0010
        /*00c4*/ 	.byte	0x00, 0xf4, 0x21, 0x00


	//----- nvinfo : EIATTR_KPARAM_INFO
	.align		4
.L_31:
        /*00c8*/ 	.byte	0x04, 0x17
        /*00ca*/ 	.short	(.L_33 - .L_32)
.L_32:
        /*00cc*/ 	.word	0x00000000
        /*00d0*/ 	.short	0x0001
        /*00d2*/ 	.short	0x0008
        /*00d4*/ 	.byte	0x00, 0xf4, 0x21, 0x00


	//----- nvinfo : EIATTR_KPARAM_INFO
	.align		4
.L_33:
        /*00d8*/ 	.byte	0x04, 0x17
        /*00da*/ 	.short	(.L_35 - .L_34)
.L_34:
        /*00dc*/ 	.word	0x00000000
        /*00e0*/ 	.short	0x0000
        /*00e2*/ 	.short	0x0000
        /*00e4*/ 	.byte	0x00, 0xf4, 0x21, 0x00


	//----- nvinfo : EIATTR_SPARSE_MMA_MASK
	.align		4
.L_35:
        /*00e8*/ 	.byte	0x03, 0x50
        /*00ea*/ 	.short	0x0000


	//----- nvinfo : EIATTR_MAXREG_COUNT
	.align		4
        /*00ec*/ 	.byte	0x03, 0x1b
        /*00ee*/ 	.short	0x00ff


	//----- nvinfo : EIATTR_NUM_BARRIERS
	.align		4
        /*00f0*/ 	.byte	0x02, 0x4c
        /*00f2*/ 	.byte	0x01
	.zero		1


	//----- nvinfo : EIATTR_ANNOTATIONS
	.align		4
        /*00f4*/ 	.byte	0x04, 0x55
        /*00f6*/ 	.short	(.L_37 - .L_36)


	//   ....[0]....
.L_36:
        /*00f8*/ 	.word	0x00000001
        /*00fc*/ 	.byte	0x10, 0x25, 0x00, 0x00, 0x01, 0x00, 0x00, 0x00, 0x50, 0x25, 0x00, 0x00, 0x01, 0x00, 0x00, 0x00
        /* <DEDUP_REMOVED lines=469> */
        /*1e5c*/ 	.byte	0xd0, 0x53, 0x01, 0x00, 0x01, 0x00, 0x00, 0x00, 0xe0, 0x53, 0x01, 0x00


	//----- nvinfo : EIATTR_MERCURY_ISA_VERSION
	.align		4
.L_37:
        /*1e68*/ 	.byte	0x03, 0x5f
        /*1e6a*/ 	.short	0x0101


	//----- nvinfo : EIATTR_EXIT_INSTR_OFFSETS
	.align		4
        /*1e6c*/ 	.byte	0x04, 0x1c
        /*1e6e*/ 	.short	(.L_39 - .L_38)


	//   ....[0]....
.L_38:
        /*1e70*/ 	.word	0x0001ac20


	//   ....[1]....
        /*1e74*/ 	.word	0x0001ac40


	//----- nvinfo : EIATTR_REQNTID
	.align		4
.L_39:
        /*1e78*/ 	.byte	0x04, 0x10
        /*1e7a*/ 	.short	(.L_41 - .L_40)
.L_40:
        /*1e7c*/ 	.word	0x00000080
        /*1e80*/ 	.word	0x00000001
        /*1e84*/ 	.word	0x00000001


	//----- nvinfo : EIATTR_CBANK_PARAM_SIZE
	.align		4
.L_41:
        /*1e88*/ 	.byte	0x03, 0x19
        /*1e8a*/ 	.short	0x0050


	//----- nvinfo : EIATTR_PARAM_CBANK
	.align		4
        /*1e8c*/ 	.byte	0x04, 0x0a
        /*1e8e*/ 	.short	(.L_43 - .L_42)
	.align		4
.L_42:
        /*1e90*/ 	.word	index@(.nv.constant0.matmul_kernel)
        /*1e94*/ 	.short	0x0210
        /*1e96*/ 	.short	0x0050


	//----- nvinfo : EIATTR_SW_WAR
	.align		4
.L_43:
        /*1e98*/ 	.byte	0x04, 0x36
        /*1e9a*/ 	.short	(.L_45 - .L_44)
.L_44:
        /*1e9c*/ 	.word	0x00000008
.L_45:


//--------------------- .nv.callgraph             --------------------------
	.section	.nv.callgraph,"",@"SHT_CUDA_CALLGRAPH"
	.align	4
	.sectionentsize	8
	.align		4
        /*0000*/ 	.word	0x00000000
	.align		4
        /*0004*/ 	.word	0xffffffff
	.align		4
        /*0008*/ 	.word	0x00000000
	.align		4
        /*000c*/ 	.word	0xfffffffe
	.align		4
        /*0010*/ 	.word	0x00000000
	.align		4
        /*0014*/ 	.word	0xfffffffd
	.align		4
        /*0018*/ 	.word	0x00000000
	.align		4
        /*001c*/ 	.word	0xfffffffc


//--------------------- .text.matmul_kernel       --------------------------
	.section	.text.matmul_kernel,"ax",@progbits
	.align	128
        .global         matmul_kernel
        .type           matmul_kernel,@function
        .size           matmul_kernel,(.L_x_3 - matmul_kernel)
        .other          matmul_kernel,@"STO_CUDA_ENTRY STV_DEFAULT"
matmul_kernel:
.text.matmul_kernel:
[----:B------:R-:W1:Y:S08]  /*0000*/  LDC R1, c[0x0][0x28] ;  /* 0x00000a00ff017b82 */ /* 0x000e700000000800 */
[----:B------:R-:W2:Y:S01]  /*0010*/  LDC.64 R2, c[0x0][0x228] ;  /* 0x00008a00ff027b82 */ /* 0x000ea20000000a00 */
[----:B------:R-:W3:Y:S01]  /*0020*/  S2R R7, SR_CTAID.X ;  /* 0x0000000000077919 */ /* 0x000ee20000002500 */
[----:B------:R-:W-:Y:S01]  /*0030*/  ULDC.64 UR8, c[0x0][0x218] ;  /* 0x0000860000087ab9 */ /* 0x000fe20000000a00 */
[----:B------:R-:W-:Y:S01]  /*0040*/  ULDC UR5, c[0x0][0x240] ;  /* 0x0000900000057ab9 */ /* 0x000fe20000000800 */
[----:B------:R-:W-:Y:S01]  /*0050*/  UMOV UR12, 0x400 ;  /* 0x00000400000c7882 */ /* 0x000fe20000000000 */
[----:B------:R-:W-:Y:S01]  /*0060*/  ULDC.64 UR6, c[0x0][0x210] ;  /* 0x0000840000067ab9 */ /* 0x000fe20000000a00 */
[----:B------:R-:W-:Y:S01]  /*0070*/  ULDC.64 UR16, c[0x0][0x208] ;  /* 0x0000820000107ab9 */ /* 0x000fe20000000a00 */
[----:B-1----:R-:W-:Y:S01]  /*0080*/  VIADD R1, R1, 0xfffffaa8 ;  /* 0xfffffaa801017836 */ /* 0x002fe20000000000 */
[----:B------:R-:W1:Y:S08]  /*0090*/  S2UR UR4, SR_CgaCtaId ;  /* 0x00000000000479c3 */ /* 0x000e700000008800 */
[----:B------:R-:W4:Y:S01]  /*00a0*/  LDC R180, c[0x0][0x230] ;  /* 0x00008c00ffb47b82 */ /* 0x000f220000000800 */
[----:B--2---:R-:W-:-:S05]  /*00b0*/  VIADD R0, R3, 0x7f ;  /* 0x0000007f03007836 */ /* 0x004fca0000000000 */
[----:B------:R-:W-:Y:S01]  /*00c0*/  SHF.R.S32.HI R5, RZ, 0x1f, R0 ;  /* 0x0000001fff057819 */ /* 0x000fe20000011400 */
[----:B-1----:R-:W-:-:S03]  /*00d0*/  ULEA UR12, UR4, UR12, 0x18 ;  /* 0x0000000c040c7291 */ /* 0x002fc6000f8ec03f */
[----:B------:R-:W-:Y:S02]  /*00e0*/  LEA.HI R5, R5, R0, RZ, 0x7 ;  /* 0x0000000005057211 */ /* 0x000fe400078f38ff */
[----:B---3--:R-:W-:Y:S02]  /*00f0*/  IABS R10, R7 ;  /* 0x00000007000a7213 */ /* 0x008fe40000000000 */
[----:B------:R-:W-:-:S05]  /*0100*/  SHF.R.S32.HI R5, RZ, 0x7, R5 ;  /* 0x00000007ff057819 */ /* 0x000fca0000011405 */
[----:B------:R-:W-:-:S05]  /*0110*/  IMAD.SHL.U32 R6, R5, 0x8, RZ ;  /* 0x0000000805067824 */ /* 0x000fca00078e00ff */
[-C--:B------:R-:W-:Y:S02]  /*0120*/  IABS R9, R6.reuse ;  /* 0x0000000600097213 */ /* 0x080fe40000000000 */
[----:B------:R-:W-:Y:S02]  /*0130*/  IABS R12, R6 ;  /* 0x00000006000c7213 */ /* 0x000fe40000000000 */
[----:B------:R-:W1:Y:S08]  /*0140*/  I2F.RP R0, R9 ;  /* 0x0000000900007306 */ /* 0x000e700000209400 */
[----:B-1----:R-:W1:Y:S02]  /*0150*/  MUFU.RCP R0, R0 ;  /* 0x0000000000007308 */ /* 0x002e640000001000 */
[----:B-1----:R-:W-:-:S02]  /*0160*/  VIADD R4, R0, 0xffffffe ;  /* 0x0ffffffe00047836 */ /* 0x002fc40000000000 */
[----:B------:R-:W-:-:S04]  /*0170*/  IMAD.MOV R0, RZ, RZ, -R12 ;  /* 0x000000ffff007224 */ /* 0x000fc800078e0a0c */
[----:B------:R1:W2:Y:S02]  /*0180*/  F2I.FTZ.U32.TRUNC.NTZ R5, R4 ;  /* 0x0000000400057305 */ /* 0x0002a4000021f000 */
[----:B-1----:R-:W-:Y:S01]  /*0190*/  IMAD.MOV.U32 R4, RZ, RZ, RZ ;  /* 0x000000ffff047224 */ /* 0x002fe200078e00ff */
[----:B--2---:R-:W-:-:S05]  /*01a0*/  IADD3 R8, RZ, -R5, RZ ;  /* 0x80000005ff087210 */ /* 0x004fca0007ffe0ff */
[----:B------:R-:W-:Y:S02]  /*01b0*/  IMAD R11, R8, R9, RZ ;  /* 0x00000009080b7224 */ /* 0x000fe400078e02ff */
[----:B------:R-:W-:Y:S01]  /*01c0*/  IMAD.MOV.U32 R8, RZ, RZ, R10 ;  /* 0x000000ffff087224 */ /* 0x000fe200078e000a */
[----:B------:R-:W-:Y:S01]  /*01d0*/  IABS R10, R3 ;  /* 0x00000003000a7213 */ /* 0x000fe20000000000 */
[----:B------:R-:W-:-:S06]  /*01e0*/  IMAD.HI.U32 R5, R5, R11, R4 ;  /* 0x0000000b05057227 */ /* 0x000fcc00078e0004 */
[----:B------:R-:W-:-:S04]  /*01f0*/  IMAD.HI.U32 R5, R5, R8, RZ ;  /* 0x0000000805057227 */ /* 0x000fc800078e00ff */
[----:B------:R-:W-:-:S05]  /*0200*/  IMAD R0, R5, R0, R8 ;  /* 0x0000000005007224 */ /* 0x000fca00078e0208 */
[----:B------:R-:W-:-:S13]  /*0210*/  ISETP.GT.U32.AND P1, PT, R9, R0, PT ;  /* 0x000000000900720c */ /* 0x000fda0003f24070 */
[----:B------:R-:W-:Y:S01]  /*0220*/  @!P1 IMAD.IADD R0, R0, 0x1, -R9 ;  /* 0x0000000100009824 */ /* 0x000fe200078e0a09 */
[----:B------:R-:W-:Y:S02]  /*0230*/  @!P1 IADD3 R5, R5, 0x1, RZ ;  /* 0x0000000105059810 */ /* 0x000fe40007ffe0ff */
[----:B------:R-:W-:Y:S02]  /*0240*/  ISETP.NE.AND P1, PT, R6, RZ, PT ;  /* 0x000000ff0600720c */ /* 0x000fe40003f25270 */
[----:B------:R-:W-:Y:S02]  /*0250*/  ISETP.GE.U32.AND P0, PT, R0, R9, PT ;  /* 0x000000090000720c */ /* 0x000fe40003f06070 */
[----:B------:R-:W-:-:S04]  /*0260*/  LOP3.LUT R0, R7, R6, RZ, 0x3c, !PT ;  /* 0x0000000607007212 */ /* 0x000fc800078e3cff */
[----:B------:R-:W-:Y:S01]  /*0270*/  ISETP.GE.AND P2, PT, R0, RZ, PT ;  /* 0x000000ff0000720c */ /* 0x000fe20003f46270 */
[----:B------:R-:W-:-:S06]  /*0280*/  VIADD R0, R2, 0xff ;  /* 0x000000ff02007836 */ /* 0x000fcc0000000000 */
[----:B------:R-:W-:-:S04]  /*0290*/  @P0 VIADD R5, R5, 0x1 ;  /* 0x0000000105050836 */ /* 0x000fc80000000000 */
[----:B------:R-:W-:Y:S01]  /*02a0*/  IMAD.MOV.U32 R4, RZ, RZ, R5 ;  /* 0x000000ffff047224 */ /* 0x000fe200078e0005 */
[----:B------:R-:W-:-:S03]  /*02b0*/  SHF.R.S32.HI R5, RZ, 0x1f, R0 ;  /* 0x0000001fff057819 */ /* 0x000fc60000011400 */
[----:B------:R-:W-:Y:S01]  /*02c0*/  @!P2 IMAD.MOV R4, RZ, RZ, -R4 ;  /* 0x000000ffff04a224 */ /* 0x000fe200078e0a04 */
[----:B------:R-:W-:Y:S02]  /*02d0*/  @!P1 LOP3.LUT R4, RZ, R6, RZ, 0x33, !PT ;  /* 0x00000006ff049212 */ /* 0x000fe400078e33ff */
[----:B------:R-:W-:Y:S02]  /*02e0*/  LEA.HI R5, R5, R0, RZ, 0x8 ;  /* 0x0000000005057211 */ /* 0x000fe400078f40ff */
[----:B------:R-:W-:Y:S01]  /*02f0*/  SHF.L.U32 R18, R4, 0x3, RZ ;  /* 0x0000000304127819 */ /* 0x000fe200000006ff */
[----:B------:R-:W-:-:S03]  /*0300*/  IMAD.MOV R4, RZ, RZ, -R4 ;  /* 0x000000ffff047224 */ /* 0x000fc600078e0a04 */
[----:B------:R-:W-:Y:S01]  /*0310*/  LEA.HI.SX32 R5, R5, -R18, 0x18 ;  /* 0x8000001205057211 */ /* 0x000fe200078fc2ff */
[----:B------:R-:W-:Y:S02]  /*0320*/  IMAD R14, R6, R4, R7 ;  /* 0x00000004060e7224 */ /* 0x000fe400078e0207 */
[----:B------:R-:W-:Y:S01]  /*0330*/  IMAD.MOV.U32 R4, RZ, RZ, RZ ;  /* 0x000000ffff047224 */ /* 0x000fe200078e00ff */
[----:B------:R-:W-:Y:S02]  /*0340*/  VIMNMX R23, R5, 0x8, PT ;  /* 0x0000000805177848 */ /* 0x000fe40003fe0100 */
[----:B------:R-:W-:Y:S02]  /*0350*/  IABS R6, R14 ;  /* 0x0000000e00067213 */ /* 0x000fe40000000000 */
[----:B------:R-:W-:-:S04]  /*0360*/  IABS R8, R23 ;  /* 0x0000001700087213 */ /* 0x000fc80000000000 */
[----:B------:R-:W1:Y:S08]  /*0370*/  I2F.RP R0, R8 ;  /* 0x0000000800007306 */ /* 0x000e700000209400 */
[----:B-1----:R-:W1:Y:S02]  /*0380*/  MUFU.RCP R0, R0 ;  /* 0x0000000000007308 */ /* 0x002e640000001000 */
[----:B-1----:R-:W-:-:S06]  /*0390*/  VIADD R5, R0, 0xffffffe ;  /* 0x0ffffffe00057836 */ /* 0x002fcc0000000000 */
[----:B------:R-:W1:Y:S02]  /*03a0*/  F2I.FTZ.U32.TRUNC.NTZ R5, R5 ;  /* 0x0000000500057305 */ /* 0x000e64000021f000 */
[----:B-1----:R-:W-:-:S04]  /*03b0*/  IMAD.MOV R9, RZ, RZ, -R5 ;  /* 0x000000ffff097224 */ /* 0x002fc800078e0a05 */
[----:B------:R-:W-:Y:S01]  /*03c0*/  IMAD R7, R9, R8, RZ ;  /* 0x0000000809077224 */ /* 0x000fe200078e02ff */
[----:B------:R-:W-:-:S03]  /*03d0*/  IABS R9, R23 ;  /* 0x0000001700097213 */ /* 0x000fc60000000000 */
[----:B------:R-:W-:Y:S01]  /*03e0*/  IMAD.HI.U32 R0, R5, R7, R4 ;  /* 0x0000000705007227 */ /* 0x000fe200078e0004 */
[----:B------:R-:W-:-:S03]  /*03f0*/  MOV R4, R10 ;  /* 0x0000000a00047202 */ /* 0x000fc60000000f00 */
[----:B------:R-:W-:Y:S02]  /*0400*/  IMAD.MOV.U32 R7, RZ, RZ, R6 ;  /* 0x000000ffff077224 */ /* 0x000fe400078e0006 */
[----:B------:R-:W-:Y:S02]  /*0410*/  IMAD.MOV R5, RZ, RZ, -R9 ;  /* 0x000000ffff057224 */ /* 0x000fe400078e0a09 */
[----:B------:R-:W-:Y:S01]  /*0420*/  IMAD.HI.U32 R6, R0, R7, RZ ;  /* 0x0000000700067227 */ /* 0x000fe200078e00ff */
[----:B------:R-:W1:Y:S01]  /*0430*/  I2F.RP R9, R4 ;  /* 0x0000000400097306 */ /* 0x000e620000209400 */
[----:B------:R-:W2:Y:S02]  /*0440*/  S2R R0, SR_TID.X ;  /* 0x0000000000007919 */ /* 0x000ea40000002100 */
[----:B------:R-:W-:Y:S01]  /*0450*/  IMAD R7, R6, R5, R7 ;  /* 0x0000000506077224 */ /* 0x000fe200078e0207 */
[----:B------:R-:W-:-:S04]  /*0460*/  IABS R5, R2 ;  /* 0x0000000200057213 */ /* 0x000fc80000000000 */
[----:B------:R-:W-:Y:S01]  /*0470*/  ISETP.GT.U32.AND P1, PT, R8, R7, PT ;  /* 0x000000070800720c */ /* 0x000fe20003f24070 */
[----:B-1----:R-:W1:-:S12]  /*0480*/  MUFU.RCP R9, R9 ;  /* 0x0000000900097308 */ /* 0x002e580000001000 */
[----:B------:R-:W-:Y:S01]  /*0490*/  @!P1 IMAD.IADD R7, R7, 0x1, -R8 ;  /* 0x0000000107079824 */ /* 0x000fe200078e0a08 */
[----:B------:R-:W-:Y:S02]  /*04a0*/  @!P1 IADD3 R6, R6, 0x1, RZ ;  /* 0x0000000106069810 */ /* 0x000fe40007ffe0ff */
[----:B------:R-:W-:Y:S02]  /*04b0*/  ISETP.NE.AND P1, PT, R23, RZ, PT ;  /* 0x000000ff1700720c */ /* 0x000fe40003f25270 */
[----:B------:R-:W-:Y:S02]  /*04c0*/  ISETP.GE.U32.AND P0, PT, R7, R8, PT ;  /* 0x000000080700720c */ /* 0x000fe40003f06070 */
[----:B------:R-:W3:Y:S01]  /*04d0*/  I2F.RP R8, R5 ;  /* 0x0000000500087306 */ /* 0x000ee20000209400 */
[----:B------:R-:W-:Y:S01]  /*04e0*/  LOP3.LUT R7, R14, R23, RZ, 0x3c, !PT ;  /* 0x000000170e077212 */ /* 0x000fe200078e3cff */
[----:B-1----:R-:W-:-:S03]  /*04f0*/  VIADD R10, R9, 0xffffffe ;  /* 0x0ffffffe090a7836 */ /* 0x002fc60000000000 */
[----:B------:R-:W-:Y:S02]  /*0500*/  ISETP.GE.AND P2, PT, R7, RZ, PT ;  /* 0x000000ff0700720c */ /* 0x000fe40003f46270 */
[----:B--2---:R-:W-:Y:S01]  /*0510*/  LOP3.LUT R160, R0, 0x1f, RZ, 0xc0, !PT ;  /* 0x0000001f00a07812 */ /* 0x004fe200078ec0ff */
[----:B------:R1:W2:Y:S03]  /*0520*/  F2I.FTZ.U32.TRUNC.NTZ R11, R10 ;  /* 0x0000000a000b7305 */ /* 0x0002a6000021f000 */
[----:B------:R-:W-:-:S04]  /*0530*/  @P0 VIADD R6, R6, 0x1 ;  /* 0x0000000106060836 */ /* 0x000fc80000000000 */
[----:B------:R-:W-:Y:S01]  /*0540*/  IMAD.MOV.U32 R20, RZ, RZ, R6 ;  /* 0x000000ffff147224 */ /* 0x000fe200078e0006 */
[----:B---3--:R-:W3:Y:S01]  /*0550*/  MUFU.RCP R8, R8 ;  /* 0x0000000800087308 */ /* 0x008ee20000001000 */
[----:B------:R-:W-:Y:S01]  /*0560*/  SHF.R.U32.HI R6, RZ, 0x5, R0 ;  /* 0x00000005ff067819 */ /* 0x000fe20000011600 */
[----:B-1----:R-:W-:Y:S02]  /*0570*/  IMAD.MOV.U32 R10, RZ, RZ, RZ ;  /* 0x000000ffff0a7224 */ /* 0x002fe400078e00ff */
[----:B------:R-:W-:Y:S01]  /*0580*/  @!P2 IMAD.MOV R20, RZ, RZ, -R20 ;  /* 0x000000ffff14a224 */ /* 0x000fe200078e0a14 */
[----:B------:R-:W-:Y:S02]  /*0590*/  @!P1 LOP3.LUT R20, RZ, R23, RZ, 0x33, !PT ;  /* 0x00000017ff149212 */ /* 0x000fe400078e33ff */
[----:B------:R-:W-:Y:S01]  /*05a0*/  SGXT.U32 R6, R6, 0x2 ;  /* 0x000000020606781a */ /* 0x000fe20000000000 */
[----:B--2---:R-:W-:Y:S01]  /*05b0*/  IMAD.MOV R15, RZ, RZ, -R11 ;  /* 0x000000ffff0f7224 */ /* 0x004fe200078e0a0b */
[----:B------:R-:W-:-:S03]  /*05c0*/  SHF.L.U32 R9, R20, 0x7, RZ ;  /* 0x0000000714097819 */ /* 0x000fc600000006ff */
[----:B------:R-:W-:Y:S01]  /*05d0*/  IMAD R15, R15, R4, RZ ;  /* 0x000000040f0f7224 */ /* 0x000fe200078e02ff */
[----:B------:R-:W-:-:S03]  /*05e0*/  LOP3.LUT R13, R9, R6, RZ, 0xfc, !PT ;  /* 0x00000006090d7212 */ /* 0x000fc600078efcff */
[----:B------:R-:W-:Y:S01]  /*05f0*/  IMAD.HI.U32 R10, R11, R15, R10 ;  /* 0x0000000f0b0a7227 */ /* 0x000fe200078e000a */
[----:B------:R-:W-:Y:S02]  /*0600*/  IABS R17, R13 ;  /* 0x0000000d00117213 */ /* 0x000fe40000000000 */
[----:B------:R-:W-:Y:S01]  /*0610*/  LOP3.LUT R22, R13, 0x7c, RZ, 0xfc, !PT ;  /* 0x0000007c0d167812 */ /* 0x000fe200078efcff */
[----:B---3--:R-:W-:Y:S01]  /*0620*/  VIADD R6, R8, 0xffffffe ;  /* 0x0ffffffe08067836 */ /* 0x008fe20000000000 */
[----:B------:R-:W-:Y:S01]  /*0630*/  LOP3.LUT R11, R0, 0x7f, RZ, 0xc0, !PT ;  /* 0x0000007f000b7812 */ /* 0x000fe200078ec0ff */
[----:B------:R-:W-:Y:S01]  /*0640*/  IMAD.HI.U32 R12, R10, R17, RZ ;  /* 0x000000110a0c7227 */ /* 0x000fe200078e00ff */
[----:B------:R-:W-:Y:S01]  /*0650*/  LOP3.LUT R8, R0, 0x60, RZ, 0xc0, !PT ;  /* 0x0000006000087812 */ /* 0x000fe200078ec0ff */
[----:B------:R1:W2:Y:S01]  /*0660*/  F2I.FTZ.U32.TRUNC.NTZ R7, R6 ;  /* 0x0000000600077305 */ /* 0x0002a2000021f000 */
[----:B------:R-:W-:Y:S01]  /*0670*/  IABS R19, R22 ;  /* 0x0000001600137213 */ /* 0x000fe20000000000 */
[----:B------:R-:W-:Y:S01]  /*0680*/  IMAD.SHL.U32 R16, R11, 0x4, RZ ;  /* 0x000000040b107824 */ /* 0x000fe200078e00ff */
[----:B------:R-:W-:Y:S01]  /*0690*/  SHF.R.U32.HI R15, RZ, 0x1, R8 ;  /* 0x00000001ff0f7819 */ /* 0x000fe20000011608 */
[----:B------:R-:W-:Y:S01]  /*06a0*/  IMAD.MOV R12, RZ, RZ, -R12 ;  /* 0x000000ffff0c7224 */ /* 0x000fe200078e0a0c */
[----:B------:R-:W-:-:S02]  /*06b0*/  LOP3.LUT R25, R13, 0x8, RZ, 0xfc, !PT ;  /* 0x000000080d197812 */ /* 0x000fc400078efcff */
[----:B------:R-:W-:Y:S01]  /*06c0*/  LOP3.LUT R16, R16, R15, RZ, 0x3c, !PT ;  /* 0x0000000f10107212 */ /* 0x000fe200078e3cff */
[----:B------:R-:W-:Y:S01]  /*06d0*/  IMAD R15, R4, R12, R17 ;  /* 0x0000000c040f7224 */ /* 0x000fe200078e0211 */
[----:B------:R-:W-:Y:S01]  /*06e0*/  LOP3.LUT R24, R13, 0x4, RZ, 0xfc, !PT ;  /* 0x000000040d187812 */ /* 0x000fe200078efcff */
[----:B-1----:R-:W-:Y:S01]  /*06f0*/  IMAD.HI.U32 R6, R10, R19, RZ ;  /* 0x000000130a067227 */ /* 0x002fe200078e00ff */
[----:B------:R-:W-:Y:S02]  /*0700*/  ISETP.GE.AND P5, PT, R25, RZ, PT ;  /* 0x000000ff1900720c */ /* 0x000fe40003fa6270 */
[----:B------:R-:W-:Y:S01]  /*0710*/  IABS R21, R24 ;  /* 0x0000001800157213 */ /* 0x000fe20000000000 */
[----:B------:R-:W-:Y:S01]  /*0720*/  IMAD.MOV R6, RZ, RZ, -R6 ;  /* 0x000000ffff067224 */ /* 0x000fe200078e0a06 */
[----:B--2---:R-:W-:Y:S02]  /*0730*/  IADD3 R8, RZ, -R7, RZ ;  /* 0x80000007ff087210 */ /* 0x004fe40007ffe0ff */
[C---:B------:R-:W-:Y:S01]  /*0740*/  ISETP.GT.U32.AND P1, PT, R4.reuse, R15, PT ;  /* 0x0000000f0400720c */ /* 0x040fe20003f24070 */
[----:B------:R-:W-:Y:S01]  /*0750*/  IMAD R17, R4, R6, R19 ;  /* 0x0000000604117224 */ /* 0x000fe200078e0213 */
[----:B------:R-:W-:Y:S01]  /*0760*/  MOV R6, RZ ;  /* 0x000000ff00067202 */ /* 0x000fe20000000f00 */
[----:B------:R-:W-:Y:S01]  /*0770*/  IMAD.MOV.U32 R12, RZ, RZ, R8 ;  /* 0x000000ffff0c7224 */ /* 0x000fe200078e0008 */
[----:B------:R-:W-:Y:S01]  /*0780*/  ISETP.GE.AND P0, PT, R24, RZ, PT ;  /* 0x000000ff1800720c */ /* 0x000fe20003f06270 */
[----:B------:R-:W-:Y:S01]  /*0790*/  IMAD.MOV R8, RZ, RZ, -R20 ;  /* 0x000000ffff087224 */ /* 0x000fe200078e0a14 */
[----:B------:R-:W-:Y:S01]  /*07a0*/  IABS R20, R25 ;  /* 0x0000001900147213 */ /* 0x000fe20000000000 */
[----:B------:R-:W-:Y:S01]  /*07b0*/  IMAD R19, R12, R5, RZ ;  /* 0x000000050c137224 */ /* 0x000fe200078e02ff */
[----:B------:R-:W-:Y:S01]  /*07c0*/  ISETP.GT.U32.AND P2, PT, R4, R17, PT ;  /* 0x000000110400720c */ /* 0x000fe20003f44070 */
[----:B------:R-:W-:Y:S01]  /*07d0*/  IMAD R8, R23, R8, R14 ;  /* 0x0000000817087224 */ /* 0x000fe200078e020e */
[C---:B------:R-:W-:Y:S01]  /*07e0*/  LOP3.LUT R24, R13.reuse, 0x2c, RZ, 0xfc, !PT ;  /* 0x0000002c0d187812 */ /* 0x040fe200078efcff */
[----:B------:R-:W-:Y:S01]  /*07f0*/  IMAD.MOV.U32 R23, RZ, RZ, R20 ;  /* 0x000000ffff177224 */ /* 0x000fe200078e0014 */
[----:B------:R-:W-:Y:S01]  /*0800*/  LOP3.LUT R20, R13, 0x14, RZ, 0xfc, !PT ;  /* 0x000000140d147812 */ /* 0x000fe200078efcff */
[----:B------:R-:W-:Y:S01]  /*0810*/  IMAD.HI.U32 R14, R10, R21, RZ ;  /* 0x000000150a0e7227 */ /* 0x000fe200078e00ff */
[----:B------:R-:W-:-:S02]  /*0820*/  IABS R39, R24 ;  /* 0x0000001800277213 */ /* 0x000fc40000000000 */
[----:B------:R-:W-:Y:S01]  /*0830*/  LOP3.LUT R26, R13, 0x30, RZ, 0xfc, !PT ;  /* 0x000000300d1a7812 */ /* 0x000fe200078efcff */
[----:B------:R-:W-:Y:S01]  /*0840*/  IMAD.HI.U32 R6, R7, R19, R6 ;  /* 0x0000001307067227 */ /* 0x000fe200078e0006 */
[----:B------:R-:W-:Y:S02]  /*0850*/  IABS R19, R20 ;  /* 0x0000001400137213 */ /* 0x000fe40000000000 */
[----:B------:R-:W-:Y:S01]  /*0860*/  IABS R41, R26 ;  /* 0x0000001a00297213 */ /* 0x000fe20000000000 */
[----:B------:R-:W-:Y:S01]  /*0870*/  IMAD.HI.U32 R7, R10, R23, RZ ;  /* 0x000000170a077227 */ /* 0x000fe200078e00ff */
[----:B------:R-:W-:Y:S02]  /*0880*/  @!P2 IADD3 R17, R17, -R4, RZ ;  /* 0x800000041111a210 */ /* 0x000fe40007ffe0ff */
[C---:B------:R-:W-:Y:S01]  /*0890*/  LOP3.LUT R28, R13.reuse, 0x34, RZ, 0xfc, !PT ;  /* 0x000000340d1c7812 */ /* 0x040fe200078efcff */
[----:B------:R-:W-:Y:S01]  /*08a0*/  IMAD.MOV R14, RZ, RZ, -R14 ;  /* 0x000000ffff0e7224 */ /* 0x000fe200078e0a0e */
[----:B------:R-:W-:Y:S01]  /*08b0*/  ISETP.GT.U32.AND P4, PT, R4, R17, PT ;  /* 0x000000110400720c */ /* 0x000fe20003f84070 */
[----:B------:R-:W-:Y:S01]  /*08c0*/  IMAD.IADD R12, R18, 0x1, R8 ;  /* 0x00000001120c7824 */ /* 0x000fe200078e0208 */
[C---:B------:R-:W-:Y:S01]  /*08d0*/  LOP3.LUT R18, R13.reuse, 0x10, RZ, 0xfc, !PT ;  /* 0x000000100d127812 */ /* 0x040fe200078efcff */
[----:B------:R-:W-:Y:S01]  /*08e0*/  IMAD.MOV R8, RZ, RZ, -R7 ;  /* 0x000000ffff087224 */ /* 0x000fe200078e0a07 */
[----:B------:R-:W-:Y:S01]  /*08f0*/  IABS R43, R28 ;  /* 0x0000001c002b7213 */ /* 0x000fe20000000000 */
[C---:B------:R-:W-:Y:S01]  /*0900*/  IMAD R7, R4.reuse, R14, R21 ;  /* 0x0000000e04077224 */ /* 0x040fe200078e0215 */
[----:B------:R-:W-:Y:S01]  /*0910*/  LOP3.LUT R14, R13, 0xc, RZ, 0xfc, !PT ;  /* 0x0000000c0d0e7812 */ /* 0x000fe200078efcff */
[C---:B------:R-:W-:Y:S01]  /*0920*/  IMAD R21, R4.reuse, R8, R23 ;  /* 0x0000000804157224 */ /* 0x040fe200078e0217 */
[----:B------:R-:W-:Y:S01]  /*0930*/  IABS R25, R18 ;  /* 0x0000001200197213 */ /* 0x000fe20000000000 */
[--C-:B------:R-:W-:Y:S01]  /*0940*/  @!P1 IMAD.IADD R15, R15, 0x1, -R4.reuse ;  /* 0x000000010f0f9824 */ /* 0x100fe200078e0a04 */
[----:B------:R-:W-:Y:S01]  /*0950*/  ISETP.GT.U32.AND P6, PT, R4, R7, PT ;  /* 0x000000070400720c */ /* 0x000fe20003fc4070 */
[----:B------:R-:W-:Y:S01]  /*0960*/  IMAD R12, R12, 0x100, R11 ;  /* 0x000001000c0c7824 */ /* 0x000fe200078e020b */
[----:B------:R-:W-:Y:S01]  /*0970*/  ISETP.GT.U32.AND P2, PT, R4, R21, PT ;  /* 0x000000150400720c */ /* 0x000fe20003f44070 */
[----:B------:R-:W-:Y:S01]  /*0980*/  @!P4 IMAD.IADD R17, R17, 0x1, -R4 ;  /* 0x000000011111c824 */ /* 0x000fe200078e0a04 */
[----:B------:R-:W-:-:S02]  /*0990*/  IABS R23, R14 ;  /* 0x0000000e00177213 */ /* 0x000fc40000000000 */
[----:B------:R-:W-:Y:S01]  /*09a0*/  ISETP.GE.AND P3, PT, R14, RZ, PT ;  /* 0x000000ff0e00720c */ /* 0x000fe20003f66270 */
[----:B------:R-:W-:Y:S01]  /*09b0*/  IMAD.HI.U32 R14, R10, R25, RZ ;  /* 0x000000190a0e7227 */ /* 0x000fe200078e00ff */
[C---:B------:R-:W-:Y:S02]  /*09c0*/  ISETP.GT.U32.AND P1, PT, R4.reuse, R15, PT ;  /* 0x0000000f0400720c */ /* 0x040fe40003f24070 */
[C---:B------:R-:W-:Y:S01]  /*09d0*/  LOP3.LUT R30, R13.reuse, 0x3c, RZ, 0xfc, !PT ;  /* 0x0000003c0d1e7812 */ /* 0x040fe200078efcff */
[----:B------:R-:W-:Y:S01]  /*09e0*/  IMAD.MOV R14, RZ, RZ, -R14 ;  /* 0x000000ffff0e7224 */ /* 0x000fe200078e0a0e */
[----:B------:R-:W-:Y:S01]  /*09f0*/  LOP3.LUT R32, R13, 0x40, RZ, 0xfc, !PT ;  /* 0x000000400d207812 */ /* 0x000fe200078efcff */
[----:B------:R-:W-:Y:S01]  /*0a00*/  @!P6 IMAD.IADD R7, R7, 0x1, -R4 ;  /* 0x000000010707e824 */ /* 0x000fe200078e0a04 */
[----:B------:R-:W-:Y:S01]  /*0a10*/  ISETP.GE.AND P6, PT, R13, RZ, PT ;  /* 0x000000ff0d00720c */ /* 0x000fe20003fc6270 */
[----:B------:R-:W-:Y:S01]  /*0a20*/  IMAD R25, R4, R14, R25 ;  /* 0x0000000e04197224 */ /* 0x000fe200078e0219 */
[----:B------:R-:W-:Y:S01]  /*0a30*/  @!P2 IADD3 R21, R21, -R4, RZ ;  /* 0x800000041515a210 */ /* 0x000fe20007ffe0ff */
[----:B------:R-:W-:Y:S01]  /*0a40*/  IMAD.HI.U32 R8, R10, R23, RZ ;  /* 0x000000170a087227 */ /* 0x000fe200078e00ff */
[----:B------:R-:W-:-:S02]  /*0a50*/  ISETP.GT.U32.AND P2, PT, R4, R7, PT ;  /* 0x000000070400720c */ /* 0x000fc40003f44070 */
[----:B------:R-:W-:Y:S01]  /*0a60*/  ISETP.GT.U32.AND P4, PT, R4, R21, PT ;  /* 0x000000150400720c */ /* 0x000fe20003f84070 */
[----:B------:R-:W-:Y:S01]  /*0a70*/  IMAD.HI.U32 R14, R10, R19, RZ ;  /* 0x000000130a0e7227 */ /* 0x000fe200078e00ff */
[----:B------:R-:W-:Y:S02]  /*0a80*/  IABS R47, R30 ;  /* 0x0000001e002f7213 */ /* 0x000fe40000000000 */
[----:B------:R-:W-:Y:S01]  /*0a90*/  IABS R49, R32 ;  /* 0x0000002000317213 */ /* 0x000fe20000000000 */
[----:B------:R-:W-:Y:S01]  /*0aa0*/  IMAD.MOV R8, RZ, RZ, -R8 ;  /* 0x000000ffff087224 */ /* 0x000fe200078e0a08 */
[----:B------:R-:W-:Y:S01]  /*0ab0*/  LOP3.LUT R34, R13, 0x74, RZ, 0xfc, !PT ;  /* 0x000000740d227812 */ /* 0x000fe200078efcff */
[----:B------:R-:W-:Y:S01]  /*0ac0*/  @!P1 IMAD.IADD R15, R15, 0x1, -R4 ;  /* 0x000000010f0f9824 */ /* 0x000fe200078e0a04 */
[----:B------:R-:W-:Y:S01]  /*0ad0*/  ISETP.GE.AND P1, PT, R22, RZ, PT ;  /* 0x000000ff1600720c */ /* 0x000fe20003f26270 */
[----:B------:R-:W-:Y:S01]  /*0ae0*/  IMAD.MOV R14, RZ, RZ, -R14 ;  /* 0x000000ffff0e7224 */ /* 0x000fe200078e0a0e */
[----:B------:R-:W-:Y:S01]  /*0af0*/  LOP3.LUT R22, R13, 0x20, RZ, 0xfc, !PT ;  /* 0x000000200d167812 */ /* 0x000fe200078efcff */
[----:B------:R-:W-:Y:S01]  /*0b00*/  @!P2 IMAD.IADD R7, R7, 0x1, -R4 ;  /* 0x000000010707a824 */ /* 0x000fe200078e0a04 */
[C---:B------:R-:W-:Y:S01]  /*0b10*/  ISETP.GT.U32.AND P2, PT, R4.reuse, R25, PT ;  /* 0x000000190400720c */ /* 0x040fe20003f44070 */
[----:B------:R-:W-:Y:S01]  /*0b20*/  IMAD R23, R4, R8, R23 ;  /* 0x0000000804177224 */ /* 0x000fe200078e0217 */
[----:B------:R-:W-:Y:S01]  /*0b30*/  IABS R33, R22 ;  /* 0x0000001600217213 */ /* 0x000fe20000000000 */
[----:B------:R-:W-:Y:S01]  /*0b40*/  IMAD.MOV.U32 R8, RZ, RZ, R17 ;  /* 0x000000ffff087224 */ /* 0x000fe200078e0011 */
[----:B------:R-:W-:Y:S01]  /*0b50*/  IABS R73, R34 ;  /* 0x0000002200497213 */ /* 0x000fe20000000000 */
[----:B------:R-:W-:-:S02]  /*0b60*/  IMAD.MOV.U32 R17, RZ, RZ, R15 ;  /* 0x000000ffff117224 */ /* 0x000fc400078e000f */
[--C-:B------:R-:W-:Y:S01]  /*0b70*/  @!P4 IMAD.IADD R21, R21, 0x1, -R4.reuse ;  /* 0x000000011515c824 */ /* 0x100fe200078e0a04 */
[----:B------:R-:W-:Y:S01]  /*0b80*/  ISETP.GE.AND P4, PT, R20, RZ, PT ;  /* 0x000000ff1400720c */ /* 0x000fe20003f86270 */
[C---:B------:R-:W-:Y:S01]  /*0b90*/  IMAD R15, R4.reuse, R14, R19 ;  /* 0x0000000e040f7224 */ /* 0x040fe200078e0213 */
[----:B------:R-:W-:Y:S01]  /*0ba0*/  LOP3.LUT R14, R13, 0x18, RZ, 0xfc, !PT ;  /* 0x000000180d0e7812 */ /* 0x000fe200078efcff */
[----:B------:R-:W-:Y:S01]  /*0bb0*/  @!P5 IMAD.MOV R21, RZ, RZ, -R21 ;  /* 0x000000ffff15d224 */ /* 0x000fe200078e0a15 */
[----:B------:R-:W-:Y:S01]  /*0bc0*/  @!P6 IADD3 R17, -R17, RZ, RZ ;  /* 0x000000ff1111e210 */ /* 0x000fe20007ffe1ff */
[----:B------:R-:W-:Y:S01]  /*0bd0*/  @!P2 IMAD.IADD R25, R25, 0x1, -R4 ;  /* 0x000000011919a824 */ /* 0x000fe200078e0a04 */
[C---:B------:R-:W-:Y:S01]  /*0be0*/  ISETP.GT.U32.AND P5, PT, R4.reuse, R15, PT ;  /* 0x0000000f0400720c */ /* 0x040fe20003fa4070 */
[----:B------:R-:W-:Y:S01]  /*0bf0*/  @!P1 IMAD.MOV R8, RZ, RZ, -R8 ;  /* 0x000000ffff089224 */ /* 0x000fe200078e0a08 */
[----:B------:R-:W-:Y:S01]  /*0c00*/  IABS R27, R14 ;  /* 0x0000000e001b7213 */ /* 0x000fe20000000000 */
[----:B------:R-:W-:Y:S01]  /*0c10*/  IMAD.MOV.U32 R19, RZ, RZ, R7 ;  /* 0x000000ffff137224 */ /* 0x000fe200078e0007 */
[----:B------:R-:W-:-:S02]  /*0c20*/  ISETP.GT.U32.AND P1, PT, R4, R23, PT ;  /* 0x000000170400720c */ /* 0x000fc40003f24070 */
[----:B------:R-:W-:Y:S01]  /*0c30*/  ISETP.GT.U32.AND P2, PT, R4, R25, PT ;  /* 0x000000190400720c */ /* 0x000fe20003f44070 */
[----:B------:R-:W-:Y:S01]  /*0c40*/  IMAD.HI.U32 R7, R10, R27, RZ ;  /* 0x0000001b0a077227 */ /* 0x000fe200078e00ff */
[----:B------:R-:W-:Y:S02]  /*0c50*/  ISETP.GE.AND P6, PT, R18, RZ, PT ;  /* 0x000000ff1200720c */ /* 0x000fe40003fc6270 */
[----:B------:R-:W-:Y:S01]  /*0c60*/  LOP3.LUT R20, R13, 0x1c, RZ, 0xfc, !PT ;  /* 0x0000001c0d147812 */ /* 0x000fe200078efcff */
[----:B------:R-:W-:Y:S01]  /*0c70*/  @!P0 IMAD.MOV R19, RZ, RZ, -R19 ;  /* 0x000000ffff138224 */ /* 0x000fe200078e0a13 */
[----:B------:R-:W-:Y:S01]  /*0c80*/  IADD3 R7, -R7, RZ, RZ ;  /* 0x000000ff07077210 */ /* 0x000fe20007ffe1ff */
[----:B------:R-:W-:Y:S01]  /*0c90*/  @!P5 IMAD.IADD R15, R15, 0x1, -R4 ;  /* 0x000000010f0fd824 */ /* 0x000fe200078e0a04 */
[----:B------:R-:W-:Y:S01]  /*0ca0*/  IABS R31, R20 ;  /* 0x00000014001f7213 */ /* 0x000fe20000000000 */
[----:B------:R-:W-:Y:S01]  /*0cb0*/  IMAD.HI.U32 R18, R10, R33, RZ ;  /* 0x000000210a127227 */ /* 0x000fe200078e00ff */
[----:B------:R-:W-:-:S02]  /*0cc0*/  ISETP.GE.AND P0, PT, R14, RZ, PT ;  /* 0x000000ff0e00720c */ /* 0x000fc40003f06270 */
[C---:B------:R-:W-:Y:S01]  /*0cd0*/  ISETP.GT.U32.AND P5, PT, R4.reuse, R15, PT ;  /* 0x0000000f0400720c */ /* 0x040fe20003fa4070 */
[----:B------:R-:W-:Y:S01]  /*0ce0*/  @!P2 IMAD.IADD R25, R25, 0x1, -R4 ;  /* 0x000000011919a824 */ /* 0x000fe200078e0a04 */
[----:B------:R-:W-:Y:S01]  /*0cf0*/  @!P1 IADD3 R23, R23, -R4, RZ ;  /* 0x8000000417179210 */ /* 0x000fe20007ffe0ff */
[----:B------:R-:W-:Y:S01]  /*0d00*/  IMAD R7, R4, R7, R27 ;  /* 0x0000000704077224 */ /* 0x000fe200078e021b */
[----:B------:R-:W-:Y:S01]  /*0d10*/  ISETP.GE.AND P2, PT, R22, RZ, PT ;  /* 0x000000ff1600720c */ /* 0x000fe20003f46270 */
[----:B------:R-:W-:Y:S01]  /*0d20*/  @!P6 IMAD.MOV R25, RZ, RZ, -R25 ;  /* 0x000000ffff19e224 */ /* 0x000fe200078e0a19 */
[----:B------:R-:W-:Y:S01]  /*0d30*/  ISETP.GT.U32.AND P1, PT, R4, R23, PT ;  /* 0x000000170400720c */ /* 0x000fe20003f24070 */
[----:B------:R-:W-:Y:S01]  /*0d40*/  IMAD.HI.U32 R14, R10, R31, RZ ;  /* 0x0000001f0a0e7227 */ /* 0x000fe200078e00ff */
[----:B------:R-:W-:Y:S02]  /*0d50*/  ISETP.GT.U32.AND P6, PT, R4, R7, PT ;  /* 0x000000070400720c */ /* 0x000fe40003fc4070 */
[----:B------:R-:W-:Y:S01]  /*0d60*/  LOP3.LUT R22, R13, 0x28, RZ, 0xfc, !PT ;  /* 0x000000280d167812 */ /* 0x000fe200078efcff */
[----:B------:R-:W-:-:S02]  /*0d70*/  IMAD.MOV R14, RZ, RZ, -R14 ;  /* 0x000000ffff0e7224 */ /* 0x000fc400078e0a0e */
[----:B------:R-:W-:Y:S01]  /*0d80*/  @!P5 IMAD.IADD R15, R15, 0x1, -R4 ;  /* 0x000000010f0fd824 */ /* 0x000fe200078e0a04 */
[----:B------:R-:W-:Y:S01]  /*0d90*/  IABS R37, R22 ;  /* 0x0000001600257213 */ /* 0x000fe20000000000 */
[----:B------:R-:W-:Y:S02]  /*0da0*/  IMAD.MOV R18, RZ, RZ, -R18 ;  /* 0x000000ffff127224 */ /* 0x000fe400078e0a12 */
[C---:B------:R-:W-:Y:S01]  /*0db0*/  IMAD R31, R4.reuse, R14, R31 ;  /* 0x0000000e041f7224 */ /* 0x040fe200078e021f */
[----:B------:R-:W-:Y:S01]  /*0dc0*/  LOP3.LUT R14, R13, 0x24, RZ, 0xfc, !PT ;  /* 0x000000240d0e7812 */ /* 0x000fe200078efcff */
[--C-:B------:R-:W-:Y:S01]  /*0dd0*/  @!P1 IMAD.IADD R23, R23, 0x1, -R4.reuse ;  /* 0x0000000117179824 */ /* 0x100fe200078e0a04 */
[----:B------:R-:W-:Y:S01]  /*0de0*/  MOV R27, R15 ;  /* 0x0000000f001b7202 */ /* 0x000fe20000000f00 */
[C---:B------:R-:W-:Y:S01]  /*0df0*/  IMAD R33, R4.reuse, R18, R33 ;  /* 0x0000001204217224 */ /* 0x040fe200078e0221 */
[----:B------:R-:W-:Y:S01]  /*0e00*/  IABS R29, R14 ;  /* 0x0000000e001d7213 */ /* 0x000fe20000000000 */
[----:B------:R-:W-:Y:S01]  /*0e10*/  @!P6 IMAD.IADD R7, R7, 0x1, -R4 ;  /* 0x000000010707e824 */ /* 0x000fe200078e0a04 */
[----:B------:R-:W-:Y:S01]  /*0e20*/  ISETP.GT.U32.AND P5, PT, R4, R31, PT ;  /* 0x0000001f0400720c */ /* 0x000fe20003fa4070 */
[----:B------:R-:W-:Y:S01]  /*0e30*/  @!P4 IMAD.MOV R27, RZ, RZ, -R27 ;  /* 0x000000ffff1bc224 */ /* 0x000fe200078e0a1b */
[----:B------:R-:W-:Y:S01]  /*0e40*/  @!P3 IADD3 R23, -R23, RZ, RZ ;  /* 0x000000ff1717b210 */ /* 0x000fe20007ffe1ff */
[----:B------:R-:W-:Y:S01]  /*0e50*/  IMAD.HI.U32 R18, R10, R37, RZ ;  /* 0x000000250a127227 */ /* 0x000fe200078e00ff */
[----:B------:R-:W-:-:S02]  /*0e60*/  ISETP.GE.AND P1, PT, R20, RZ, PT ;  /* 0x000000ff1400720c */ /* 0x000fc40003f26270 */
[----:B------:R-:W-:Y:S01]  /*0e70*/  ISETP.GE.AND P3, PT, R14, RZ, PT ;  /* 0x000000ff0e00720c */ /* 0x000fe20003f66270 */
[----:B------:R-:W-:Y:S01]  /*0e80*/  IMAD.HI.U32 R14, R10, R29, RZ ;  /* 0x0000001d0a0e7227 */ /* 0x000fe200078e00ff */
[C---:B------:R-:W-:Y:S02]  /*0e90*/  ISETP.GT.U32.AND P6, PT, R4.reuse, R7, PT ;  /* 0x000000070400720c */ /* 0x040fe40003fc4070 */
[----:B------:R-:W-:Y:S01]  /*0ea0*/  ISETP.GT.U32.AND P4, PT, R4, R33, PT ;  /* 0x000000210400720c */ /* 0x000fe20003f84070 */
[----:B------:R-:W-:-:S04]  /*0eb0*/  IMAD.HI.U32 R20, R10, R39, RZ ;  /* 0x000000270a147227 */ /* 0x000fc800078e00ff */
[----:B------:R-:W-:Y:S02]  /*0ec0*/  IMAD.MOV R14, RZ, RZ, -R14 ;  /* 0x000000ffff0e7224 */ /* 0x000fe400078e0a0e */
[----:B------:R-:W-:Y:S02]  /*0ed0*/  IMAD.MOV R20, RZ, RZ, -R20 ;  /* 0x000000ffff147224 */ /* 0x000fe400078e0a14 */
[--C-:B------:R-:W-:Y:S02]  /*0ee0*/  @!P5 IMAD.IADD R31, R31, 0x1, -R4.reuse ;  /* 0x000000011f1fd824 */ /* 0x100fe400078e0a04 */
[C---:B------:R-:W-:Y:S01]  /*0ef0*/  IMAD R15, R4.reuse, R14, R29 ;  /* 0x0000000e040f7224 */ /* 0x040fe200078e021d */
[----:B------:R-:W-:Y:S01]  /*0f00*/  @!P6 IADD3 R7, R7, -R4, RZ ;  /* 0x800000040707e210 */ /* 0x000fe20007ffe0ff */
[C---:B------:R-:W-:Y:S01]  /*0f10*/  IMAD R39, R4.reuse, R20, R39 ;  /* 0x0000001404277224 */ /* 0x040fe200078e0227 */
[C---:B------:R-:W-:Y:S01]  /*0f20*/  ISETP.GT.U32.AND P5, PT, R4.reuse, R31, PT ;  /* 0x0000001f0400720c */ /* 0x040fe20003fa4070 */
[----:B------:R-:W-:Y:S01]  /*0f30*/  @!P4 IMAD.IADD R33, R33, 0x1, -R4 ;  /* 0x000000012121c824 */ /* 0x000fe200078e0a04 */
[C---:B------:R-:W-:Y:S01]  /*0f40*/  ISETP.GT.U32.AND P6, PT, R4.reuse, R15, PT ;  /* 0x0000000f0400720c */ /* 0x040fe20003fc4070 */
[----:B------:R-:W-:Y:S01]  /*0f50*/  IMAD.MOV R18, RZ, RZ, -R18 ;  /* 0x000000ffff127224 */ /* 0x000fe200078e0a12 */
[----:B------:R-:W-:Y:S01]  /*0f60*/  ISETP.GT.U32.AND P4, PT, R4, R39, PT ;  /* 0x000000270400720c */ /* 0x000fe20003f84070 */
[----:B------:R-:W-:Y:S01]  /*0f70*/  IMAD.HI.U32 R14, R10, R41, RZ ;  /* 0x000000290a0e7227 */ /* 0x000fe200078e00ff */
[----:B------:R-:W-:-:S03]  /*0f80*/  LOP3.LUT R20, R13, 0x38, RZ, 0xfc, !PT ;  /* 0x000000380d147812 */ /* 0x000fc600078efcff */
[C---:B------:R-:W-:Y:S01]  /*0f90*/  IMAD R37, R4.reuse, R18, R37 ;  /* 0x0000001204257224 */ /* 0x040fe200078e0225 */
[----:B------:R-:W-:Y:S01]  /*0fa0*/  IABS R35, R20 ;  /* 0x0000001400237213 */ /* 0x000fe20000000000 */
[----:B------:R-:W-:Y:S02]  /*0fb0*/  IMAD.MOV.U32 R29, RZ, RZ, R7 ;  /* 0x000000ffff1d7224 */ /* 0x000fe400078e0007 */
[----:B------:R-:W-:Y:S01]  /*0fc0*/  @!P5 IMAD.IADD R31, R31, 0x1, -R4 ;  /* 0x000000011f1fd824 */ /* 0x000fe200078e0a04 */
[C---:B------:R-:W-:Y:S01]  /*0fd0*/  ISETP.GT.U32.AND P5, PT, R4.reuse, R37, PT ;  /* 0x000000250400720c */ /* 0x040fe20003fa4070 */
[----:B------:R-:W-:Y:S01]  /*0fe0*/  IMAD.MOV R14, RZ, RZ, -R14 ;  /* 0x000000ffff0e7224 */ /* 0x000fe200078e0a0e */
[----:B------:R-:W-:Y:S01]  /*0ff0*/  @!P6 IADD3 R15, R15, -R4, RZ ;  /* 0x800000040f0fe210 */ /* 0x000fe20007ffe0ff */
[----:B------:R-:W-:Y:S01]  /*1000*/  @!P4 IMAD.IADD R39, R39, 0x1, -R4 ;  /* 0x000000012727c824 */ /* 0x000fe200078e0a04 */
[----:B------:R-:W-:Y:S01]  /*1010*/  ISETP.GT.U32.AND P6, PT, R4, R33, PT ;  /* 0x000000210400720c */ /* 0x000fe20003fc4070 */
[----:B------:R-:W-:Y:S01]  /*1020*/  IMAD.HI.U32 R7, R10, R35, RZ ;  /* 0x000000230a077227 */ /* 0x000fe200078e00ff */
[----:B------:R-:W-:-:S02]  /*1030*/  @!P1 IADD3 R31, -R31, RZ, RZ ;  /* 0x000000ff1f1f9210 */ /* 0x000fc40007ffe1ff */
[C---:B------:R-:W-:Y:S01]  /*1040*/  ISETP.GT.U32.AND P4, PT, R4.reuse, R39, PT ;  /* 0x000000270400720c */ /* 0x040fe20003f84070 */
[C---:B------:R-:W-:Y:S02]  /*1050*/  IMAD R41, R4.reuse, R14, R41 ;  /* 0x0000000e04297224 */ /* 0x040fe400078e0229 */
[----:B------:R-:W-:Y:S02]  /*1060*/  IMAD.MOV R7, RZ, RZ, -R7 ;  /* 0x000000ffff077224 */ /* 0x000fe400078e0a07 */
[----:B------:R-:W-:Y:S01]  /*1070*/  @!P5 IMAD.IADD R37, R37, 0x1, -R4 ;  /* 0x000000012525d824 */ /* 0x000fe200078e0a04 */
[C---:B------:R-:W-:Y:S01]  /*1080*/  ISETP.GT.U32.AND P5, PT, R4.reuse, R15, PT ;  /* 0x0000000f0400720c */ /* 0x040fe20003fa4070 */
[C---:B------:R-:W-:Y:S02]  /*1090*/  IMAD R7, R4.reuse, R7, R35 ;  /* 0x0000000704077224 */ /* 0x040fe400078e0223 */
[----:B------:R-:W-:Y:S01]  /*10a0*/  @!P6 IADD3 R33, R33, -R4, RZ ;  /* 0x800000042121e210 */ /* 0x000fe20007ffe0ff */
[----:B------:R-:W-:Y:S01]  /*10b0*/  @!P0 IMAD.MOV R29, RZ, RZ, -R29 ;  /* 0x000000ffff1d8224 */ /* 0x000fe200078e0a1d */
[----:B------:R-:W-:Y:S01]  /*10c0*/  ISETP.GT.U32.AND P6, PT, R4, R41, PT ;  /* 0x000000290400720c */ /* 0x000fe20003fc4070 */
[----:B------:R-:W-:Y:S01]  /*10d0*/  IMAD.HI.U32 R18, R10, R43, RZ ;  /* 0x0000002b0a127227 */ /* 0x000fe200078e00ff */
[----:B------:R-:W-:-:S03]  /*10e0*/  ISETP.GT.U32.AND P0, PT, R4, R37, PT ;  /* 0x000000250400720c */ /* 0x000fc60003f04070 */
[----:B------:R-:W-:Y:S01]  /*10f0*/  @!P4 IMAD.IADD R39, R39, 0x1, -R4 ;  /* 0x000000012727c824 */ /* 0x000fe200078e0a04 */
[C---:B------:R-:W-:Y:S01]  /*1100*/  ISETP.GT.U32.AND P4, PT, R4.reuse, R7, PT ;  /* 0x000000070400720c */ /* 0x040fe20003f84070 */
[----:B------:R-:W-:Y:S02]  /*1110*/  IMAD.MOV R18, RZ, RZ, -R18 ;  /* 0x000000ffff127224 */ /* 0x000fe400078e0a12 */
[--C-:B------:R-:W-:Y:S02]  /*1120*/  @!P5 IMAD.IADD R15, R15, 0x1, -R4.reuse ;  /* 0x000000010f0fd824 */ /* 0x100fe400078e0a04 */
[----:B------:R-:W-:Y:S02]  /*1130*/  IMAD R43, R4, R18, R43 ;  /* 0x00000012042b7224 */ /* 0x000fe400078e022b */
[----:B------:R-:W-:Y:S01]  /*1140*/  @!P6 IADD3 R41, R41, -R4, RZ ;  /* 0x800000042929e210 */ /* 0x000fe20007ffe0ff */
[----:B------:R-:W-:Y:S01]  /*1150*/  IMAD.MOV.U32 R35, RZ, RZ, R15 ;  /* 0x000000ffff237224 */ /* 0x000fe200078e000f */
[----:B------:R-:W-:Y:S01]  /*1160*/  ISETP.GE.AND P6, PT, R24, RZ, PT ;  /* 0x000000ff1800720c */ /* 0x000fe20003fc6270 */
[--C-:B------:R-:W-:Y:S01]  /*1170*/  @!P0 IMAD.IADD R37, R37, 0x1, -R4.reuse ;  /* 0x0000000125258824 */ /* 0x100fe200078e0a04 */
[----:B------:R-:W-:Y:S01]  /*1180*/  ISETP.GT.U32.AND P1, PT, R4, R41, PT ;  /* 0x000000290400720c */ /* 0x000fe20003f24070 */
[----:B------:R-:W-:Y:S01]  /*1190*/  @!P3 IMAD.MOV R35, RZ, RZ, -R35 ;  /* 0x000000ffff23b224 */ /* 0x000fe200078e0a23 */
[----:B------:R-:W-:Y:S01]  /*11a0*/  ISETP.GE.AND P0, PT, R22, RZ, PT ;  /* 0x000000ff1600720c */ /* 0x000fe20003f06270 */
[----:B------:R-:W-:Y:S01]  /*11b0*/  @!P4 IMAD.IADD R7, R7, 0x1, -R4 ;  /* 0x000000010707c824 */ /* 0x000fe200078e0a04 */
[----:B------:R-:W-:Y:S01]  /*11c0*/  LOP3.LUT R22, R13, 0x44, RZ, 0xfc, !PT ;  /* 0x000000440d167812 */ /* 0x000fe200078efcff */
[----:B------:R-:W-:Y:S01]  /*11d0*/  IMAD.HI.U32 R14, R10, R47, RZ ;  /* 0x0000002f0a0e7227 */ /* 0x000fe200078e00ff */
[----:B------:R-:W-:-:S02]  /*11e0*/  ISETP.GT.U32.AND P5, PT, R4, R43, PT ;  /* 0x0000002b0400720c */ /* 0x000fc40003fa4070 */
[----:B------:R-:W-:Y:S01]  /*11f0*/  ISETP.GT.U32.AND P3, PT, R4, R7, PT ;  /* 0x000000070400720c */ /* 0x000fe20003f64070 */
[----:B------:R-:W-:Y:S01]  /*1200*/  IMAD.MOV R14, RZ, RZ, -R14 ;  /* 0x000000ffff0e7224 */ /* 0x000fe200078e0a0e */
[----:B------:R-:W-:Y:S01]  /*1210*/  IABS R51, R22 ;  /* 0x0000001600337213 */ /* 0x000fe20000000000 */
[----:B------:R-:W-:Y:S01]  /*1220*/  IMAD.HI.U32 R18, R10, R49, RZ ;  /* 0x000000310a127227 */ /* 0x000fe200078e00ff */
[----:B------:R-:W-:Y:S02]  /*1230*/  @!P6 IADD3 R39, -R39, RZ, RZ ;  /* 0x000000ff2727e210 */ /* 0x000fe40007ffe1ff */
[----:B------:R-:W-:Y:S01]  /*1240*/  LOP3.LUT R15, R13, 0x4c, RZ, 0xfc, !PT ;  /* 0x0000004c0d0f7812 */ /* 0x000fe200078efcff */
[----:B------:R-:W-:Y:S01]  /*1250*/  @!P1 IMAD.IADD R41, R41, 0x1, -R4 ;  /* 0x0000000129299824 */ /* 0x000fe200078e0a04 */
[----:B------:R-:W-:Y:S01]  /*1260*/  ISETP.GE.AND P1, PT, R20, RZ, PT ;  /* 0x000000ff1400720c */ /* 0x000fe20003f26270 */
[----:B------:R-:W-:Y:S01]  /*1270*/  IMAD R47, R4, R14, R47 ;  /* 0x0000000e042f7224 */ /* 0x000fe200078e022f */
[----:B------:R-:W-:Y:S01]  /*1280*/  IABS R55, R15 ;  /* 0x0000000f00377213 */ /* 0x000fe20000000000 */
[----:B------:R-:W-:Y:S01]  /*1290*/  IMAD.HI.U32 R14, R10, R51, RZ ;  /* 0x000000330a0e7227 */ /* 0x000fe200078e00ff */
[----:B------:R-:W-:-:S02]  /*12a0*/  LOP3.LUT R24, R13, 0x5c, RZ, 0xfc, !PT ;  /* 0x0000005c0d187812 */ /* 0x000fc400078efcff */
[----:B------:R-:W-:Y:S01]  /*12b0*/  ISETP.GT.U32.AND P4, PT, R4, R47, PT ;  /* 0x0000002f0400720c */ /* 0x000fe20003f84070 */
[----:B------:R-:W-:Y:S01]  /*12c0*/  @!P3 IMAD.IADD R7, R7, 0x1, -R4 ;  /* 0x000000010707b824 */ /* 0x000fe200078e0a04 */
[----:B------:R-:W-:Y:S01]  /*12d0*/  ISETP.GE.AND P3, PT, R32, RZ, PT ;  /* 0x000000ff2000720c */ /* 0x000fe20003f66270 */
[----:B------:R-:W-:Y:S01]  /*12e0*/  IMAD.MOV R14, RZ, RZ, -R14 ;  /* 0x000000ffff0e7224 */ /* 0x000fe200078e0a0e */
[----:B------:R-:W-:Y:S01]  /*12f0*/  IABS R61, R24 ;  /* 0x00000018003d7213 */ /* 0x000fe20000000000 */
[----:B------:R-:W-:Y:S01]  /*1300*/  IMAD.MOV R18, RZ, RZ, -R18 ;  /* 0x000000ffff127224 */ /* 0x000fe200078e0a12 */
[----:B------:R-:W-:Y:S01]  /*1310*/  LOP3.LUT R32, R13, 0x70, RZ, 0xfc, !PT ;  /* 0x000000700d207812 */ /* 0x000fe200078efcff */
[----:B------:R-:W-:Y:S02]  /*1320*/  IMAD.MOV.U32 R45, RZ, RZ, R7 ;  /* 0x000000ffff2d7224 */ /* 0x000fe400078e0007 */
[----:B------:R-:W-:Y:S01]  /*1330*/  @!P5 IMAD.IADD R43, R43, 0x1, -R4 ;  /* 0x000000012b2bd824 */ /* 0x000fe200078e0a04 */
[----:B------:R-:W-:Y:S01]  /*1340*/  ISETP.GE.AND P5, PT, R26, RZ, PT ;  /* 0x000000ff1a00720c */ /* 0x000fe20003fa6270 */
[C---:B------:R-:W-:Y:S01]  /*1350*/  IMAD R51, R4.reuse, R14, R51 ;  /* 0x0000000e04337224 */ /* 0x040fe200078e0233 */
[----:B------:R-:W-:Y:S01]  /*1360*/  @!P1 IADD3 R45, -R45, RZ, RZ ;  /* 0x000000ff2d2d9210 */ /* 0x000fe20007ffe1ff */
[C---:B------:R-:W-:Y:S01]  /*1370*/  IMAD R49, R4.reuse, R18, R49 ;  /* 0x0000001204317224 */ /* 0x040fe200078e0231 */
[----:B------:R-:W-:Y:S01]  /*1380*/  LOP3.LUT R14, R13, 0x48, RZ, 0xfc, !PT ;  /* 0x000000480d0e7812 */ /* 0x000fe200078efcff */
[----:B------:R-:W-:Y:S01]  /*1390*/  @!P2 IMAD.MOV R33, RZ, RZ, -R33 ;  /* 0x000000ffff21a224 */ /* 0x000fe200078e0a21 */
[C---:B------:R-:W-:Y:S01]  /*13a0*/  ISETP.GT.U32.AND P2, PT, R4.reuse, R43, PT ;  /* 0x0000002b0400720c */ /* 0x040fe20003f44070 */
[----:B------:R-:W-:Y:S01]  /*13b0*/  @!P0 IMAD.MOV R37, RZ, RZ, -R37 ;  /* 0x000000ffff258224 */ /* 0x000fe200078e0a25 */
[----:B------:R-:W-:-:S02]  /*13c0*/  ISETP.GT.U32.AND P1, PT, R4, R51, PT ;  /* 0x000000330400720c */ /* 0x000fc40003f24070 */
[----:B------:R-:W-:Y:S02]  /*13d0*/  ISETP.GT.U32.AND P6, PT, R4, R49, PT ;  /* 0x000000310400720c */ /* 0x000fe40003fc4070 */
[----:B------:R-:W-:Y:S01]  /*13e0*/  @!P4 IADD3 R47, R47, -R4, RZ ;  /* 0x800000042f2fc210 */ /* 0x000fe20007ffe0ff */
[----:B------:R-:W-:Y:S01]  /*13f0*/  @!P5 IMAD.MOV R41, RZ, RZ, -R41 ;  /* 0x000000ffff29d224 */ /* 0x000fe200078e0a29 */
[----:B------:R-:W-:Y:S02]  /*1400*/  IABS R53, R14 ;  /* 0x0000000e00357213 */ /* 0x000fe40000000000 */
[----:B------:R-:W-:Y:S02]  /*1410*/  ISETP.GE.AND P0, PT, R28, RZ, PT ;  /* 0x000000ff1c00720c */ /* 0x000fe40003f06270 */
[----:B------:R-:W-:Y:S01]  /*1420*/  ISETP.GT.U32.AND P5, PT, R4, R47, PT ;  /* 0x0000002f0400720c */ /* 0x000fe20003fa4070 */
[----:B------:R-:W-:Y:S01]  /*1430*/  @!P2 IMAD.IADD R43, R43, 0x1, -R4 ;  /* 0x000000012b2ba824 */ /* 0x000fe200078e0a04 */
[----:B------:R-:W-:Y:S01]  /*1440*/  ISETP.GE.AND P2, PT, R30, RZ, PT ;  /* 0x000000ff1e00720c */ /* 0x000fe20003f46270 */
[----:B------:R-:W-:Y:S01]  /*1450*/  IMAD.HI.U32 R7, R10, R53, RZ ;  /* 0x000000350a077227 */ /* 0x000fe200078e00ff */
[----:B------:R-:W-:-:S02]  /*1460*/  ISETP.GE.AND P4, PT, R22, RZ, PT ;  /* 0x000000ff1600720c */ /* 0x000fc40003f86270 */
[----:B------:R-:W-:Y:S01]  /*1470*/  LOP3.LUT R18, R13, 0x50, RZ, 0xfc, !PT ;  /* 0x000000500d127812 */ /* 0x000fe200078efcff */
[--C-:B------:R-:W-:Y:S01]  /*1480*/  @!P1 IMAD.IADD R51, R51, 0x1, -R4.reuse ;  /* 0x0000000133339824 */ /* 0x100fe200078e0a04 */
[----:B------:R-:W-:Y:S01]  /*1490*/  IADD3 R7, -R7, RZ, RZ ;  /* 0x000000ff07077210 */ /* 0x000fe20007ffe1ff */
[--C-:B------:R-:W-:Y:S01]  /*14a0*/  @!P6 IMAD.IADD R49, R49, 0x1, -R4.reuse ;  /* 0x000000013131e824 */ /* 0x100fe200078e0a04 */
[----:B------:R-:W-:Y:S01]  /*14b0*/  IABS R57, R18 ;  /* 0x0000001200397213 */ /* 0x000fe20000000000 */
[----:B------:R-:W-:Y:S01]  /*14c0*/  @!P0 IMAD.MOV R43, RZ, RZ, -R43 ;  /* 0x000000ffff2b8224 */ /* 0x000fe200078e0a2b */
[C---:B------:R-:W-:Y:S01]  /*14d0*/  ISETP.GT.U32.AND P1, PT, R4.reuse, R51, PT ;  /* 0x000000330400720c */ /* 0x040fe20003f24070 */
[----:B------:R-:W-:Y:S01]  /*14e0*/  @!P5 IMAD.IADD R47, R47, 0x1, -R4 ;  /* 0x000000012f2fd824 */ /* 0x000fe200078e0a04 */
[C---:B------:R-:W-:Y:S01]  /*14f0*/  ISETP.GT.U32.AND P6, PT, R4.reuse, R49, PT ;  /* 0x000000310400720c */ /* 0x040fe20003fc4070 */
[----:B------:R-:W-:Y:S01]  /*1500*/  IMAD R7, R4, R7, R53 ;  /* 0x0000000704077224 */ /* 0x000fe200078e0235 */
[----:B------:R-:W-:Y:S01]  /*1510*/  ISETP.GE.AND P0, PT, R14, RZ, PT ;  /* 0x000000ff0e00720c */ /* 0x000fe20003f06270 */
[----:B------:R-:W-:Y:S01]  /*1520*/  IMAD.HI.U32 R14, R10, R55, RZ ;  /* 0x000000370a0e7227 */ /* 0x000fe200078e00ff */
[----:B------:R-:W-:-:S02]  /*1530*/  ISETP.GE.AND P5, PT, R15, RZ, PT ;  /* 0x000000ff0f00720c */ /* 0x000fc40003fa6270 */
[----:B------:R-:W-:Y:S01]  /*1540*/  LOP3.LUT R28, R13, 0x64, RZ, 0xfc, !PT ;  /* 0x000000640d1c7812 */ /* 0x000fe200078efcff */
[----:B------:R-:W-:Y:S01]  /*1550*/  @!P2 IMAD.MOV R47, RZ, RZ, -R47 ;  /* 0x000000ffff2fa224 */ /* 0x000fe200078e0a2f */
[----:B------:R-:W-:Y:S01]  /*1560*/  ISETP.GT.U32.AND P2, PT, R4, R7, PT ;  /* 0x000000070400720c */ /* 0x000fe20003f44070 */
[----:B------:R-:W-:Y:S01]  /*1570*/  IMAD.MOV R14, RZ, RZ, -R14 ;  /* 0x000000ffff0e7224 */ /* 0x000fe200078e0a0e */
[----:B------:R-:W-:Y:S01]  /*1580*/  IABS R65, R28 ;  /* 0x0000001c00417213 */ /* 0x000fe20000000000 */
[----:B------:R-:W-:Y:S01]  /*1590*/  IMAD.HI.U32 R15, R10, R57, RZ ;  /* 0x000000390a0f7227 */ /* 0x000fe200078e00ff */
[----:B------:R-:W-:Y:S02]  /*15a0*/  @!P1 IADD3 R51, R51, -R4, RZ ;  /* 0x8000000433339210 */ /* 0x000fe40007ffe0ff */
[C---:B------:R-:W-:Y:S01]  /*15b0*/  LOP3.LUT R26, R13.reuse, 0x60, RZ, 0xfc, !PT ;  /* 0x000000600d1a7812 */ /* 0x040fe200078efcff */
[----:B------:R-:W-:Y:S01]  /*15c0*/  IMAD R53, R4, R14, R55 ;  /* 0x0000000e04357224 */ /* 0x000fe200078e0237 */
[----:B------:R-:W-:Y:S01]  /*15d0*/  LOP3.LUT R14, R13, 0x58, RZ, 0xfc, !PT ;  /* 0x000000580d0e7812 */ /* 0x000fe200078efcff */
[--C-:B------:R-:W-:Y:S01]  /*15e0*/  @!P6 IMAD.IADD R49, R49, 0x1, -R4.reuse ;  /* 0x000000013131e824 */ /* 0x100fe200078e0a04 */
[----:B------:R-:W-:Y:S01]  /*15f0*/  ISETP.GE.AND P6, PT, R18, RZ, PT ;  /* 0x000000ff1200720c */ /* 0x000fe20003fc6270 */
[----:B------:R-:W-:Y:S01]  /*1600*/  IMAD.SHL.U32 R18, R0, 0x10, RZ ;  /* 0x0000001000127824 */ /* 0x000fe200078e00ff */
[----:B------:R-:W-:Y:S01]  /*1610*/  IABS R59, R14 ;  /* 0x0000000e003b7213 */ /* 0x000fe20000000000 */
[----:B------:R-:W-:Y:S01]  /*1620*/  @!P4 IMAD.MOV R51, RZ, RZ, -R51 ;  /* 0x000000ffff33c224 */ /* 0x000fe200078e0a33 */
[----:B------:R-:W-:Y:S01]  /*1630*/  ISETP.GT.U32.AND P4, PT, R4, R53, PT ;  /* 0x000000350400720c */ /* 0x000fe20003f84070 */
[----:B------:R-:W-:Y:S01]  /*1640*/  @!P2 IMAD.IADD R7, R7, 0x1, -R4 ;  /* 0x000000010707a824 */ /* 0x000fe200078e0a04 */
[----:B------:R-:W-:Y:S01]  /*1650*/  LOP3.LUT R18, R18, 0x70, RZ, 0xc0, !PT ;  /* 0x0000007012127812 */ /* 0x000fe200078ec0ff */
[----:B------:R-:W-:Y:S01]  /*1660*/  IMAD.MOV R20, RZ, RZ, -R15 ;  /* 0x000000ffff147224 */ /* 0x000fe200078e0a0f */
[----:B------:R-:W-:Y:S01]  /*1670*/  IABS R63, R26 ;  /* 0x0000001a003f7213 */ /* 0x000fe20000000000 */
[----:B------:R-:W-:Y:S01]  /*1680*/  @!P3 IMAD.MOV R49, RZ, RZ, -R49 ;  /* 0x000000ffff31b224 */ /* 0x000fe200078e0a31 */
[C---:B------:R-:W-:Y:S01]  /*1690*/  ISETP.GT.U32.AND P2, PT, R4.reuse, R7, PT ;  /* 0x000000070400720c */ /* 0x040fe20003f44070 */
[----:B------:R-:W-:Y:S01]  /*16a0*/  IMAD R15, R11, 0x80, R18 ;  /* 0x000000800b0f7824 */ /* 0x000fe200078e0212 */
[----:B------:R-:W-:Y:S01]  /*16b0*/  LOP3.LUT R11, R13, 0x54, RZ, 0xfc, !PT ;  /* 0x000000540d0b7812 */ /* 0x000fe200078efcff */
[----:B------:R-:W-:Y:S01]  /*16c0*/  IMAD R55, R4, R20, R57 ;  /* 0x0000001404377224 */ /* 0x000fe200078e0239 */
[----:B------:R-:W-:Y:S01]  /*16d0*/  ISETP.GE.AND P3, PT, R14, RZ, PT ;  /* 0x000000ff0e00720c */ /* 0x000fe20003f66270 */
[----:B------:R-:W-:Y:S01]  /*16e0*/  IMAD.HI.U32 R14, R10, R59, RZ ;  /* 0x0000003b0a0e7227 */ /* 0x000fe200078e00ff */
[----:B------:R-:W-:-:S02]  /*16f0*/  IABS R57, R11 ;  /* 0x0000000b00397213 */ /* 0x000fc40000000000 */
[----:B------:R-:W-:Y:S01]  /*1700*/  @!P4 IADD3 R53, R53, -R4, RZ ;  /* 0x800000043535c210 */ /* 0x000fe20007ffe0ff */
[----:B------:R-:W-:Y:S01]  /*1710*/  IMAD.MOV R14, RZ, RZ, -R14 ;  /* 0x000000ffff0e7224 */ /* 0x000fe200078e0a0e */
[----:B------:R-:W-:Y:S01]  /*1720*/  ISETP.GE.AND P1, PT, R11, RZ, PT ;  /* 0x000000ff0b00720c */ /* 0x000fe20003f26270 */
[----:B------:R-:W-:Y:S01]  /*1730*/  IMAD.HI.U32 R11, R10, R57, RZ ;  /* 0x000000390a0b7227 */ /* 0x000fe200078e00ff */
[C---:B------:R-:W-:Y:S02]  /*1740*/  ISETP.GT.U32.AND P4, PT, R4.reuse, R53, PT ;  /* 0x000000350400720c */ /* 0x040fe40003f84070 */
[----:B------:R-:W-:Y:S01]  /*1750*/  LOP3.LUT R30, R13, 0x6c, RZ, 0xfc, !PT ;  /* 0x0000006c0d1e7812 */ /* 0x000fe200078efcff */
[----:B------:R-:W-:Y:S01]  /*1760*/  IMAD.MOV R11, RZ, RZ, -R11 ;  /* 0x000000ffff0b7224 */ /* 0x000fe200078e0a0b */
[----:B------:R-:W-:Y:S01]  /*1770*/  IABS R71, R32 ;  /* 0x0000002000477213 */ /* 0x000fe20000000000 */
[----:B------:R-:W-:Y:S01]  /*1780*/  @!P2 IMAD.IADD R7, R7, 0x1, -R4 ;  /* 0x000000010707a824 */ /* 0x000fe200078e0a04 */
[C---:B------:R-:W-:Y:S01]  /*1790*/  ISETP.GT.U32.AND P2, PT, R4.reuse, R55, PT ;  /* 0x000000370400720c */ /* 0x040fe20003f44070 */
[C---:B------:R-:W-:Y:S01]  /*17a0*/  IMAD R57, R4.reuse, R11, R57 ;  /* 0x0000000b04397224 */ /* 0x040fe200078e0239 */
[----:B------:R-:W-:Y:S01]  /*17b0*/  IABS R69, R30 ;  /* 0x0000001e00457213 */ /* 0x000fe20000000000 */
[----:B------:R-:W-:Y:S01]  /*17c0*/  IMAD R59, R4, R14, R59 ;  /* 0x0000000e043b7224 */ /* 0x000fe200078e023b */
[----:B------:R-:W-:Y:S01]  /*17d0*/  MOV R11, R7 ;  /* 0x00000007000b7202 */ /* 0x000fe20000000f00 */
[----:B------:R-:W-:-:S04]  /*17e0*/  IMAD.HI.U32 R22, R10, R65, RZ ;  /* 0x000000410a167227 */ /* 0x000fc800078e00ff */
[----:B------:R-:W-:Y:S01]  /*17f0*/  @!P4 IMAD.IADD R53, R53, 0x1, -R4 ;  /* 0x000000013535c824 */ /* 0x000fe200078e0a04 */
[----:B------:R-:W-:Y:S01]  /*1800*/  ISETP.GT.U32.AND P4, PT, R4, R57, PT ;  /* 0x000000390400720c */ /* 0x000fe20003f84070 */
[----:B------:R-:W-:-:S03]  /*1810*/  IMAD.HI.U32 R18, R10, R61, RZ ;  /* 0x0000003d0a127227 */ /* 0x000fc600078e00ff */
[----:B------:R-:W-:Y:S01]  /*1820*/  @!P5 IADD3 R53, -R53, RZ, RZ ;  /* 0x000000ff3535d210 */ /* 0x000fe20007ffe1ff */
[----:B------:R-:W-:Y:S01]  /*1830*/  @!P2 IMAD.IADD R55, R55, 0x1, -R4 ;  /* 0x000000013737a824 */ /* 0x000fe200078e0a04 */
[C---:B------:R-:W-:Y:S01]  /*1840*/  ISETP.GT.U32.AND P2, PT, R4.reuse, R59, PT ;  /* 0x0000003b0400720c */ /* 0x040fe20003f44070 */
[----:B------:R-:W-:Y:S02]  /*1850*/  IMAD.MOV R22, RZ, RZ, -R22 ;  /* 0x000000ffff167224 */ /* 0x000fe400078e0a16 */
[----:B------:R-:W-:Y:S02]  /*1860*/  IMAD.MOV R18, RZ, RZ, -R18 ;  /* 0x000000ffff127224 */ /* 0x000fe400078e0a12 */
[C---:B------:R-:W-:Y:S01]  /*1870*/  IMAD R65, R4.reuse, R22, R65 ;  /* 0x0000001604417224 */ /* 0x040fe200078e0241 */
[----:B------:R-:W-:Y:S01]  /*1880*/  LOP3.LUT R22, R13, 0x68, RZ, 0xfc, !PT ;  /* 0x000000680d167812 */ /* 0x000fe200078efcff */
[----:B------:R-:W-:Y:S01]  /*1890*/  @!P4 IMAD.IADD R57, R57, 0x1, -R4 ;  /* 0x000000013939c824 */ /* 0x000fe200078e0a04 */
[C---:B------:R-:W-:Y:S01]  /*18a0*/  ISETP.GT.U32.AND P4, PT, R4.reuse, R55, PT ;  /* 0x000000370400720c */ /* 0x040fe20003f84070 */
[----:B------:R-:W-:Y:S01]  /*18b0*/  IMAD R61, R4, R18, R61 ;  /* 0x00000012043d7224 */ /* 0x000fe200078e023d */
[----:B------:R-:W-:Y:S01]  /*18c0*/  IABS R67, R22 ;  /* 0x0000001600437213 */ /* 0x000fe20000000000 */
[----:B------:R-:W-:-:S02]  /*18d0*/  @!P0 IMAD.MOV R11, RZ, RZ, -R11 ;  /* 0x000000ffff0b8224 */ /* 0x000fc400078e0a0b */
[----:B------:R-:W-:Y:S01]  /*18e0*/  @!P2 IMAD.IADD R59, R59, 0x1, -R4 ;  /* 0x000000013b3ba824 */ /* 0x000fe200078e0a04 */
[----:B------:R-:W-:Y:S01]  /*18f0*/  ISETP.GT.U32.AND P2, PT, R4, R57, PT ;  /* 0x000000390400720c */ /* 0x000fe20003f44070 */
[----:B------:R-:W-:-:S03]  /*1900*/  IMAD.HI.U32 R20, R10, R63, RZ ;  /* 0x0000003f0a147227 */ /* 0x000fc600078e00ff */
[----:B------:R-:W-:Y:S01]  /*1910*/  ISETP.GT.U32.AND P0, PT, R4, R59, PT ;  /* 0x0000003b0400720c */ /* 0x000fe20003f04070 */
[----:B------:R-:W-:Y:S01]  /*1920*/  IMAD.HI.U32 R7, R10, R67, RZ ;  /* 0x000000430a077227 */ /* 0x000fe200078e00ff */
[----:B------:R-:W-:Y:S02]  /*1930*/  IADD3 R20, -R20, RZ, RZ ;  /* 0x000000ff14147210 */ /* 0x000fe40007ffe1ff */
[----:B------:R-:W-:Y:S01]  /*1940*/  @!P4 IADD3 R55, R55, -R4, RZ ;  /* 0x800000043737c210 */ /* 0x000fe20007ffe0ff */
[----:B------:R-:W-:Y:S01]  /*1950*/  IMAD.MOV R7, RZ, RZ, -R7 ;  /* 0x000000ffff077224 */ /* 0x000fe200078e0a07 */
[C---:B------:R-:W-:Y:S01]  /*1960*/  ISETP.GT.U32.AND P4, PT, R4.reuse, R61, PT ;  /* 0x0000003d0400720c */ /* 0x040fe20003f84070 */
[C---:B------:R-:W-:Y:S01]  /*1970*/  IMAD R63, R4.reuse, R20, R63 ;  /* 0x00000014043f7224 */ /* 0x040fe200078e023f */
[----:B------:R-:W-:Y:S01]  /*1980*/  LOP3.LUT R20, R13, 0x78, RZ, 0xfc, !PT ;  /* 0x000000780d147812 */ /* 0x000fe200078efcff */
[C---:B------:R-:W-:Y:S01]  /*1990*/  IMAD R67, R4.reuse, R7, R67 ;  /* 0x0000000704437224 */ /* 0x040fe200078e0243 */
[----:B------:R-:W-:Y:S01]  /*19a0*/  @!P6 IADD3 R55, -R55, RZ, RZ ;  /* 0x000000ff3737e210 */ /* 0x000fe20007ffe1ff */
[--C-:B------:R-:W-:Y:S01]  /*19b0*/  @!P2 IMAD.IADD R57, R57, 0x1, -R4.reuse ;  /* 0x000000013939a824 */ /* 0x100fe200078e0a04 */
[C---:B------:R-:W-:Y:S01]  /*19c0*/  ISETP.GT.U32.AND P2, PT, R4.reuse, R63, PT ;  /* 0x0000003f0400720c */ /* 0x040fe20003f44070 */
[----:B------:R-:W-:Y:S01]  /*19d0*/  @!P0 IMAD.IADD R59, R59, 0x1, -R4 ;  /* 0x000000013b3b8824 */ /* 0x000fe200078e0a04 */
[----:B------:R-:W-:Y:S01]  /*19e0*/  ISETP.GT.U32.AND P0, PT, R4, R65, PT ;  /* 0x000000410400720c */ /* 0x000fe20003f04070 */
[----:B------:R-:W-:Y:S01]  /*19f0*/  IMAD.HI.U32 R13, R10, R73, RZ ;  /* 0x000000490a0d7227 */ /* 0x000fe200078e00ff */
[----:B------:R-:W-:-:S02]  /*1a00*/  IABS R75, R20 ;  /* 0x00000014004b7213 */ /* 0x000fc40000000000 */
[----:B------:R-:W-:Y:S01]  /*1a10*/  ISETP.GE.AND P6, PT, R26, RZ, PT ;  /* 0x000000ff1a00720c */ /* 0x000fe20003fc6270 */
[----:B------:R-:W-:Y:S01]  /*1a20*/  IMAD.HI.U32 R14, R10, R69, RZ ;  /* 0x000000450a0e7227 */ /* 0x000fe200078e00ff */
[----:B------:R-:W-:Y:S02]  /*1a30*/  @!P4 IADD3 R61, R61, -R4, RZ ;  /* 0x800000043d3dc210 */ /* 0x000fe40007ffe0ff */
[C---:B------:R-:W-:Y:S01]  /*1a40*/  ISETP.GT.U32.AND P4, PT, R4.reuse, R67, PT ;  /* 0x000000430400720c */ /* 0x040fe20003f84070 */
[----:B------:R-:W-:Y:S02]  /*1a50*/  IMAD.MOV R13, RZ, RZ, -R13 ;  /* 0x000000ffff0d7224 */ /* 0x000fe400078e0a0d */
[--C-:B------:R-:W-:Y:S01]  /*1a60*/  @!P2 IMAD.IADD R63, R63, 0x1, -R4.reuse ;  /* 0x000000013f3fa824 */ /* 0x100fe200078e0a04 */
[----:B------:R-:W-:Y:S01]  /*1a70*/  ISETP.GT.U32.AND P2, PT, R4, R61, PT ;  /* 0x0000003d0400720c */ /* 0x000fe20003f44070 */
[----:B------:R-:W-:Y:S02]  /*1a80*/  @!P0 IMAD.IADD R65, R65, 0x1, -R4 ;  /* 0x0000000141418824 */ /* 0x000fe400078e0a04 */
[----:B------:R-:W-:Y:S01]  /*1a90*/  IMAD.HI.U32 R7, R10, R71, RZ ;  /* 0x000000470a077227 */ /* 0x000fe200078e00ff */
[----:B------:R-:W-:-:S03]  /*1aa0*/  ISETP.GT.U32.AND P0, PT, R4, R63, PT ;  /* 0x0000003f0400720c */ /* 0x000fc60003f04070 */
[----:B------:R-:W-:Y:S02]  /*1ab0*/  IMAD.MOV R14, RZ, RZ, -R14 ;  /* 0x000000ffff0e7224 */ /* 0x000fe400078e0a0e */
[----:B------:R-:W-:Y:S01]  /*1ac0*/  @!P4 IMAD.IADD R67, R67, 0x1, -R4 ;  /* 0x000000014343c824 */ /* 0x000fe200078e0a04 */
[C---:B------:R-:W-:Y:S01]  /*1ad0*/  ISETP.GT.U32.AND P4, PT, R4.reuse, R65, PT ;  /* 0x000000410400720c */ /* 0x040fe20003f84070 */
[----:B------:R-:W-:Y:S02]  /*1ae0*/  IMAD R73, R4, R13, R73 ;  /* 0x0000000d04497224 */ /* 0x000fe400078e0249 */
[----:B------:R-:W-:Y:S01]  /*1af0*/  VIADD R13, R12, 0x80 ;  /* 0x000000800c0d7836 */ /* 0x000fe20000000000 */
[----:B------:R-:W-:Y:S01]  /*1b00*/  ISETP.GT.U32.AND P5, PT, R4, R67, PT ;  /* 0x000000430400720c */ /* 0x000fe20003fa4070 */
[----:B------:R-:W-:Y:S02]  /*1b10*/  IMAD.MOV R7, RZ, RZ, -R7 ;  /* 0x000000ffff077224 */ /* 0x000fe400078e0a07 */
[----:B------:R-:W-:Y:S01]  /*1b20*/  IMAD.HI.U32 R10, R10, R75, RZ ;  /* 0x0000004b0a0a7227 */ /* 0x000fe200078e00ff */
[----:B------:R-:W-:-:S03]  /*1b30*/  IABS R18, R13 ;  /* 0x0000000d00127213 */ /* 0x000fc60000000000 */
[C---:B------:R-:W-:Y:S01]  /*1b40*/  IMAD R69, R4.reuse, R14, R69 ;  /* 0x0000000e04457224 */ /* 0x040fe200078e0245 */
[----:B------:R-:W-:Y:S01]  /*1b50*/  IABS R14, R12 ;  /* 0x0000000c000e7213 */ /* 0x000fe20000000000 */
[C---:B------:R-:W-:Y:S01]  /*1b60*/  IMAD R71, R4.reuse, R7, R71 ;  /* 0x0000000704477224 */ /* 0x040fe200078e0247 */
[----:B------:R-:W-:Y:S01]  /*1b70*/  @!P4 IADD3 R65, R65, -R4, RZ ;  /* 0x800000044141c210 */ /* 0x000fe20007ffe0ff */
[----:B------:R-:W-:Y:S01]  /*1b80*/  IMAD.MOV R10, RZ, RZ, -R10 ;  /* 0x000000ffff0a7224 */ /* 0x000fe200078e0a0a */
[C---:B------:R-:W-:Y:S01]  /*1b90*/  ISETP.GT.U32.AND P4, PT, R4.reuse, R73, PT ;  /* 0x000000490400720c */ /* 0x040fe20003f84070 */
[----:B------:R-:W-:Y:S01]  /*1ba0*/  @!P2 IMAD.IADD R61, R61, 0x1, -R4 ;  /* 0x000000013d3da824 */ /* 0x000fe200078e0a04 */
[----:B------:R-:W-:Y:S01]  /*1bb0*/  ISETP.GT.U32.AND P2, PT, R4, R69, PT ;  /* 0x000000450400720c */ /* 0x000fe20003f44070 */
[----:B------:R-:W-:-:S04]  /*1bc0*/  IMAD.HI.U32 R7, R6, R14, RZ ;  /* 0x0000000e06077227 */ /* 0x000fc800078e00ff */
[----:B------:R-:W-:Y:S01]  /*1bd0*/  @!P0 IMAD.IADD R63, R63, 0x1, -R4 ;  /* 0x000000013f3f8824 */ /* 0x000fe200078e0a04 */
[----:B------:R-:W-:Y:S01]  /*1be0*/  ISETP.GT.U32.AND P0, PT, R4, R71, PT ;  /* 0x000000470400720c */ /* 0x000fe20003f04070 */
[----:B------:R-:W-:-:S04]  /*1bf0*/  IMAD.HI.U32 R6, R6, R18, RZ ;  /* 0x0000001206067227 */ /* 0x000fc800078e00ff */
[C---:B------:R-:W-:Y:S02]  /*1c00*/  IMAD R75, R4.reuse, R10, R75 ;  /* 0x0000000a044b7224 */ /* 0x040fe400078e024b */
[----:B------:R-:W-:Y:S02]  /*1c10*/  IMAD.MOV R7, RZ, RZ, -R7 ;  /* 0x000000ffff077224 */ /* 0x000fe400078e0a07 */
[----:B------:R-:W-:Y:S02]  /*1c20*/  IMAD.MOV R6, RZ, RZ, -R6 ;  /* 0x000000ffff067224 */ /* 0x000fe400078e0a06 */
[----:B------:R-:W-:Y:S01]  /*1c30*/  @!P5 IMAD.IADD R67, R67, 0x1, -R4 ;  /* 0x000000014343d824 */ /* 0x000fe200078e0a04 */
[----:B------:R-:W-:Y:S01]  /*1c40*/  ISETP.GT.U32.AND P5, PT, R4, R75, PT ;  /* 0x0000004b0400720c */ /* 0x000fe20003fa4070 */
[C---:B------:R-:W-:Y:S02]  /*1c50*/  IMAD R10, R5.reuse, R7, R14 ;  /* 0x00000007050a7224 */ /* 0x040fe400078e020e */
[----:B------:R-:W-:-:S02]  /*1c60*/  IMAD R14, R5, R6, R18 ;  /* 0x00000006050e7224 */ /* 0x000fc400078e0212 */
[--C-:B------:R-:W-:Y:S01]  /*1c70*/  @!P2 IMAD.IADD R69, R69, 0x1, -R4.reuse ;  /* 0x000000014545a824 */ /* 0x100fe200078e0a04 */
[----:B------:R-:W-:Y:S01]  /*1c80*/  ISETP.GE.AND P2, PT, R24, RZ, PT ;  /* 0x000000ff1800720c */ /* 0x000fe20003f46270 */
[--C-:B------:R-:W-:Y:S01]  /*1c90*/  @!P4 IMAD.IADD R73, R73, 0x1, -R4.reuse ;  /* 0x000000014949c824 */ /* 0x100fe200078e0a04 */
[----:B------:R-:W-:Y:S01]  /*1ca0*/  ISETP.GT.U32.AND P4, PT, R5, R14, PT ;  /* 0x0000000e0500720c */ /* 0x000fe20003f84070 */
[--C-:B------:R-:W-:Y:S01]  /*1cb0*/  @!P0 IMAD.IADD R71, R71, 0x1, -R4.reuse ;  /* 0x0000000147478824 */ /* 0x100fe200078e0a04 */
[----:B------:R-:W-:Y:S01]  /*1cc0*/  ISETP.GT.U32.AND P0, PT, R5, R10, PT ;  /* 0x0000000a0500720c */ /* 0x000fe20003f04070 */
[----:B------:R-:W-:Y:S01]  /*1cd0*/  @!P1 IMAD.MOV R57, RZ, RZ, -R57 ;  /* 0x000000ffff399224 */ /* 0x000fe200078e0a39 */
[C---:B------:R-:W-:Y:S01]  /*1ce0*/  ISETP.GT.U32.AND P1, PT, R4.reuse, R69, PT ;  /* 0x000000450400720c */ /* 0x040fe20003f24070 */
[----:B------:R-:W-:Y:S01]  /*1cf0*/  @!P5 IMAD.IADD R75, R75, 0x1, -R4 ;  /* 0x000000014b4bd824 */ /* 0x000fe200078e0a04 */
[C---:B------:R-:W-:Y:S01]  /*1d00*/  ISETP.GT.U32.AND P5, PT, R4.reuse, R71, PT ;  /* 0x000000470400720c */ /* 0x040fe20003fa4070 */
[----:B------:R-:W-:Y:S01]  /*1d10*/  @!P3 IMAD.MOV R59, RZ, RZ, -R59 ;  /* 0x000000ffff3bb224 */ /* 0x000fe200078e0a3b */
[----:B------:R-:W-:Y:S01]  /*1d20*/  ISETP.GT.U32.AND P3, PT, R4, R73, PT ;  /* 0x000000490400720c */ /* 0x000fe20003f64070 */
[----:B------:R-:W1:Y:S01]  /*1d30*/  LDC.64 R6, c[0x0][0x230] ;  /* 0x00008c00ff067b82 */ /* 0x000e620000000a00 */
[----:B------:R-:W-:Y:S01]  /*1d40*/  @!P6 IMAD.MOV R63, RZ, RZ, -R63 ;  /* 0x000000ffff3fe224 */ /* 0x000fe200078e0a3f */
[----:B------:R-:W-:Y:S01]  /*1d50*/  ISETP.GE.AND P6, PT, R28, RZ, PT ;  /* 0x000000ff1c00720c */ /* 0x000fe20003fc6270 */
[----:B------:R-:W-:-:S02]  /*1d60*/  @!P2 IMAD.MOV R61, RZ, RZ, -R61 ;  /* 0x000000ffff3da224 */ /* 0x000fc400078e0a3d */
[----:B------:R-:W-:Y:S01]  /*1d70*/  @!P4 IMAD.IADD R14, R14, 0x1, -R5 ;  /* 0x000000010e0ec824 */ /* 0x000fe200078e0a05 */
[----:B------:R-:W-:Y:S02]  /*1d80*/  @!P0 IADD3 R10, R10, -R5, RZ ;  /* 0x800000050a0a8210 */ /* 0x000fe40007ffe0ff */
[--C-:B------:R-:W-:Y:S01]  /*1d90*/  @!P1 IMAD.IADD R69, R69, 0x1, -R4.reuse ;  /* 0x0000000145459824 */ /* 0x100fe200078e0a04 */
[----:B------:R-:W-:Y:S02]  /*1da0*/  ISETP.GT.U32.AND P0, PT, R4, R75, PT ;  /* 0x0000004b0400720c */ /* 0x000fe40003f04070 */
[----:B------:R-:W-:Y:S01]  /*1db0*/  ISETP.GT.U32.AND P2, PT, R5, R10, PT ;  /* 0x0000000a0500720c */ /* 0x000fe20003f44070 */
[----:B------:R-:W-:Y:S01]  /*1dc0*/  @!P3 IMAD.IADD R73, R73, 0x1, -R4 ;  /* 0x000000014949b824 */ /* 0x000fe200078e0a04 */
[----:B------:R-:W-:Y:S02]  /*1dd0*/  ISETP.GT.U32.AND P4, PT, R5, R14, PT ;  /* 0x0000000e0500720c */ /* 0x000fe40003f84070 */
[----:B------:R-:W-:-:S02]  /*1de0*/  ISETP.GE.AND P1, PT, R22, RZ, PT ;  /* 0x000000ff1600720c */ /* 0x000fc40003f26270 */
[----:B------:R-:W-:Y:S02]  /*1df0*/  @!P5 IADD3 R71, R71, -R4, RZ ;  /* 0x800000044747d210 */ /* 0x000fe40007ffe0ff */
[----:B------:R-:W-:Y:S02]  /*1e00*/  ISETP.GE.AND P5, PT, R30, RZ, PT ;  /* 0x000000ff1e00720c */ /* 0x000fe40003fa6270 */
[----:B------:R-:W-:Y:S01]  /*1e10*/  ISETP.GE.AND P3, PT, R32, RZ, PT ;  /* 0x000000ff2000720c */ /* 0x000fe20003f66270 */
[----:B------:R-:W-:Y:S01]  /*1e20*/  @!P0 IMAD.IADD R75, R75, 0x1, -R4 ;  /* 0x000000014b4b8824 */ /* 0x000fe200078e0a04 */
[----:B------:R-:W-:Y:S01]  /*1e30*/  LOP3.LUT R4, RZ, R3, RZ, 0x33, !PT ;  /* 0x00000003ff047212 */ /* 0x000fe200078e33ff */
[--C-:B------:R-:W-:Y:S01]  /*1e40*/  @!P2 IMAD.IADD R10, R10, 0x1, -R5.reuse ;  /* 0x000000010a0aa824 */ /* 0x100fe200078e0a05 */
[----:B------:R-:W-:Y:S01]  /*1e50*/  ISETP.GE.AND P2, PT, R20, RZ, PT ;  /* 0x000000ff1400720c */ /* 0x000fe20003f46270 */
[----:B------:R-:W-:Y:S01]  /*1e60*/  @!P4 IMAD.IADD R14, R14, 0x1, -R5 ;  /* 0x000000010e0ec824 */ /* 0x000fe200078e0a05 */
[----:B------:R-:W-:Y:S01]  /*1e70*/  ISETP.NE.AND P4, PT, R3, RZ, PT ;  /* 0x000000ff0300720c */ /* 0x000fe20003f85270 */
[----:B------:R-:W-:Y:S01]  /*1e80*/  @!P1 IMAD.MOV R67, RZ, RZ, -R67 ;  /* 0x000000ffff439224 */ /* 0x000fe200078e0a43 */
[----:B------:R-:W-:Y:S01]  /*1e90*/  ISETP.NE.AND P1, PT, R2, RZ, PT ;  /* 0x000000ff0200720c */ /* 0x000fe20003f25270 */
[----:B-1----:R-:W-:Y:S01]  /*1ea0*/  VIADD R18, R6, 0xffffffff ;  /* 0xffffffff06127836 */ /* 0x002fe20000000000 */
[----:B------:R-:W-:Y:S01]  /*1eb0*/  LOP3.LUT R5, RZ, R2, RZ, 0x33, !PT ;  /* 0x00000002ff057212 */ /* 0x000fe200078e33ff */
[----:B------:R-:W-:Y:S01]  /*1ec0*/  @!P5 IMAD.MOV R69, RZ, RZ, -R69 ;  /* 0x000000ffff45d224 */ /* 0x000fe200078e0a45 */
[----:B------:R-:W1:Y:S01]  /*1ed0*/  LDC.64 R2, c[0x0][0x238] ;  /* 0x00008e00ff027b82 */ /* 0x000e620000000a00 */
[----:B------:R-:W-:Y:S01]  /*1ee0*/  @!P3 IMAD.MOV R71, RZ, RZ, -R71 ;  /* 0x000000ffff47b224 */ /* 0x000fe200078e0a47 */
[----:B------:R-:W-:-:S02]  /*1ef0*/  ISETP.GE.AND P0, PT, R34, RZ, PT ;  /* 0x000000ff2200720c */ /* 0x000fc40003f06270 */
[----:B------:R-:W-:Y:S01]  /*1f00*/  ISETP.GE.AND P5, PT, R12, RZ, PT ;  /* 0x000000ff0c00720c */ /* 0x000fe20003fa6270 */
[----:B------:R-:W-:Y:S01]  /*1f10*/  @!P2 IMAD.MOV R75, RZ, RZ, -R75 ;  /* 0x000000ffff4ba224 */ /* 0x000fe200078e0a4b */
[----:B------:R-:W-:Y:S02]  /*1f20*/  ISETP.GE.AND P3, PT, R13, RZ, PT ;  /* 0x000000ff0d00720c */ /* 0x000fe40003f66270 */
[----:B------:R-:W-:Y:S02]  /*1f30*/  @!P6 IADD3 R65, -R65, RZ, RZ ;  /* 0x000000ff4141e210 */ /* 0x000fe40007ffe1ff */
[C---:B------:R-:W-:Y:S02]  /*1f40*/  SEL R250, R4.reuse, R17, !P4 ;  /* 0x0000001104fa7207 */ /* 0x040fe40006000000 */
[C---:B------:R-:W-:Y:S02]  /*1f50*/  SEL R249, R4.reuse, R19, !P4 ;  /* 0x0000001304f97207 */ /* 0x040fe40006000000 */
[----:B------:R-:W-:Y:S01]  /*1f60*/  SEL R248, R4, R21, !P4 ;  /* 0x0000001504f87207 */ /* 0x000fe20006000000 */
[----:B------:R-:W-:Y:S01]  /*1f70*/  IMAD R250, R250, UR5, RZ ;  /* 0x00000005fafa7c24 */ /* 0x000fe2000f8e02ff */
[----:B------:R-:W-:Y:S01]  /*1f80*/  @!P0 IADD3 R73, -R73, RZ, RZ ;  /* 0x000000ff49498210 */ /* 0x000fe20007ffe1ff */
[----:B------:R-:W-:Y:S01]  /*1f90*/  @!P5 IMAD.MOV R10, RZ, RZ, -R10 ;  /* 0x000000ffff0ad224 */ /* 0x000fe200078e0a0a */
[C---:B------:R-:W-:Y:S01]  /*1fa0*/  SEL R247, R4.reuse, R23, !P4 ;  /* 0x0000001704f77207 */ /* 0x040fe20006000000 */
[----:B------:R-:W-:Y:S01]  /*1fb0*/  @!P3 IMAD.MOV R14, RZ, RZ, -R14 ;  /* 0x000000ffff0eb224 */ /* 0x000fe200078e0a0e */
[C---:B------:R-:W-:Y:S01]  /*1fc0*/  SEL R246, R4.reuse, R25, !P4 ;  /* 0x0000001904f67207 */ /* 0x040fe20006000000 */
[----:B------:R-:W-:Y:S01]  /*1fd0*/  IMAD R249, R249, UR5, RZ ;  /* 0x00000005f9f97c24 */ /* 0x000fe2000f8e02ff */
[----:B------:R-:W-:Y:S01]  /*1fe0*/  SEL R245, R4, R27, !P4 ;  /* 0x0000001b04f57207 */ /* 0x000fe20006000000 */
[----:B------:R-:W-:Y:S01]  /*1ff0*/  IMAD R248, R248, UR5, RZ ;  /* 0x00000005f8f87c24 */ /* 0x000fe2000f8e02ff */
        /* <DEDUP_REMOVED lines=52> */
[----:B------:R-:W-:Y:S01]  /*2340*/  SEL R10, R5, R10, !P1 ;  /* 0x0000000a050a7207 */ /* 0x000fe20004800000 */
[----:B------:R-:W-:Y:S01]  /*2350*/  IMAD R217, R217, UR5, RZ ;  /* 0x00000005d9d97c24 */ /* 0x000fe2000f8e02ff */
[----:B------:R-:W-:Y:S01]  /*2360*/  SEL R4, R5, R14, !P1 ;  /* 0x0000000e05047207 */ /* 0x000fe20004800000 */
[C---:B------:R-:W-:Y:S01]  /*2370*/  VIADD R5, R6.reuse, 0xfffffffe ;  /* 0xfffffffe06057836 */ /* 0x040fe20000000000 */
[----:B------:R-:W-:Y:S01]  /*2380*/  IADD3 R0, R6, -0x3, RZ ;  /* 0xfffffffd06007810 */ /* 0x000fe20007ffe0ff */
[----:B------:R-:W-:Y:S01]  /*2390*/  IMAD R216, R216, UR5, RZ ;  /* 0x00000005d8d87c24 */ /* 0x000fe2000f8e02ff */
[----:B------:R-:W-:Y:S01]  /*23a0*/  ISETP.GE.U32.AND P6, PT, R18, 0x7fffffe0, PT ;  /* 0x7fffffe01200780c */ /* 0x000fe20003fc6070 */
[----:B------:R-:W-:Y:S01]  /*23b0*/  IMAD R4, R4, R7, RZ ;  /* 0x0000000704047224 */ /* 0x000fe200078e02ff */
[----:B------:R-:W-:Y:S01]  /*23c0*/  ISETP.GE.U32.AND P3, PT, R0, 0x7fffffde, PT ;  /* 0x7fffffde0000780c */ /* 0x000fe20003f66070 */
[----:B-1----:R-:W-:Y:S01]  /*23d0*/  IMAD R0, R160, R3, RZ ;  /* 0x00000003a0007224 */ /* 0x002fe200078e02ff */
[----:B------:R-:W-:Y:S01]  /*23e0*/  ISETP.GE.U32.AND P0, PT, R5, 0x7fffffdf, PT ;  /* 0x7fffffdf0500780c */ /* 0x000fe20003f06070 */
[----:B------:R-:W-:Y:S01]  /*23f0*/  VIADD R5, R6, 0xfffffffb ;  /* 0xfffffffb06057836 */ /* 0x000fe20000000000 */
[----:B------:R-:W-:Y:S01]  /*2400*/  SHF.L.U32 R18, R4, 0x2, RZ ;  /* 0x0000000204127819 */ /* 0x000fe200000006ff */
[----:B------:R-:W-:Y:S01]  /*2410*/  IMAD R14, R8, UR5, RZ ;  /* 0x00000005080e7c24 */ /* 0x000fe2000f8e02ff */
[----:B------:R-:W-:Y:S01]  /*2420*/  LEA R55, P1, R0, UR8, 0x2 ;  /* 0x0000000800377c11 */ /* 0x000fe2000f8210ff */
[----:B------:R-:W-:Y:S01]  /*2430*/  VIADD R11, R6, 0xfffffffc ;  /* 0xfffffffc060b7836 */ /* 0x000fe20000000000 */
[----:B------:R-:W-:Y:S01]  /*2440*/  ISETP.GE.U32.AND P5, PT, R5, 0x7fffffdc, PT ;  /* 0x7fffffdc0500780c */ /* 0x000fe20003fa6070 */
[----:B------:R-:W-:Y:S01]  /*2450*/  IMAD R5, R10, R7, RZ ;  /* 0x000000070a057224 */ /* 0x000fe200078e02ff */
[----:B------:R-:W-:Y:S01]  /*2460*/  LEA.HI.X.SX32 R7, R0, UR9, 0x2, P1 ;  /* 0x0000000900077c11 */ /* 0x000fe200088f16ff */
[----:B------:R-:W-:Y:S01]  /*2470*/  VIADD R25, R15, UR12 ;  /* 0x0000000c0f197c36 */ /* 0x000fe20008000000 */
[-C--:B------:R-:W-:Y:S01]  /*2480*/  LEA R184, P2, R250, R55.reuse, 0x2 ;  /* 0x00000037fab87211 */ /* 0x080fe200078410ff */
[----:B------:R-:W-:Y:S01]  /*2490*/  IMAD.SHL.U32 R19, R5, 0x4, RZ ;  /* 0x0000000405137824 */ /* 0x000fe200078e00ff */
[C---:B------:R-:W-:Y:S01]  /*24a0*/  LEA R186, P1, R249.reuse, R55, 0x2 ;  /* 0x00000037f9ba7211 */ /* 0x040fe200078210ff */
[----:B------:R-:W-:Y:S01]  /*24b0*/  IMAD.SHL.U32 R66, R2, 0x2, RZ ;  /* 0x0000000202427824 */ /* 0x000fe200078e00ff */
[-C--:B------:R-:W-:Y:S01]  /*24c0*/  LEA.HI.X.SX32 R185, R250, R7.reuse, 0x2, P2 ;  /* 0x00000007fab97211 */ /* 0x080fe200010f16ff */
[----:B------:R-:W-:Y:S01]  /*24d0*/  VIADD R10, R6, 0xfffffffa ;  /* 0xfffffffa060a7836 */ /* 0x000fe20000000000 */
[----:B------:R-:W-:Y:S01]  /*24e0*/  LEA.HI.X.SX32 R187, R249, R7, 0x2, P1 ;  /* 0x00000007f9bb7211 */ /* 0x000fe200008f16ff */
[----:B------:R-:W-:Y:S01]  /*24f0*/  IMAD R17, R2, 0x3, RZ ;  /* 0x0000000302117824 */ /* 0x000fe200078e02ff */
[-C--:B------:R-:W-:Y:S01]  /*2500*/  LEA R188, P2, R248, R55.reuse, 0x2 ;  /* 0x00000037f8bc7211 */ /* 0x080fe200078410ff */
[----:B------:R1:W-:Y:S01]  /*2510*/  STL [R1+0x210], R66 ;  /* 0x0002104201007387 */ /* 0x0003e20000100800 */
[C---:B------:R-:W-:Y:S01]  /*2520*/  LEA R190, P1, R247.reuse, R55, 0x2 ;  /* 0x00000037f7be7211 */ /* 0x040fe200078210ff */
[----:B------:R-:W-:Y:S01]  /*2530*/  VIADD R8, R6, 0xfffffff6 ;  /* 0xfffffff606087836 */ /* 0x000fe20000000000 */
[-C--:B------:R-:W-:Y:S01]  /*2540*/  LEA.HI.X.SX32 R189, R248, R7.reuse, 0x2, P2 ;  /* 0x00000007f8bd7211 */ /* 0x080fe200010f16ff */
[----:B------:R2:W-:Y:S01]  /*2550*/  STL [R1+0x20c], R17 ;  /* 0x00020c1101007387 */ /* 0x0005e20000100800 */
[----:B------:R-:W-:Y:S01]  /*2560*/  LEA.HI.X.SX32 R191, R247, R7, 0x2, P1 ;  /* 0x00000007f7bf7211 */ /* 0x000fe200008f16ff */
[----:B------:R-:W-:Y:S01]  /*2570*/  IMAD R27, R2, 0x18, RZ ;  /* 0x00000018021b7824 */ /* 0x000fe200078e02ff */
[-C--:B------:R-:W-:Y:S01]  /*2580*/  LEA R192, P2, R246, R55.reuse, 0x2 ;  /* 0x00000037f6c07211 */ /* 0x080fe200078410ff */
[C---:B------:R-:W-:Y:S01]  /*2590*/  IMAD R166, R2.reuse, 0x1b, RZ ;  /* 0x0000001b02a67824 */ /* 0x040fe200078e02ff */
[C---:B------:R-:W-:Y:S01]  /*25a0*/  LEA R194, P1, R245.reuse, R55, 0x2 ;  /* 0x00000037f5c27211 */ /* 0x040fe200078210ff */
[----:B------:R-:W-:Y:S01]  /*25b0*/  IMAD R170, R2, 0x1c, RZ ;  /* 0x0000001c02aa7824 */ /* 0x000fe200078e02ff */
[-C--:B------:R-:W-:Y:S01]  /*25c0*/  LEA.HI.X.SX32 R193, R246, R7.reuse, 0x2, P2 ;  /* 0x00000007f6c17211 */ /* 0x080fe200010f16ff */
[C---:B------:R-:W-:Y:S01]  /*25d0*/  IMAD R252, R2.reuse, 0x1e, RZ ;  /* 0x0000001e02fc7824 */ /* 0x040fe200078e02ff */
[----:B------:R-:W-:Y:S01]  /*25e0*/  LEA.HI.X.SX32 R195, R245, R7, 0x2, P1 ;  /* 0x00000007f5c37211 */ /* 0x000fe200008f16ff */
[----:B------:R-:W-:Y:S01]  /*25f0*/  IMAD R251, R2, 0x1f, RZ ;  /* 0x0000001f02fb7824 */ /* 0x000fe200078e02ff */
[----:B------:R-:W-:-:S02]  /*2600*/  LEA R196, P2, R244, R55, 0x2 ;  /* 0x00000037f4c47211 */ /* 0x000fc400078410ff */
[C---:B------:R-:W-:Y:S02]  /*2610*/  LEA R198, P1, R243.reuse, R55, 0x2 ;  /* 0x00000037f3c67211 */ /* 0x040fe400078210ff */
[-C--:B------:R-:W-:Y:S02]  /*2620*/  LEA.HI.X.SX32 R197, R244, R7.reuse, 0x2, P2 ;  /* 0x00000007f4c57211 */ /* 0x080fe400010f16ff */
[----:B------:R-:W-:Y:S02]  /*2630*/  LEA.HI.X.SX32 R199, R243, R7, 0x2, P1 ;  /* 0x00000007f3c77211 */ /* 0x000fe400008f16ff */
[CC--:B------:R-:W-:Y:S02]  /*2640*/  LEA R200, P2, R242.reuse, R55.reuse, 0x2 ;  /* 0x00000037f2c87211 */ /* 0x0c0fe400078410ff */
[----:B------:R-:W-:Y:S02]  /*2650*/  LEA R202, P1, R241, R55, 0x2 ;  /* 0x00000037f1ca7211 */ /* 0x000fe400078210ff */
[----:B------:R-:W-:-:S02]  /*2660*/  LEA.HI.X.SX32 R201, R242, R7, 0x2, P2 ;  /* 0x00000007f2c97211 */ /* 0x000fc400010f16ff */
[----:B------:R-:W-:Y:S02]  /*2670*/  LEA.HI.X.SX32 R203, R241, R7, 0x2, P1 ;  /* 0x00000007f1cb7211 */ /* 0x000fe400008f16ff */
[CC--:B------:R-:W-:Y:S02]  /*2680*/  LEA R204, P2, R240.reuse, R55.reuse, 0x2 ;  /* 0x00000037f0cc7211 */ /* 0x0c0fe400078410ff */
[C---:B------:R-:W-:Y:S02]  /*2690*/  LEA R206, P1, R239.reuse, R55, 0x2 ;  /* 0x00000037efce7211 */ /* 0x040fe400078210ff */
[-C--:B------:R-:W-:Y:S02]  /*26a0*/  LEA.HI.X.SX32 R205, R240, R7.reuse, 0x2, P2 ;  /* 0x00000007f0cd7211 */ /* 0x080fe400010f16ff */
[----:B------:R-:W-:Y:S02]  /*26b0*/  LEA.HI.X.SX32 R207, R239, R7, 0x2, P1 ;  /* 0x00000007efcf7211 */ /* 0x000fe400008f16ff */
        /* <DEDUP_REMOVED lines=37> */
[----:B------:R-:W-:Y:S02]  /*2910*/  LEA R54, P1, R14, R55, 0x2 ;  /* 0x000000370e367211 */ /* 0x000fe400078210ff */
[-C--:B------:R-:W-:Y:S02]  /*2920*/  LEA.HI.X.SX32 R53, R216, R7.reuse, 0x2, P2 ;  /* 0x00000007d8357211 */ /* 0x080fe400010f16ff */
[----:B------:R-:W-:Y:S01]  /*2930*/  LEA.HI.X.SX32 R55, R14, R7, 0x2, P1 ;  /* 0x000000070e377211 */ /* 0x000fe200008f16ff */
[----:B------:R-:W-:Y:S01]  /*2940*/  VIADD R7, R6, 0xfffffff9 ;  /* 0xfffffff906077836 */ /* 0x000fe20000000000 */
[----:B------:R-:W-:Y:S02]  /*2950*/  IADD3 R56, P2, R19, UR6, RZ ;  /* 0x0000000613387c10 */ /* 0x000fe4000ff5e0ff */
[----:B------:R-:W-:Y:S02]  /*2960*/  IADD3 R58, P1, R18, UR6, RZ ;  /* 0x00000006123a7c10 */ /* 0x000fe4000ff3e0ff */
[----:B------:R-:W-:-:S02]  /*2970*/  LEA.HI.X.SX32 R57, R5, UR7, 0x2, P2 ;  /* 0x0000000705397c11 */ /* 0x000fc400090f16ff */
[----:B------:R-:W-:Y:S02]  /*2980*/  LEA.HI.X.SX32 R59, R4, UR7, 0x2, P1 ;  /* 0x00000007043b7c11 */ /* 0x000fe400088f16ff */
[----:B------:R-:W-:Y:S01]  /*2990*/  ISETP.GE.U32.AND P1, PT, R7, 0x7fffffda, PT ;  /* 0x7fffffda0700780c */ /* 0x000fe20003f26070 */
[----:B------:R-:W-:Y:S01]  /*29a0*/  VIADD R7, R6, 0xfffffff8 ;  /* 0xfffffff806077836 */ /* 0x000fe20000000000 */
[----:B------:R-:W-:Y:S01]  /*29b0*/  ISETP.GE.U32.AND P4, PT, R11, 0x7fffffdd, PT ;  /* 0x7fffffdd0b00780c */ /* 0x000fe20003f86070 */
[----:B------:R-:W-:Y:S01]  /*29c0*/  @!PT LDS RZ, [RZ] ;  /* 0x00000000fffff984 */ /* 0x000fe20000000800 */
[----:B------:R-:W-:Y:S01]  /*29d0*/  @!PT LDS RZ, [RZ] ;  /* 0x00000000fffff984 */ /* 0x000fe20000000800 */
[----:B------:R-:W-:Y:S01]  /*29e0*/  @!PT LDS RZ, [RZ] ;  /* 0x00000000fffff984 */ /* 0x000fe20000000800 */
[----:B------:R3:W-:Y:S01]  /*29f0*/  LDGSTS.E [R25], desc[UR16][R56.64], !P6 ;  /* 0x0000000038197fae */ /* 0x0007e2000f121850 */
[----:B------:R-:W-:Y:S01]  /*2a00*/  IMAD.WIDE R60, R2, 0x4, R56 ;  /* 0x00000004023c7825 */ /* 0x000fe200078e0238 */
[----:B------:R-:W-:Y:S02]  /*2a10*/  ISETP.GE.U32.AND P2, PT, R10, 0x7fffffdb, PT ;  /* 0x7fffffdb0a00780c */ /* 0x000fe40003f46070 */
[----:B------:R5:W-:Y:S01]  /*2a20*/  LDGSTS.E [R25+0x4000], desc[UR16][R58.64], !P6 ;  /* 0x040000003a197fae */ /* 0x000be2000f121850 */
[----:B------:R-:W-:Y:S01]  /*2a30*/  IMAD.WIDE R62, R2, 0x4, R58 ;  /* 0x00000004023e7825 */ /* 0x000fe200078e023a */
[----:B------:R-:W-:-:S02]  /*2a40*/  ISETP.GE.U32.AND P6, PT, R7, 0x7fffffd9, PT ;  /* 0x7fffffd90700780c */ /* 0x000fc40003fc6070 */
[----:B------:R-:W-:Y:S01]  /*2a50*/  IADD3 R7, R6, -0x9, RZ ;  /* 0xfffffff706077810 */ /* 0x000fe20007ffe0ff */
[C---:B------:R-:W-:Y:S01]  /*2a60*/  IMAD.WIDE R64, R66.reuse, 0x4, R56 ;  /* 0x0000000442407825 */ /* 0x040fe200078e0238 */
[----:B------:R5:W-:Y:S01]  /*2a70*/  LDGSTS.E [R25+0x4], desc[UR16][R60.64], !P0 ;  /* 0x000040003c197fae */ /* 0x000be2000c121850 */
[----:B------:R-:W-:Y:S02]  /*2a80*/  LOP3.LUT R11, R15, 0x10, RZ, 0x3c, !PT ;  /* 0x000000100f0b7812 */ /* 0x000fe400078e3cff */
[----:B-1----:R-:W-:Y:S01]  /*2a90*/  IMAD.WIDE R66, R66, 0x4, R58 ;  /* 0x0000000442427825 */ /* 0x002fe200078e023a */
[----:B------:R1:W-:Y:S01]  /*2aa0*/  LDGSTS.E [R25+0x4004], desc[UR16][R62.64], !P0 ;  /* 0x040040003e197fae */ /* 0x0003e2000c121850 */
[----:B------:R-:W-:Y:S02]  /*2ab0*/  ISETP.GE.U32.AND P0, PT, R7, 0x7fffffd8, PT ;  /* 0x7fffffd80700780c */ /* 0x000fe40003f06070 */
[----:B------:R-:W-:Y:S01]  /*2ac0*/  IMAD.WIDE R68, R17, 0x4, R56 ;  /* 0x0000000411447825 */ /* 0x000fe200078e0238 */
[----:B------:R1:W-:Y:S01]  /*2ad0*/  LDGSTS.E [R25+0x8], desc[UR16][R64.64], !P3 ;  /* 0x0000800040197fae */ /* 0x0003e2000d921850 */
[----:B------:R-:W-:-:S02]  /*2ae0*/  LOP3.LUT R20, R15, 0x60, RZ, 0x3c, !PT ;  /* 0x000000600f147812 */ /* 0x000fc400078e3cff */
[----:B------:R-:W-:Y:S01]  /*2af0*/  IMAD.SHL.U32 R10, R2, 0x4, RZ ;  /* 0x00000004020a7824 */ /* 0x000fe200078e00ff */
[----:B------:R1:W-:Y:S01]  /*2b00*/  LDGSTS.E [R25+0x4008], desc[UR16][R66.64], !P3 ;  /* 0x0400800042197fae */ /* 0x0003e2000d921850 */
[----:B------:R-:W-:Y:S01]  /*2b10*/  IMAD.WIDE R70, R17, 0x4, R58 ;  /* 0x0000000411467825 */ /* 0x000fe200078e023a */
[----:B------:R-:W-:Y:S02]  /*2b20*/  ISETP.GE.U32.AND P3, PT, R8, 0x7fffffd7, PT ;  /* 0x7fffffd70800780c */ /* 0x000fe40003f66070 */
[----:B------:R1:W-:Y:S01]  /*2b30*/  LDGSTS.E [R25+0xc], desc[UR16][R68.64], !P4 ;  /* 0x0000c00044197fae */ /* 0x0003e2000e121850 */
[----:B------:R-:W-:Y:S02]  /*2b40*/  VIADD R7, R6, 0xfffffff5 ;  /* 0xfffffff506077836 */ /* 0x000fe40000000000 */
[----:B------:R-:W-:Y:S01]  /*2b50*/  VIADD R26, R11, UR12 ;  /* 0x0000000c0b1a7c36 */ /* 0x000fe20008000000 */
[----:B------:R1:W-:Y:S01]  /*2b60*/  LDGSTS.E [R25+0x400c], desc[UR16][R70.64], !P4 ;  /* 0x0400c00046197fae */ /* 0x0003e2000e121850 */
[----:B------:R-:W-:Y:S01]  /*2b70*/  IMAD.WIDE R72, R10, 0x4, R56 ;  /* 0x000000040a487825 */ /* 0x000fe200078e0238 */
[----:B------:R-:W-:-:S02]  /*2b80*/  ISETP.GE.U32.AND P4, PT, R7, 0x7fffffd6, PT ;  /* 0x7fffffd60700780c */ /* 0x000fc40003f86070 */
[----:B------:R-:W-:Y:S01]  /*2b90*/  IADD3 R7, R6, -0xc, RZ ;  /* 0xfffffff406077810 */ /* 0x000fe20007ffe0ff */
[----:B------:R-:W-:Y:S01]  /*2ba0*/  IMAD.WIDE R74, R10, 0x4, R58 ;  /* 0x000000040a4a7825 */ /* 0x000fe200078e023a */
[----:B------:R4:W-:Y:S01]  /*2bb0*/  STL [R1+0x208], R10 ;  /* 0x0002080a01007387 */ /* 0x0009e20000100800 */
[----:B------:R-:W-:Y:S02]  /*2bc0*/  LOP3.LUT R11, R15, 0x20, RZ, 0x3c, !PT ;  /* 0x000000200f0b7812 */ /* 0x000fe400078e3cff */
[C---:B------:R-:W-:Y:S01]  /*2bd0*/  IMAD R8, R2.reuse, 0x5, RZ ;  /* 0x0000000502087824 */ /* 0x040fe200078e02ff */
[----:B------:R1:W-:Y:S01]  /*2be0*/  LDGSTS.E [R26], desc[UR16][R72.64], !P5 ;  /* 0x00000000481a7fae */ /* 0x0003e2000e921850 */
[----:B--2---:R-:W-:Y:S01]  /*2bf0*/  IMAD R17, R2, 0x7, RZ ;  /* 0x0000000702117824 */ /* 0x004fe200078e02ff */
[----:B------:R-:W-:Y:S01]  /*2c00*/  IADD3 R24, R11, UR12, RZ ;  /* 0x0000000c0b187c10 */ /* 0x000fe2000fffe0ff */
[----:B------:R-:W-:Y:S01]  /*2c10*/  IMAD.WIDE R76, R8, 0x4, R56 ;  /* 0x00000004084c7825 */ /* 0x000fe200078e0238 */
[----:B------:R2:W-:Y:S01]  /*2c20*/  LDGSTS.E [R26+0x4000], desc[UR16][R74.64], !P5 ;  /* 0x040000004a1a7fae */ /* 0x0005e2000e921850 */
[----:B------:R-:W-:-:S02]  /*2c30*/  ISETP.GE.U32.AND P5, PT, R7, 0x7fffffd5, PT ;  /* 0x7fffffd50700780c */ /* 0x000fc40003fa6070 */
[----:B----4-:R-:W-:Y:S01]  /*2c40*/  IMAD R10, R2, 0x6, RZ ;  /* 0x00000006020a7824 */ /* 0x010fe200078e02ff */
[----:B------:R4:W-:Y:S01]  /*2c50*/  LDGSTS.E [R26+0x4], desc[UR16][R76.64], !P2 ;  /* 0x000040004c1a7fae */ /* 0x0009e2000d121850 */
[----:B------:R-:W-:Y:S01]  /*2c60*/  IMAD.WIDE R78, R8, 0x4, R58 ;  /* 0x00000004084e7825 */ /* 0x000fe200078e023a */
[----:B------:R-:W-:Y:S02]  /*2c70*/  LOP3.LUT R11, R15, 0x30, RZ, 0x3c, !PT ;  /* 0x000000300f0b7812 */ /* 0x000fe400078e3cff */
[----:B------:R3:W-:Y:S01]  /*2c80*/  STL [R1+0x204], R8 ;  /* 0x0002040801007387 */ /* 0x0007e20000100800 */
[----:B------:R-:W-:Y:S01]  /*2c90*/  VIADD R7, R6, 0xfffffff3 ;  /* 0xfffffff306077836 */ /* 0x000fe20000000000 */
[----:B------:R-:W-:Y:S01]  /*2ca0*/  IADD3 R23, R11, UR12, RZ ;  /* 0x0000000c0b177c10 */ /* 0x000fe2000fffe0ff */
[----:B------:R-:W-:Y:S01]  /*2cb0*/  IMAD.WIDE R80, R10, 0x4, R56 ;  /* 0x000000040a507825 */ /* 0x000fe200078e0238 */
[----:B------:R4:W-:Y:S01]  /*2cc0*/  LDGSTS.E [R26+0x4004], desc[UR16][R78.64], !P2 ;  /* 0x040040004e1a7fae */ /* 0x0009e2000d121850 */
[----:B------:R-:W-:-:S02]  /*2cd0*/  LOP3.LUT R11, R15, 0x40, RZ, 0x3c, !PT ;  /* 0x000000400f0b7812 */ /* 0x000fc400078e3cff */
[----:B------:R-:W-:Y:S01]  /*2ce0*/  IMAD.WIDE R82, R10, 0x4, R58 ;  /* 0x000000040a527825 */ /* 0x000fe200078e023a */
[----:B------:R5:W-:Y:S01]  /*2cf0*/  STL [R1+0x200], R10 ;  /* 0x0002000a01007387 */ /* 0x000be20000100800 */
[----:B------:R-:W-:Y:S02]  /*2d00*/  ISETP.GE.U32.AND P2, PT, R7, 0x7fffffd4, PT ;  /* 0x7fffffd40700780c */ /* 0x000fe40003f46070 */
[C---:B------:R-:W-:Y:S01]  /*2d10*/  IMAD.WIDE R84, R17.reuse, 0x4, R56 ;  /* 0x0000000411547825 */ /* 0x040fe200078e0238 */
[----:B------:R4:W-:Y:S03]  /*2d20*/  LDGSTS.E [R26+0x8], desc[UR16][R80.64], !P1 ;  /* 0x00008000501a7fae */ /* 0x0009e6000c921850 */
[----:B------:R-:W-:Y:S01]  /*2d30*/  IMAD.WIDE R86, R17, 0x4, R58 ;  /* 0x0000000411567825 */ /* 0x000fe200078e023a */
[----:B------:R4:W-:Y:S03]  /*2d40*/  LDGSTS.E [R26+0x4008], desc[UR16][R82.64], !P1 ;  /* 0x04008000521a7fae */ /* 0x0009e6000c921850 */
[----:B---3--:R-:W-:Y:S01]  /*2d50*/  VIADD R8, R6, 0xfffffff2 ;  /* 0xfffffff206087836 */ /* 0x008fe20000000000 */
[----:B------:R3:W-:Y:S01]  /*2d60*/  LDGSTS.E [R26+0xc], desc[UR16][R84.64], !P6 ;  /* 0x0000c000541a7fae */ /* 0x0007e2000f121850 */
[----:B-----5:R-:W-:-:S02]  /*2d70*/  IMAD.SHL.U32 R10, R2, 0x8, RZ ;  /* 0x00000008020a7824 */ /* 0x020fc400078e00ff */
[----:B------:R-:W-:Y:S01]  /*2d80*/  VIADD R7, R6, 0xfffffff1 ;  /* 0xfffffff106077836 */ /* 0x000fe20000000000 */
[----:B------:R5:W-:Y:S01]  /*2d90*/  LDGSTS.E [R26+0x400c], desc[UR16][R86.64], !P6 ;  /* 0x0400c000561a7fae */ /* 0x000be2000f121850 */
[----:B------:R-:W-:Y:S01]  /*2da0*/  IMAD.WIDE R88, R10, 0x4, R56 ;  /* 0x000000040a587825 */ /* 0x000fe200078e0238 */
[----:B------:R-:W-:Y:S02]  /*2db0*/  ISETP.GE.U32.AND P1, PT, R8, 0x7fffffd3, PT ;  /* 0x7fffffd30800780c */ /* 0x000fe40003f26070 */
[----:B------:R-:W-:Y:S01]  /*2dc0*/  ISETP.GE.U32.AND P6, PT, R7, 0x7fffffd2, PT ;  /* 0x7fffffd20700780c */ /* 0x000fe20003fc6070 */
[----:B------:R-:W-:Y:S01]  /*2dd0*/  IMAD.WIDE R90, R10, 0x4, R58 ;  /* 0x000000040a5a7825 */ /* 0x000fe200078e023a */
[----:B------:R-:W-:Y:S03]  /*2de0*/  STL [R1+0x1fc], R17 ;  /* 0x0001fc1101007387 */ /* 0x000fe60000100800 */
[----:B------:R-:W-:Y:S01]  /*2df0*/  VIADD R7, R6, 0xfffffff0 ;  /* 0xfffffff006077836 */ /* 0x000fe20000000000 */
[----:B------:R1:W-:Y:S01]  /*2e00*/  STL [R1+0x1f8], R10 ;  /* 0x0001f80a01007387 */ /* 0x0003e20000100800 */
[----:B------:R-:W-:-:S02]  /*2e10*/  IMAD R8, R2, 0x9, RZ ;  /* 0x0000000902087824 */ /* 0x000fc400078e02ff */
[----:B------:R-:W-:Y:S01]  /*2e20*/  VIADD R22, R11, UR12 ;  /* 0x0000000c0b167c36 */ /* 0x000fe20008000000 */
[----:B------:R5:W-:Y:S01]  /*2e30*/  LDGSTS.E [R24], desc[UR16][R88.64], !P0 ;  /* 0x0000000058187fae */ /* 0x000be2000c121850 */
[----:B------:R-:W-:Y:S01]  /*2e40*/  IMAD.WIDE R92, R8, 0x4, R56 ;  /* 0x00000004085c7825 */ /* 0x000fe200078e0238 */
[----:B------:R-:W-:Y:S02]  /*2e50*/  LOP3.LUT R11, R15, 0x50, RZ, 0x3c, !PT ;  /* 0x000000500f0b7812 */ /* 0x000fe400078e3cff */
[----:B------:R5:W-:Y:S01]  /*2e60*/  LDGSTS.E [R24+0x4000], desc[UR16][R90.64], !P0 ;  /* 0x040000005a187fae */ /* 0x000be2000c121850 */
[----:B------:R-:W-:Y:S01]  /*2e70*/  ISETP.GE.U32.AND P0, PT, R7, 0x7fffffd1, PT ;  /* 0x7fffffd10700780c */ /* 0x000fe20003f06070 */
[----:B-1----:R-:W-:Y:S02]  /*2e80*/  IMAD R10, R2, 0xa, RZ ;  /* 0x0000000a020a7824 */ /* 0x002fe400078e02ff */
[----:B------:R-:W-:Y:S01]  /*2e90*/  IMAD.WIDE R94, R8, 0x4, R58 ;  /* 0x00000004085e7825 */ /* 0x000fe200078e023a */
[----:B------:R1:W-:Y:S03]  /*2ea0*/  LDGSTS.E [R24+0x4], desc[UR16][R92.64], !P3 ;  /* 0x000040005c187fae */ /* 0x0003e6000d921850 */
[----:B------:R-:W-:Y:S01]  /*2eb0*/  VIADD R7, R6, 0xffffffef ;  /* 0xffffffef06077836 */ /* 0x000fe20000000000 */
[----:B------:R2:W-:Y:S01]  /*2ec0*/  STL [R1+0x1f4], R8 ;  /* 0x0001f40801007387 */ /* 0x0005e20000100800 */
[----:B------:R-:W-:-:S02]  /*2ed0*/  IMAD R17, R2, 0xb, RZ ;  /* 0x0000000b02117824 */ /* 0x000fc400078e02ff */
[C---:B------:R-:W-:Y:S01]  /*2ee0*/  IMAD.WIDE R96, R10.reuse, 0x4, R56 ;  /* 0x000000040a607825 */ /* 0x040fe200078e0238 */
[----:B------:R1:W-:Y:S01]  /*2ef0*/  LDGSTS.E [R24+0x4004], desc[UR16][R94.64], !P3 ;  /* 0x040040005e187fae */ /* 0x0003e2000d921850 */
[----:B------:R-:W-:Y:S02]  /*2f00*/  ISETP.GE.U32.AND P3, PT, R7, 0x7fffffd0, PT ;  /* 0x7fffffd00700780c */ /* 0x000fe40003f66070 */
[----:B------:R-:W-:Y:S01]  /*2f10*/  IMAD.WIDE R98, R10, 0x4, R58 ;  /* 0x000000040a627825 */ /* 0x000fe200078e023a */
[----:B------:R4:W-:Y:S03]  /*2f20*/  STL [R1+0x1f0], R10 ;  /* 0x0001f00a01007387 */ /* 0x0009e60000100800 */
[C---:B------:R-:W-:Y:S01]  /*2f30*/  IMAD.WIDE R100, R17.reuse, 0x4, R56 ;  /* 0x0000000411647825 */ /* 0x040fe200078e0238 */
[----:B------:R1:W-:Y:S03]  /*2f40*/  LDGSTS.E [R24+0x8], desc[UR16][R96.64], !P4 ;  /* 0x0000800060187fae */ /* 0x0003e6000e121850 */
[----:B------:R-:W-:Y:S01]  /*2f50*/  IMAD.WIDE R102, R17, 0x4, R58 ;  /* 0x0000000411667825 */ /* 0x000fe200078e023a */
[----:B------:R1:W-:Y:S03]  /*2f60*/  LDGSTS.E [R24+0x4008], desc[UR16][R98.64], !P4 ;  /* 0x0400800062187fae */ /* 0x0003e6000e121850 */
[C---:B--2---:R-:W-:Y:S01]  /*2f70*/  VIADD R8, R6.reuse, 0xffffffee ;  /* 0xffffffee06087836 */ /* 0x044fe20000000000 */
[----:B------:R2:W-:Y:S01]  /*2f80*/  LDGSTS.E [R24+0xc], desc[UR16][R100.64], !P5 ;  /* 0x0000c00064187fae */ /* 0x0005e2000e921850 */
[----:B------:R-:W-:-:S02]  /*2f90*/  VIADD R7, R6, 0xffffffed ;  /* 0xffffffed06077836 */ /* 0x000fc40000000000 */
[----:B----4-:R-:W-:Y:S01]  /*2fa0*/  IMAD R10, R2, 0xc, RZ ;  /* 0x0000000c020a7824 */ /* 0x010fe200078e02ff */
[----:B------:R4:W-:Y:S01]  /*2fb0*/  LDGSTS.E [R24+0x400c], desc[UR16][R102.64], !P5 ;  /* 0x0400c00066187fae */ /* 0x0009e2000e921850 */
[----:B------:R-:W-:Y:S01]  /*2fc0*/  ISETP.GE.U32.AND P4, PT, R8, 0x7fffffcf, PT ;  /* 0x7fffffcf0800780c */ /* 0x000fe20003f86070 */
[----:B------:R-:W-:Y:S01]  /*2fd0*/  IMAD R8, R2, 0xd, RZ ;  /* 0x0000000d02087824 */ /* 0x000fe200078e02ff */
[----:B------:R-:W-:Y:S01]  /*2fe0*/  ISETP.GE.U32.AND P5, PT, R7, 0x7fffffce, PT ;  /* 0x7fffffce0700780c */ /* 0x000fe20003fa6070 */
[C---:B------:R-:W-:Y:S01]  /*2ff0*/  IMAD.WIDE R104, R10.reuse, 0x4, R56 ;  /* 0x000000040a687825 */ /* 0x040fe200078e0238 */
[----:B------:R-:W-:Y:S03]  /*3000*/  STL [R1+0x1ec], R17 ;  /* 0x0001ec1101007387 */ /* 0x000fe60000100800 */
[----:B------:R-:W-:Y:S01]  /*3010*/  IMAD.WIDE R106, R10, 0x4, R58 ;  /* 0x000000040a6a7825 */ /* 0x000fe200078e023a */
[----:B------:R3:W-:Y:S03]  /*3020*/  STL [R1+0x1e8], R10 ;  /* 0x0001e80a01007387 */ /* 0x0007e60000100800 */
[----:B------:R-:W-:Y:S01]  /*3030*/  VIADD R7, R6, 0xffffffec ;  /* 0xffffffec06077836 */ /* 0x000fe20000000000 */
[----:B------:R4:W-:Y:S01]  /*3040*/  LDGSTS.E [R23], desc[UR16][R104.64], !P2 ;  /* 0x0000000068177fae */ /* 0x0009e2000d121850 */
[----:B------:R-:W-:-:S03]  /*3050*/  IMAD.WIDE R108, R8, 0x4, R56 ;  /* 0x00000004086c7825 */ /* 0x000fc600078e0238 */
[----:B------:R4:W-:Y:S01]  /*3060*/  LDGSTS.E [R23+0x4000], desc[UR16][R106.64], !P2 ;  /* 0x040000006a177fae */ /* 0x0009e2000d121850 */
[----:B------:R-:W-:Y:S01]  /*3070*/  ISETP.GE.U32.AND P2, PT, R7, 0x7fffffcd, PT ;  /* 0x7fffffcd0700780c */ /* 0x000fe20003f46070 */
[----:B---3--:R-:W-:Y:S02]  /*3080*/  IMAD R10, R2, 0xe, RZ ;  /* 0x0000000e020a7824 */ /* 0x008fe400078e02ff */
[----:B------:R-:W-:Y:S01]  /*3090*/  IMAD.WIDE R110, R8, 0x4, R58 ;  /* 0x00000004086e7825 */ /* 0x000fe200078e023a */
[----:B------:R-:W-:Y:S03]  /*30a0*/  STL [R1+0x1e4], R8 ;  /* 0x0001e40801007387 */ /* 0x000fe60000100800 */
[----:B------:R-:W-:Y:S01]  /*30b0*/  IMAD R17, R2, 0xf, RZ ;  /* 0x0000000f02117824 */ /* 0x000fe200078e02ff */
[----:B------:R3:W-:Y:S01]  /*30c0*/  LDGSTS.E [R23+0x4], desc[UR16][R108.64], !P1 ;  /* 0x000040006c177fae */ /* 0x0007e2000c921850 */
[----:B------:R-:W-:-:S02]  /*30d0*/  VIADD R7, R6, 0xffffffeb ;  /* 0xffffffeb06077836 */ /* 0x000fc40000000000 */
[C---:B------:R-:W-:Y:S01]  /*30e0*/  IMAD.WIDE R112, R10.reuse, 0x4, R56 ;  /* 0x000000040a707825 */ /* 0x040fe200078e0238 */
[----:B------:R5:W-:Y:S03]  /*30f0*/  STL [R1+0x1e0], R10 ;  /* 0x0001e00a01007387 */ /* 0x000be60000100800 */
[----:B------:R-:W-:Y:S01]  /*3100*/  IMAD.WIDE R114, R10, 0x4, R58 ;  /* 0x000000040a727825 */ /* 0x000fe200078e023a */
[----:B------:R3:W-:Y:S01]  /*3110*/  LDGSTS.E [R23+0x4004], desc[UR16][R110.64], !P1 ;  /* 0x040040006e177fae */ /* 0x0007e2000c921850 */
[----:B------:R-:W-:Y:S02]  /*3120*/  ISETP.GE.U32.AND P1, PT, R7, 0x7fffffcc, PT ;  /* 0x7fffffcc0700780c */ /* 0x000fe40003f26070 */
[----:B------:R-:W-:Y:S01]  /*3130*/  IMAD.WIDE R116, R17, 0x4, R56 ;  /* 0x0000000411747825 */ /* 0x000fe200078e0238 */
[----:B------:R3:W-:Y:S01]  /*3140*/  LDGSTS.E [R23+0x8], desc[UR16][R112.64], !P6 ;  /* 0x0000800070177fae */ /* 0x0007e2000f121850 */
[----:B------:R-:W-:-:S02]  /*3150*/  IADD3 R7, R6, -0x17, RZ ;  /* 0xffffffe906077810 */ /* 0x000fc40007ffe0ff */
[----:B------:R-:W-:Y:S01]  /*3160*/  IMAD.WIDE R118, R17, 0x4, R58 ;  /* 0x0000000411767825 */ /* 0x000fe200078e023a */
[----:B------:R3:W-:Y:S03]  /*3170*/  LDGSTS.E [R23+0x4008], desc[UR16][R114.64], !P6 ;  /* 0x0400800072177fae */ /* 0x0007e6000f121850 */
[----:B-----5:R-:W-:Y:S01]  /*3180*/  IMAD.SHL.U32 R10, R2, 0x10, RZ ;  /* 0x00000010020a7824 */ /* 0x020fe200078e00ff */
[----:B------:R5:W-:Y:S01]  /*3190*/  LDGSTS.E [R23+0xc], desc[UR16][R116.64], !P0 ;  /* 0x0000c00074177fae */ /* 0x000be2000c121850 */
[----:B------:R-:W-:Y:S02]  /*31a0*/  VIADD R8, R6, 0xffffffea ;  /* 0xffffffea06087836 */ /* 0x000fe40000000000 */
[----:B------:R-:W-:Y:S01]  /*31b0*/  IMAD.WIDE R120, R10, 0x4, R56 ;  /* 0x000000040a787825 */ /* 0x000fe200078e0238 */
[----:B------:R-:W-:Y:S02]  /*31c0*/  STL [R1+0x1dc], R17 ;  /* 0x0001dc1101007387 */ /* 0x000fe40000100800 */
[----:B------:R-:W-:Y:S01]  /*31d0*/  ISETP.GE.U32.AND P6, PT, R8, 0x7fffffcb, PT ;  /* 0x7fffffcb0800780c */ /* 0x000fe20003fc6070 */
[----:B------:R-:W-:Y:S01]  /*31e0*/  IMAD.WIDE R122, R10, 0x4, R58 ;  /* 0x000000040a7a7825 */ /* 0x000fe200078e023a */
[----:B------:R5:W-:Y:S01]  /*31f0*/  LDGSTS.E [R23+0x400c], desc[UR16][R118.64], !P0 ;  /* 0x0400c00076177fae */ /* 0x000be2000c121850 */
[----:B------:R-:W-:-:S02]  /*3200*/  ISETP.GE.U32.AND P0, PT, R7, 0x7fffffca, PT ;  /* 0x7fffffca0700780c */ /* 0x000fc40003f06070 */
[----:B------:R-:W-:Y:S01]  /*3210*/  VIADD R7, R6, 0xffffffe8 ;  /* 0xffffffe806077836 */ /* 0x000fe20000000000 */
[----:B------:R1:W-:Y:S01]  /*3220*/  STL [R1+0x1d8], R10 ;  /* 0x0001d80a01007387 */ /* 0x0003e20000100800 */
[----:B------:R-:W-:Y:S02]  /*3230*/  IMAD R8, R2, 0x12, RZ ;  /* 0x0000001202087824 */ /* 0x000fe400078e02ff */
[----:B------:R-:W-:Y:S01]  /*3240*/  VIADD R21, R11, UR12 ;  /* 0x0000000c0b157c36 */ /* 0x000fe20008000000 */
[----:B------:R5:W-:Y:S01]  /*3250*/  LDGSTS.E [R22], desc[UR16][R120.64], !P3 ;  /* 0x0000000078167fae */ /* 0x000be2000d921850 */
[----:B------:R-:W-:Y:S01]  /*3260*/  IMAD.WIDE R128, R8, 0x4, R56 ;  /* 0x0000000408807825 */ /* 0x000fe200078e0238 */
[----:B------:R-:W2:Y:S02]  /*3270*/  LDC R11, c[0x0][0x230] ;  /* 0x00008c00ff0b7b82 */ /* 0x000ea40000000800 */
[----:B------:R5:W-:Y:S01]  /*3280*/  LDGSTS.E [R22+0x4000], desc[UR16][R122.64], !P3 ;  /* 0x040000007a167fae */ /* 0x000be2000d921850 */
[----:B------:R-:W-:Y:S01]  /*3290*/  ISETP.GE.U32.AND P3, PT, R7, 0x7fffffc9, PT ;  /* 0x7fffffc90700780c */ /* 0x000fe20003f66070 */
[----:B-1----:R-:W-:-:S02]  /*32a0*/  IMAD R10, R2, 0x11, RZ ;  /* 0x00000011020a7824 */ /* 0x002fc400078e02ff */
[----:B------:R-:W-:Y:S02]  /*32b0*/  VIADD R7, R6, 0xffffffe7 ;  /* 0xffffffe706077836 */ /* 0x000fe40000000000 */
[C---:B------:R-:W-:Y:S01]  /*32c0*/  IMAD.WIDE R124, R10.reuse, 0x4, R56 ;  /* 0x000000040a7c7825 */ /* 0x040fe200078e0238 */
[----:B------:R1:W-:Y:S03]  /*32d0*/  STL [R1+0x1d4], R10 ;  /* 0x0001d40a01007387 */ /* 0x0003e60000100800 */
[--C-:B------:R-:W-:Y:S01]  /*32e0*/  IMAD.WIDE R126, R10, 0x4, R58.reuse ;  /* 0x000000040a7e7825 */ /* 0x100fe200078e023a */
[----:B------:R5:W-:Y:S03]  /*32f0*/  LDGSTS.E [R22+0x4], desc[UR16][R124.64], !P4 ;  /* 0x000040007c167fae */ /* 0x000be6000e121850 */
[----:B------:R-:W-:Y:S01]  /*3300*/  IMAD.WIDE R130, R8, 0x4, R58 ;  /* 0x0000000408827825 */ /* 0x000fe200078e023a */
[----:B------:R4:W-:Y:S03]  /*3310*/  STL [R1+0x1d0], R8 ;  /* 0x0001d00801007387 */ /* 0x0009e60000100800 */
[----:B-1----:R-:W-:Y:S01]  /*3320*/  IMAD R10, R2, 0x14, RZ ;  /* 0x00000014020a7824 */ /* 0x002fe200078e02ff */
[----:B------:R1:W-:Y:S01]  /*3330*/  LDGSTS.E [R22+0x4004], desc[UR16][R126.64], !P4 ;  /* 0x040040007e167fae */ /* 0x0003e2000e121850 */
[----:B------:R-:W-:Y:S01]  /*3340*/  ISETP.GE.U32.AND P4, PT, R7, 0x7fffffc8, PT ;  /* 0x7fffffc80700780c */ /* 0x000fe20003f86070 */
[----:B------:R-:W-:-:S02]  /*3350*/  VIADD R7, R6, 0xffffffe6 ;  /* 0xffffffe606077836 */ /* 0x000fc40000000000 */
[----:B------:R1:W-:Y:S01]  /*3360*/  LDGSTS.E [R22+0x8], desc[UR16][R128.64], !P5 ;  /* 0x0000800080167fae */ /* 0x0003e2000e921850 */
[----:B------:R-:W-:-:S03]  /*3370*/  IMAD.WIDE R136, R10, 0x4, R56 ;  /* 0x000000040a887825 */ /* 0x000fc600078e0238 */
[----:B------:R1:W-:Y:S01]  /*3380*/  LDGSTS.E [R22+0x4008], desc[UR16][R130.64], !P5 ;  /* 0x0400800082167fae */ /* 0x0003e2000e921850 */
[----:B----4-:R-:W-:Y:S01]  /*3390*/  IMAD R8, R2, 0x13, RZ ;  /* 0x0000001302087824 */ /* 0x010fe200078e02ff */
[----:B------:R-:W-:Y:S01]  /*33a0*/  ISETP.GE.U32.AND P5, PT, R7, 0x7fffffc7, PT ;  /* 0x7fffffc70700780c */ /* 0x000fe20003fa6070 */
[----:B------:R-:W-:Y:S01]  /*33b0*/  IMAD.WIDE R138, R10, 0x4, R58 ;  /* 0x000000040a8a7825 */ /* 0x000fe200078e023a */
[----:B------:R-:W-:Y:S02]  /*33c0*/  IADD3 R7, R6, -0x1b, RZ ;  /* 0xffffffe506077810 */ /* 0x000fe40007ffe0ff */
[----:B------:R4:W-:Y:S01]  /*33d0*/  STL [R1+0x1cc], R8 ;  /* 0x0001cc0801007387 */ /* 0x0009e20000100800 */
[----:B------:R-:W-:-:S03]  /*33e0*/  IMAD.WIDE R132, R8, 0x4, R56 ;  /* 0x0000000408847825 */ /* 0x000fc600078e0238 */
[----:B------:R3:W-:Y:S01]  /*33f0*/  STL [R1+0x1c8], R10 ;  /* 0x0001c80a01007387 */ /* 0x0007e20000100800 */
[----:B------:R-:W-:-:S03]  /*3400*/  IMAD.WIDE R134, R8, 0x4, R58 ;  /* 0x0000000408867825 */ /* 0x000fc600078e023a */
[----:B------:R1:W-:Y:S01]  /*3410*/  LDGSTS.E [R22+0xc], desc[UR16][R132.64], !P2 ;  /* 0x0000c00084167fae */ /* 0x0003e2000d121850 */
[C---:B------:R-:W-:Y:S02]  /*3420*/  IMAD R17, R2.reuse, 0x19, RZ ;  /* 0x0000001902117824 */ /* 0x040fe400078e02ff */
[----:B----4-:R-:W-:Y:S01]  /*3430*/  IMAD R8, R2, 0x15, RZ ;  /* 0x0000001502087824 */ /* 0x010fe200078e02ff */
[----:B------:R4:W-:Y:S01]  /*3440*/  LDGSTS.E [R22+0x400c], desc[UR16][R134.64], !P2 ;  /* 0x0400c00086167fae */ /* 0x0009e2000d121850 */
[----:B------:R-:W-:Y:S01]  /*3450*/  ISETP.GE.U32.AND P2, PT, R7, 0x7fffffc6, PT ;  /* 0x7fffffc60700780c */ /* 0x000fe20003f46070 */
[----:B------:R-:W-:Y:S02]  /*3460*/  VIADD R7, R6, 0xffffffe4 ;  /* 0xffffffe406077836 */ /* 0x000fe40000000000 */
[----:B------:R4:W-:Y:S01]  /*3470*/  LDGSTS.E [R21], desc[UR16][R136.64], !P1 ;  /* 0x0000000088157fae */ /* 0x0009e2000c921850 */
[----:B------:R-:W-:-:S03]  /*3480*/  IMAD.WIDE R140, R8, 0x4, R56 ;  /* 0x00000004088c7825 */ /* 0x000fc600078e0238 */
[----:B------:R4:W-:Y:S01]  /*3490*/  LDGSTS.E [R21+0x4000], desc[UR16][R138.64], !P1 ;  /* 0x040000008a157fae */ /* 0x0009e2000c921850 */
[----:B------:R-:W-:Y:S01]  /*34a0*/  IMAD.WIDE R142, R8, 0x4, R58 ;  /* 0x00000004088e7825 */ /* 0x000fe200078e023a */
[----:B------:R-:W-:Y:S02]  /*34b0*/  ISETP.GE.U32.AND P1, PT, R7, 0x7fffffc5, PT ;  /* 0x7fffffc50700780c */ /* 0x000fe40003f26070 */
[----:B------:R5:W-:Y:S01]  /*34c0*/  STL [R1+0x1c4], R8 ;  /* 0x0001c40801007387 */ /* 0x000be20000100800 */
[----:B------:R-:W-:Y:S02]  /*34d0*/  VIADD R7, R6, 0xffffffe3 ;  /* 0xffffffe306077836 */ /* 0x000fe40000000000 */
[----:B---3--:R-:W-:Y:S01]  /*34e0*/  IMAD R10, R2, 0x17, RZ ;  /* 0x00000017020a7824 */ /* 0x008fe200078e02ff */
[----:B------:R3:W-:Y:S01]  /*34f0*/  LDGSTS.E [R21+0x4], desc[UR16][R140.64], !P6 ;  /* 0x000040008c157fae */ /* 0x0007e2000f121850 */
[----:B------:R-:W-:Y:S02]  /*3500*/  VIADD R20, R20, UR12 ;  /* 0x0000000c14147c36 */ /* 0x000fe40008000000 */
[----:B------:R-:W-:Y:S01]  /*3510*/  IMAD.WIDE R148, R10, 0x4, R56 ;  /* 0x000000040a947825 */ /* 0x000fe200078e0238 */
[----:B------:R3:W-:Y:S01]  /*3520*/  LDGSTS.E [R21+0x4004], desc[UR16][R142.64], !P6 ;  /* 0x040040008e157fae */ /* 0x0007e2000f121850 */
[----:B------:R-:W-:-:S02]  /*3530*/  ISETP.GE.U32.AND P6, PT, R7, 0x7fffffc4, PT ;  /* 0x7fffffc40700780c */ /* 0x000fc40003fc6070 */
[----:B-----5:R-:W-:Y:S02]  /*3540*/  IMAD R8, R2, 0x16, RZ ;  /* 0x0000001602087824 */ /* 0x020fe400078e02ff */
[----:B------:R-:W-:Y:S02]  /*3550*/  VIADD R7, R6, 0xffffffe2 ;  /* 0xffffffe206077836 */ /* 0x000fe40000000000 */
[C---:B------:R-:W-:Y:S01]  /*3560*/  IMAD.WIDE R144, R8.reuse, 0x4, R56 ;  /* 0x0000000408907825 */ /* 0x040fe200078e0238 */
[----:B------:R5:W-:Y:S03]  /*3570*/  STL [R1+0x1bc], R8 ;  /* 0x0001bc0801007387 */ /* 0x000be60000100800 */
[--C-:B------:R-:W-:Y:S01]  /*3580*/  IMAD.WIDE R146, R8, 0x4, R58.reuse ;  /* 0x0000000408927825 */ /* 0x100fe200078e023a */
[----:B------:R2:W-:Y:S03]  /*3590*/  STL [R1+0x1b4], R10 ;  /* 0x0001b40a01007387 */ /* 0x0005e60000100800 */
[----:B------:R-:W-:Y:S01]  /*35a0*/  IMAD.WIDE R150, R10, 0x4, R58 ;  /* 0x000000040a967825 */ /* 0x000fe200078e023a */
[----:B------:R3:W-:Y:S01]  /*35b0*/  LDGSTS.E [R21+0x8], desc[UR16][R144.64], !P0 ;  /* 0x0000800090157fae */ /* 0x0007e2000c121850 */
[----:B-----5:R-:W-:-:S02]  /*35c0*/  IADD3 R8, R6, -0x1f, RZ ;  /* 0xffffffe106087810 */ /* 0x020fc40007ffe0ff */
[----:B------:R-:W-:Y:S01]  /*35d0*/  IMAD.WIDE R152, R27, 0x4, R56 ;  /* 0x000000041b987825 */ /* 0x000fe200078e0238 */
[----:B------:R5:W-:Y:S01]  /*35e0*/  LDGSTS.E [R21+0x4008], desc[UR16][R146.64], !P0 ;  /* 0x0400800092157fae */ /* 0x000be2000c121850 */
[----:B------:R-:W-:Y:S02]  /*35f0*/  ISETP.GE.U32.AND P0, PT, R7, 0x7fffffc3, PT ;  /* 0x7fffffc30700780c */ /* 0x000fe40003f06070 */
[----:B------:R-:W-:Y:S01]  /*3600*/  IMAD.WIDE R154, R27, 0x4, R58 ;  /* 0x000000041b9a7825 */ /* 0x000fe200078e023a */
[----:B------:R5:W-:Y:S03]  /*3610*/  LDGSTS.E [R21+0xc], desc[UR16][R148.64], !P3 ;  /* 0x0000c00094157fae */ /* 0x000be6000d921850 */
[----:B--2---:R-:W-:Y:S01]  /*3620*/  VIADD R10, R6, 0xffffffe0 ;  /* 0xffffffe0060a7836 */ /* 0x004fe20000000000 */
[----:B------:R2:W-:Y:S01]  /*3630*/  LDGSTS.E [R21+0x400c], desc[UR16][R150.64], !P3 ;  /* 0x0400c00096157fae */ /* 0x0005e2000d921850 */
[----:B------:R-:W-:Y:S01]  /*3640*/  IMAD.WIDE R156, R17, 0x4, R56 ;  /* 0x00000004119c7825 */ /* 0x000fe200078e0238 */
[----:B------:R-:W-:-:S02]  /*3650*/  ISETP.GE.U32.AND P3, PT, R8, 0x7fffffc2, PT ;  /* 0x7fffffc20800780c */ /* 0x000fc40003f66070 */
[----:B------:R2:W-:Y:S01]  /*3660*/  LDGSTS.E [R20], desc[UR16][R152.64], !P4 ;  /* 0x0000000098147fae */ /* 0x0005e2000e121850 */
[----:B------:R-:W-:-:S03]  /*3670*/  IMAD.WIDE R158, R17, 0x4, R58 ;  /* 0x00000004119e7825 */ /* 0x000fc600078e023a */
[----:B------:R2:W-:Y:S01]  /*3680*/  LDGSTS.E [R20+0x4000], desc[UR16][R154.64], !P4 ;  /* 0x040000009a147fae */ /* 0x0005e2000e121850 */
[----:B------:R-:W-:Y:S01]  /*3690*/  VIADD R7, R6, 0x1f ;  /* 0x0000001f06077836 */ /* 0x000fe20000000000 */
[----:B------:R-:W-:Y:S01]  /*36a0*/  ISETP.GE.AND P4, PT, R160, R10, PT ;  /* 0x0000000aa000720c */ /* 0x000fe20003f86270 */
[--C-:B------:R-:W-:Y:S01]  /*36b0*/  IMAD.WIDE R164, R166, 0x4, R56.reuse ;  /* 0x00000004a6a47825 */ /* 0x100fe200078e0238 */
[----:B------:R2:W-:Y:S02]  /*36c0*/  LDGSTS.E [R20+0x4], desc[UR16][R156.64], !P5 ;  /* 0x000040009c147fae */ /* 0x0005e4000e921850 */
[----:B------:R-:W-:Y:S01]  /*36d0*/  SEL R8, RZ, 0x4, P4 ;  /* 0x00000004ff087807 */ /* 0x000fe20002000000 */
[--C-:B------:R-:W-:Y:S01]  /*36e0*/  IMAD.WIDE R168, R170, 0x4, R56.reuse ;  /* 0x00000004aaa87825 */ /* 0x100fe200078e0238 */
[----:B------:R2:W-:Y:S01]  /*36f0*/  LDGSTS.E [R20+0x4004], desc[UR16][R158.64], !P5 ;  /* 0x040040009e147fae */ /* 0x0005e2000e921850 */
[C---:B------:R-:W-:Y:S02]  /*3700*/  ISETP.GT.AND P5, PT, R7.reuse, 0x1f, PT ;  /* 0x0000001f0700780c */ /* 0x040fe40003fa4270 */
[----:B------:R-:W-:Y:S01]  /*3710*/  ISETP.GE.AND P4, PT, R160, R6, PT ;  /* 0x00000006a000720c */ /* 0x000fe20003f86270 */
[----:B------:R-:W-:Y:S01]  /*3720*/  STL [R1+0x1ac], R27 ;  /* 0x0001ac1b01007387 */ /* 0x000fe20000100800 */
[----:B------:R-:W-:Y:S01]  /*3730*/  SEL R6, RZ, 0x4, !P5 ;  /* 0x00000004ff067807 */ /* 0x000fe20006800000 */
[----:B------:R-:W-:Y:S01]  /*3740*/  IMAD.WIDE R176, R252, 0x4, R56 ;  /* 0x00000004fcb07825 */ /* 0x000fe200078e0238 */
[----:B------:R-:W-:Y:S01]  /*3750*/  ISETP.GT.AND P5, PT, R7, 0x3f, PT ;  /* 0x0000003f0700780c */ /* 0x000fe20003fa4270 */
[----:B------:R1:W-:Y:S01]  /*3760*/  STL [R1+0x1a4], R17 ;  /* 0x0001a41101007387 */ /* 0x0003e20000100800 */
[----:B------:R-:W-:Y:S01]  /*3770*/  SEL R6, R6, RZ, !P4 ;  /* 0x000000ff06067207 */ /* 0x000fe20006000000 */
[----:B------:R-:W-:Y:S01]  /*3780*/  IMAD.WIDE R178, R252, 0x4, R58 ;  /* 0x00000004fcb27825 */ /* 0x000fe200078e023a */
[----:B------:R-:W-:-:S02]  /*3790*/  ISETP.GE.U32.AND P4, PT, R10, 0x7fffffc1, PT ;  /* 0x7fffffc10a00780c */ /* 0x000fc40003f86070 */
[----:B------:R-:W4:Y:S01]  /*37a0*/  LDC R10, c[0x0][0x230] ;  /* 0x00008c00ff0a7b82 */ /* 0x000f220000000800 */
[----:B------:R-:W-:Y:S01]  /*37b0*/  SEL R8, R8, RZ, P5 ;  /* 0x000000ff08087207 */ /* 0x000fe20002800000 */
[----:B------:R-:W-:Y:S01]  /*37c0*/  IMAD.WIDE R182, R251, 0x4, R58 ;  /* 0x00000004fbb67825 */ /* 0x000fe200078e023a */
[----:B------:R-:W-:-:S03]  /*37d0*/  ISETP.NE.U32.AND P5, PT, R6, RZ, PT ;  /* 0x000000ff0600720c */ /* 0x000fc60003fa5070 */
[C---:B-1----:R-:W-:Y:S02]  /*37e0*/  IMAD R17, R2.reuse, 0x1a, RZ ;  /* 0x0000001a02117824 */ /* 0x042fe400078e02ff */
[----:B------:R-:W1:Y:S01]  /*37f0*/  LDC R27, c[0x0][0x230] ;  /* 0x00008c00ff1b7b82 */ /* 0x000e620000000800 */
[----:B------:R-:W-:Y:S02]  /*3800*/  VIADD R6, R11, 0xffffffdf ;  /* 0xffffffdf0b067836 */ /* 0x000fe40000000000 */
[C---:B------:R-:W-:Y:S01]  /*3810*/  IMAD.WIDE R160, R17.reuse, 0x4, R56 ;  /* 0x0000000411a07825 */ /* 0x040fe200078e0238 */
[----:B------:R3:W-:Y:S03]  /*3820*/  STL [R1+0x19c], R17 ;  /* 0x00019c1101007387 */ /* 0x0007e60000100800 */
[----:B------:R-:W-:Y:S01]  /*3830*/  IMAD.WIDE R162, R17, 0x4, R58 ;  /* 0x0000000411a27825 */ /* 0x000fe200078e023a */
[----:B------:R5:W-:Y:S03]  /*3840*/  STL [R1+0x194], R166 ;  /* 0x000194a601007387 */ /* 0x000be60000100800 */
[----:B------:R-:W-:Y:S01]  /*3850*/  IMAD R11, R2, 0x1d, RZ ;  /* 0x0000001d020b7824 */ /* 0x000fe200078e02ff */
[----:B------:R2:W-:Y:S01]  /*3860*/  LDGSTS.E [R20+0x8], desc[UR16][R160.64], !P2 ;  /* 0x00008000a0147fae */ /* 0x0005e2000d121850 */
[----:B---3--:R-:W-:-:S02]  /*3870*/  LOP3.LUT R17, R15, 0x70, RZ, 0x3c, !PT ;  /* 0x000000700f117812 */ /* 0x008fc400078e3cff */
[----:B------:R-:W-:Y:S01]  /*3880*/  IMAD.WIDE R172, R11, 0x4, R56 ;  /* 0x000000040bac7825 */ /* 0x000fe200078e0238 */
[----:B------:R3:W-:Y:S01]  /*3890*/  STL [R1+0x18c], R170 ;  /* 0x00018caa01007387 */ /* 0x0007e20000100800 */
[----:B------:R-:W-:Y:S02]  /*38a0*/  IADD3 R17, R17, UR12, RZ ;  /* 0x0000000c11117c10 */ /* 0x000fe4000fffe0ff */
[--C-:B-----5:R-:W-:Y:S01]  /*38b0*/  IMAD.WIDE R166, R166, 0x4, R58.reuse ;  /* 0x00000004a6a67825 */ /* 0x120fe200078e023a */
[----:B------:R5:W-:Y:S01]  /*38c0*/  LDGSTS.E [R20+0x4008], desc[UR16][R162.64], !P2 ;  /* 0x04008000a2147fae */ /* 0x000be2000d121850 */
[----:B------:R-:W-:Y:S02]  /*38d0*/  ISETP.NE.U32.AND P2, PT, R8, RZ, PT ;  /* 0x000000ff0800720c */ /* 0x000fe40003f45070 */
[--C-:B------:R-:W-:Y:S01]  /*38e0*/  IMAD.WIDE R174, R11, 0x4, R58.reuse ;  /* 0x000000040bae7825 */ /* 0x100fe200078e023a */
[----:B------:R2:W-:Y:S01]  /*38f0*/  STL [R1+0x184], R11 ;  /* 0x0001840b01007387 */ /* 0x0005e20000100800 */
[----:B------:R-:W5:Y:S02]  /*3900*/  LDC R8, c[0x0][0x230] ;  /* 0x00008c00ff087b82 */ /* 0x000f640000000800 */
[----:B---3--:R-:W-:Y:S01]  /*3910*/  IMAD.WIDE R170, R170, 0x4, R58 ;  /* 0x00000004aaaa7825 */ /* 0x008fe200078e023a */
[----:B------:R3:W-:Y:S04]  /*3920*/  LDGSTS.E [R20+0xc], desc[UR16][R164.64], !P1 ;  /* 0x0000c000a4147fae */ /* 0x0007e8000c921850 */
[----:B------:R3:W-:Y:S01]  /*3930*/  LDGSTS.E [R20+0x400c], desc[UR16][R166.64], !P1 ;  /* 0x0400c000a6147fae */ /* 0x0007e2000c921850 */
[----:B------:R-:W-:Y:S01]  /*3940*/  ISETP.GE.U32.AND P1, PT, R6, 0x7fffffc0, PT ;  /* 0x7fffffc00600780c */ /* 0x000fe20003f26070 */
[----:B--2---:R-:W2:Y:S01]  /*3950*/  LDC R11, c[0x0][0x230] ;  /* 0x00008c00ff0b7b82 */ /* 0x004ea20000000800 */
[----:B-1----:R-:W-:Y:S01]  /*3960*/  VIADD R6, R27, 0xffffffde ;  /* 0xffffffde1b067836 */ /* 0x002fe20000000000 */
[----:B------:R1:W-:Y:S04]  /*3970*/  LDGSTS.E [R17], desc[UR16][R168.64], !P6 ;  /* 0x00000000a8117fae */ /* 0x0003e8000f121850 */
[----:B------:R1:W-:Y:S01]  /*3980*/  LDGSTS.E [R17+0x4000], desc[UR16][R170.64], !P6 ;  /* 0x04000000aa117fae */ /* 0x0003e2000f121850 */
[----:B------:R-:W-:Y:S01]  /*3990*/  ISETP.GE.U32.AND P6, PT, R6, 0x7fffffbf, PT ;  /* 0x7fffffbf0600780c */ /* 0x000fe20003fc6070 */
[----:B----4-:R-:W-:Y:S01]  /*39a0*/  VIADD R6, R10, 0xffffffdd ;  /* 0xffffffdd0a067836 */ /* 0x010fe20000000000 */
[----:B------:R-:W-:Y:S01]  /*39b0*/  LOP3.LUT R10, R16, 0x40, RZ, 0x3c, !PT ;  /* 0x00000040100a7812 */ /* 0x000fe200078e3cff */
[----:B------:R4:W-:Y:S01]  /*39c0*/  LDGSTS.E [R17+0x4], desc[UR16][R172.64], !P0 ;  /* 0x00004000ac117fae */ /* 0x0009e2000c121850 */
[----:B------:R-:W3:Y:S03]  /*39d0*/  LDC R27, c[0x0][0x230] ;  /* 0x00008c00ff1b7b82 */ /* 0x000ee60000000800 */
[----:B------:R4:W-:Y:S01]  /*39e0*/  LDGSTS.E [R17+0x4004], desc[UR16][R174.64], !P0 ;  /* 0x04004000ae117fae */ /* 0x0009e2000c121850 */
[----:B------:R-:W-:Y:S01]  /*39f0*/  ISETP.GE.U32.AND P0, PT, R6, 0x7fffffbe, PT ;  /* 0x7fffffbe0600780c */ /* 0x000fe20003f06070 */
[----:B------:R-:W-:-:S02]  /*3a00*/  VIADD R6, R180, 0xffffffdb ;  /* 0xffffffdbb4067836 */ /* 0x000fc40000000000 */
[----:B------:R-:W-:Y:S01]  /*3a10*/  IMAD.WIDE R180, R251, 0x4, R56 ;  /* 0x00000004fbb47825 */ /* 0x000fe200078e0238 */
[----:B------:R4:W-:Y:S03]  /*3a20*/  LDGSTS.E [R17+0x8], desc[UR16][R176.64], !P3 ;  /* 0x00008000b0117fae */ /* 0x0009e6000d921850 */
[----:B------:R-:W-:Y:S01]  /*3a30*/  VIADD R10, R10, UR12 ;  /* 0x0000000c0a0a7c36 */ /* 0x000fe20008000000 */
[----:B------:R4:W-:Y:S01]  /*3a40*/  LDGSTS.E [R17+0x4008], desc[UR16][R178.64], !P3 ;  /* 0x04008000b2117fae */ /* 0x0009e2000d921850 */
[----:B-----5:R-:W-:-:S03]  /*3a50*/  VIADD R8, R8, 0xffffffdc ;  /* 0xffffffdc08087836 */ /* 0x020fc60000000000 */
[----:B------:R5:W-:Y:S02]  /*3a60*/  LDGSTS.E [R17+0xc], desc[UR16][R180.64], !P4 ;  /* 0x0000c000b4117fae */ /* 0x000be4000e121850 */
[----:B------:R-:W-:Y:S02]  /*3a70*/  ISETP.GE.U32.AND P3, PT, R8, 0x7fffffbd, PT ;  /* 0x7fffffbd0800780c */ /* 0x000fe40003f66070 */
[----:B------:R5:W-:Y:S01]  /*3a80*/  LDGSTS.E [R17+0x400c], desc[UR16][R182.64], !P4 ;  /* 0x0400c000b6117fae */ /* 0x000be2000e121850 */
[----:B------:R-:W-:Y:S01]  /*3a90*/  ISETP.GE.U32.AND P4, PT, R6, 0x7fffffbc, PT ;  /* 0x7fffffbc0600780c */ /* 0x000fe20003f86070 */
[----:B------:R-:W1:Y:S01]  /*3aa0*/  LDC R8, c[0x0][0x230] ;  /* 0x00008c00ff087b82 */ /* 0x000e620000000800 */
[----:B--2---:R-:W-:Y:S01]  /*3ab0*/  IADD3 R6, R11, -0x26, RZ ;  /* 0xffffffda0b067810 */ /* 0x004fe20007ffe0ff */
[----:B------:R-:W-:Y:S01]  /*3ac0*/  VIADD R11, R16, UR12 ;  /* 0x0000000c100b7c36 */ /* 0x000fe20008000000 */
[----:B------:R-:W0:Y:S01]  /*3ad0*/  LDGDEPBAR ;  /* 0x00000000000079af */ /* 0x000e220000000000 */
[----:B---3--:R-:W-:-:S03]  /*3ae0*/  VIADD R27, R27, 0xffffffd9 ;  /* 0xffffffd91b1b7836 */ /* 0x008fc60000000000 */
[----:B------:R-:W-:Y:S04]  /*3af0*/  LDGSTS.E [R11+0x40000], desc[UR16][R184.64], P5 ;  /* 0x40000000b80b7fae */ /* 0x000fe8000a921850 */
[----:B------:R-:W-:Y:S04]  /*3b00*/  LDGSTS.E [R11+0x40400], desc[UR16][R188.64], P5 ;  /* 0x40400000bc0b7fae */ /* 0x000fe8000a921850 */
[----:B------:R-:W-:Y:S04]  /*3b10*/  LDGSTS.E [R11+0x40800], desc[UR16][R192.64], P5 ;  /* 0x40800000c00b7fae */ /* 0x000fe8000a921850 */
[----:B------:R-:W-:Y:S04]  /*3b20*/  LDGSTS.E [R11+0x40c00], desc[UR16][R196.64], P5 ;  /* 0x40c00000c40b7fae */ /* 0x000fe8000a921850 */
[----:B------:R-:W-:Y:S01]  /*3b30*/  LDGSTS.E [R11+0x41000], desc[UR16][R200.64], P5 ;  /* 0x41000000c80b7fae */ /* 0x000fe2000a921850 */
[----:B-1----:R-:W-:-:S03]  /*3b40*/  IADD3 R8, R8, -0x28, RZ ;  /* 0xffffffd808087810 */ /* 0x002fc60007ffe0ff */
[----:B------:R-:W-:Y:S04]  /*3b50*/  LDGSTS.E [R11+0x41400], desc[UR16][R204.64], P5 ;  /* 0x41400000cc0b7fae */ /* 0x000fe8000a921850 */
        /* <DEDUP_REMOVED lines=25> */
[----:B------:R-:W-:Y:S01]  /*3cf0*/  LDGSTS.E [R10+0x43e00], desc[UR16][R54.64], P5 ;  /* 0x43e00000360a7fae */ /* 0x000fe2000a921850 */
[----:B------:R-:W-:Y:S01]  /*3d00*/  ISETP.GE.U32.AND P5, PT, R6, 0x7fffffbb, PT ;  /* 0x7fffffbb0600780c */ /* 0x000fe20003fa6070 */
[----:B------:R-:W-:-:S02]  /*3d10*/  IMAD.SHL.U32 R6, R2, 0x20, RZ ;  /* 0x0000002002067824 */ /* 0x000fc400078e00ff */
[----:B------:R-:W0:Y:S02]  /*3d20*/  LDGDEPBAR ;  /* 0x00000000000079af */ /* 0x000e240000000000 */
[C---:B------:R-:W-:Y:S01]  /*3d30*/  IMAD.WIDE R56, R6.reuse, 0x4, R56 ;  /* 0x0000000406387825 */ /* 0x040fe200078e0238 */
[----:B------:R-:W-:Y:S03]  /*3d40*/  BAR.SYNC.DEFER_BLOCKING 0x0 ;  /* 0x0000000000007b1d */ /* 0x000fe60000010000 */
[----:B------:R-:W-:-:S04]  /*3d50*/  IMAD.WIDE R58, R6, 0x4, R58 ;  /* 0x00000004063a7825 */ /* 0x000fc800078e023a */
[C---:B------:R-:W-:Y:S01]  /*3d60*/  IMAD.WIDE R60, R6.reuse, 0x4, R60 ;  /* 0x00000004063c7825 */ /* 0x040fe200078e023c */
[----:B------:R1:W-:Y:S03]  /*3d70*/  STL [R1], RZ ;  /* 0x000000ff01007387 */ /* 0x0003e60000100800 */
[C---:B------:R-:W-:Y:S01]  /*3d80*/  IMAD.WIDE R62, R6.reuse, 0x4, R62 ;  /* 0x00000004063e7825 */ /* 0x040fe200078e023e */
[----:B------:R1:W-:Y:S03]  /*3d90*/  STL [R1+0x4], RZ ;  /* 0x000004ff01007387 */ /* 0x0003e60000100800 */
[C---:B------:R-:W-:Y:S01]  /*3da0*/  IMAD.WIDE R64, R6.reuse, 0x4, R64 ;  /* 0x0000000406407825 */ /* 0x040fe200078e0240 */
[----:B------:R1:W-:Y:S03]  /*3db0*/  STL [R1+0x8], RZ ;  /* 0x000008ff01007387 */ /* 0x0003e60000100800 */
[C---:B------:R-:W-:Y:S01]  /*3dc0*/  IMAD.WIDE R66, R6.reuse, 0x4, R66 ;  /* 0x0000000406427825 */ /* 0x040fe200078e0242 */
[----:B------:R1:W-:Y:S03]  /*3dd0*/  STL [R1+0xc], RZ ;  /* 0x00000cff01007387 */ /* 0x0003e60000100800 */
[C---:B------:R-:W-:Y:S01]  /*3de0*/  IMAD.WIDE R68, R6.reuse, 0x4, R68 ;  /* 0x0000000406447825 */ /* 0x040fe200078e0244 */
[----:B------:R-:W-:Y:S01]  /*3df0*/  @!PT LDS RZ, [RZ] ;  /* 0x00000000fffff984 */ /* 0x000fe20000000800 */
[----:B------:R-:W-:Y:S01]  /*3e00*/  @!PT LDS RZ, [RZ] ;  /* 0x00000000fffff984 */ /* 0x000fe20000000800 */
[----:B------:R-:W-:Y:S01]  /*3e10*/  @!PT LDS RZ, [RZ] ;  /* 0x00000000fffff984 */ /* 0x000fe20000000800 */
[----:B------:R2:W-:Y:S03]  /*3e20*/  LDGSTS.E [R25+0x8000], desc[UR16][R56.64], !P1 ;  /* 0x0800000038197fae */ /* 0x0005e6000c921850 */
[----:B------:R-:W-:Y:S01]  /*3e30*/  IMAD.WIDE R70, R6, 0x4, R70 ;  /* 0x0000000406467825 */ /* 0x000fe200078e0246 */
[----:B------:R3:W-:Y:S01]  /*3e40*/  LDGSTS.E [R25+0xc000], desc[UR16][R58.64], !P1 ;  /* 0x0c0000003a197fae */ /* 0x0007e2000c921850 */
[----:B------:R-:W-:-:S02]  /*3e50*/  ISETP.GE.U32.AND P1, PT, R27, 0x7fffffba, PT ;  /* 0x7fffffba1b00780c */ /* 0x000fc40003f26070 */
[C---:B------:R-:W-:Y:S01]  /*3e60*/  IMAD.WIDE R72, R6.reuse, 0x4, R72 ;  /* 0x0000000406487825 */ /* 0x040fe200078e0248 */
[----:B------:R-:W4:Y:S01]  /*3e70*/  LDC R27, c[0x0][0x230] ;  /* 0x00008c00ff1b7b82 */ /* 0x000f220000000800 */
[----:B------:R1:W-:Y:S02]  /*3e80*/  LDGSTS.E [R25+0x8004], desc[UR16][R60.64], !P6 ;  /* 0x080040003c197fae */ /* 0x0003e4000f121850 */
[----:B------:R-:W-:Y:S02]  /*3e90*/  IMAD.WIDE R74, R6, 0x4, R74 ;  /* 0x00000004064a7825 */ /* 0x000fe400078e024a */
[----:B------:R1:W-:Y:S01]  /*3ea0*/  LDGSTS.E [R25+0xc004], desc[UR16][R62.64], !P6 ;  /* 0x0c0040003e197fae */ /* 0x0003e2000f121850 */
[----:B------:R-:W-:Y:S01]  /*3eb0*/  ISETP.GE.U32.AND P6, PT, R8, 0x7fffffb9, PT ;  /* 0x7fffffb90800780c */ /* 0x000fe20003fc6070 */
[C---:B------:R-:W-:Y:S01]  /*3ec0*/  IMAD.WIDE R76, R6.reuse, 0x4, R76 ;  /* 0x00000004064c7825 */ /* 0x040fe200078e024c */
[----:B------:R-:W5:Y:S01]  /*3ed0*/  LDC R8, c[0x0][0x230] ;  /* 0x00008c00ff087b82 */ /* 0x000f620000000800 */
[----:B------:R1:W-:Y:S02]  /*3ee0*/  LDGSTS.E [R25+0x8008], desc[UR16][R64.64], !P0 ;  /* 0x0800800040197fae */ /* 0x0003e4000c121850 */
[----:B------:R-:W-:-:S02]  /*3ef0*/  IMAD.WIDE R78, R6, 0x4, R78 ;  /* 0x00000004064e7825 */ /* 0x000fc400078e024e */
[----:B------:R1:W-:Y:S02]  /*3f00*/  LDGSTS.E [R25+0xc008], desc[UR16][R66.64], !P0 ;  /* 0x0c00800042197fae */ /* 0x0003e4000c121850 */
[C---:B------:R-:W-:Y:S02]  /*3f10*/  IMAD.WIDE R80, R6.reuse, 0x4, R80 ;  /* 0x0000000406507825 */ /* 0x040fe400078e0250 */
[----:B------:R1:W-:Y:S02]  /*3f20*/  LDGSTS.E [R25+0x800c], desc[UR16][R68.64], !P3 ;  /* 0x0800c00044197fae */ /* 0x0003e4000d921850 */
[C---:B------:R-:W-:Y:S02]  /*3f30*/  IMAD.WIDE R82, R6.reuse, 0x4, R82 ;  /* 0x0000000406527825 */ /* 0x040fe400078e0252 */
[----:B------:R1:W-:Y:S02]  /*3f40*/  LDGSTS.E [R25+0xc00c], desc[UR16][R70.64], !P3 ;  /* 0x0c00c00046197fae */ /* 0x0003e4000d921850 */
[----:B------:R-:W-:-:S02]  /*3f50*/  IMAD.WIDE R84, R6, 0x4, R84 ;  /* 0x0000000406547825 */ /* 0x000fc400078e0254 */
[----:B------:R1:W-:Y:S02]  /*3f60*/  LDGSTS.E [R26+0x8000], desc[UR16][R72.64], !P4 ;  /* 0x08000000481a7fae */ /* 0x0003e4000e121850 */
[----:B----4-:R-:W-:Y:S02]  /*3f70*/  VIADD R27, R27, 0xffffffd7 ;  /* 0xffffffd71b1b7836 */ /* 0x010fe40000000000 */
[----:B------:R4:W-:Y:S01]  /*3f80*/  LDGSTS.E [R26+0xc000], desc[UR16][R74.64], !P4 ;  /* 0x0c0000004a1a7fae */ /* 0x0009e2000e121850 */
[----:B------:R-:W-:Y:S02]  /*3f90*/  IMAD.WIDE R86, R6, 0x4, R86 ;  /* 0x0000000406567825 */ /* 0x000fe400078e0256 */
[----:B------:R-:W-:Y:S01]  /*3fa0*/  ISETP.GE.U32.AND P0, PT, R27, 0x7fffffb8, PT ;  /* 0x7fffffb81b00780c */ /* 0x000fe20003f06070 */
[----:B------:R4:W-:Y:S01]  /*3fb0*/  LDGSTS.E [R26+0x8004], desc[UR16][R76.64], !P5 ;  /* 0x080040004c1a7fae */ /* 0x0009e2000e921850 */
[----:B-----5:R-:W-:Y:S01]  /*3fc0*/  VIADD R8, R8, 0xffffffd6 ;  /* 0xffffffd608087836 */ /* 0x020fe20000000000 */
[----:B------:R-:W5:Y:S01]  /*3fd0*/  LDC R27, c[0x0][0x230] ;  /* 0x00008c00ff1b7b82 */ /* 0x000f620000000800 */
[----:B------:R-:W-:Y:S01]  /*3fe0*/  IMAD.WIDE R88, R6, 0x4, R88 ;  /* 0x0000000406587825 */ /* 0x000fe200078e0258 */
[----:B------:R4:W-:Y:S02]  /*3ff0*/  LDGSTS.E [R26+0xc004], desc[UR16][R78.64], !P5 ;  /* 0x0c0040004e1a7fae */ /* 0x0009e4000e921850 */
[----:B------:R-:W-:Y:S01]  /*4000*/  ISETP.GE.U32.AND P3, PT, R8, 0x7fffffb7, PT ;  /* 0x7fffffb70800780c */ /* 0x000fe20003f66070 */
[C---:B------:R-:W-:Y:S01]  /*4010*/  IMAD.WIDE R90, R6.reuse, 0x4, R90 ;  /* 0x00000004065a7825 */ /* 0x040fe200078e025a */
[----:B------:R4:W-:Y:S02]  /*4020*/  LDGSTS.E [R26+0x8008], desc[UR16][R80.64], !P1 ;  /* 0x08008000501a7fae */ /* 0x0009e4000c921850 */
[----:B------:R-:W2:Y:S01]  /*4030*/  LDC R8, c[0x0][0x230] ;  /* 0x00008c00ff087b82 */ /* 0x000ea20000000800 */
[C---:B------:R-:W-:Y:S01]  /*4040*/  IMAD.WIDE R92, R6.reuse, 0x4, R92 ;  /* 0x00000004065c7825 */ /* 0x040fe200078e025c */
[----:B------:R4:W-:Y:S03]  /*4050*/  LDGSTS.E [R26+0xc008], desc[UR16][R82.64], !P1 ;  /* 0x0c008000521a7fae */ /* 0x0009e6000c921850 */
[C---:B------:R-:W-:Y:S01]  /*4060*/  IMAD.WIDE R94, R6.reuse, 0x4, R94 ;  /* 0x00000004065e7825 */ /* 0x040fe200078e025e */
[----:B------:R4:W-:Y:S03]  /*4070*/  LDGSTS.E [R26+0x800c], desc[UR16][R84.64], !P6 ;  /* 0x0800c000541a7fae */ /* 0x0009e6000f121850 */
[C---:B------:R-:W-:Y:S01]  /*4080*/  IMAD.WIDE R96, R6.reuse, 0x4, R96 ;  /* 0x0000000406607825 */ /* 0x040fe200078e0260 */
[----:B------:R4:W-:Y:S03]  /*4090*/  LDGSTS.E [R26+0xc00c], desc[UR16][R86.64], !P6 ;  /* 0x0c00c000561a7fae */ /* 0x0009e6000f121850 */
[C---:B------:R-:W-:Y:S01]  /*40a0*/  IMAD.WIDE R98, R6.reuse, 0x4, R98 ;  /* 0x0000000406627825 */ /* 0x040fe200078e0262 */
[----:B------:R4:W-:Y:S03]  /*40b0*/  LDGSTS.E [R24+0x8000], desc[UR16][R88.64], !P0 ;  /* 0x0800000058187fae */ /* 0x0009e6000c121850 */
[----:B-----5:R-:W-:Y:S01]  /*40c0*/  VIADD R27, R27, 0xffffffd5 ;  /* 0xffffffd51b1b7836 */ /* 0x020fe20000000000 */
[----:B------:R5:W-:Y:S01]  /*40d0*/  LDGSTS.E [R24+0xc000], desc[UR16][R90.64], !P0 ;  /* 0x0c0000005a187fae */ /* 0x000be2000c121850 */
[----:B------:R-:W-:-:S03]  /*40e0*/  IMAD.WIDE R100, R6, 0x4, R100 ;  /* 0x0000000406647825 */ /* 0x000fc600078e0264 */
[----:B------:R-:W-:Y:S01]  /*40f0*/  ISETP.GE.U32.AND P4, PT, R27, 0x7fffffb6, PT ;  /* 0x7fffffb61b00780c */ /* 0x000fe20003f86070 */
[----:B------:R5:W-:Y:S01]  /*4100*/  LDGSTS.E [R24+0x8004], desc[UR16][R92.64], !P3 ;  /* 0x080040005c187fae */ /* 0x000be2000d921850 */
[----:B--2---:R-:W-:Y:S01]  /*4110*/  VIADD R8, R8, 0xffffffd4 ;  /* 0xffffffd408087836 */ /* 0x004fe20000000000 */
[----:B------:R-:W2:Y:S01]  /*4120*/  LDC R27, c[0x0][0x230] ;  /* 0x00008c00ff1b7b82 */ /* 0x000ea20000000800 */
[----:B------:R-:W-:Y:S01]  /*4130*/  IMAD.WIDE R102, R6, 0x4, R102 ;  /* 0x0000000406667825 */ /* 0x000fe200078e0266 */
[----:B------:R5:W-:Y:S02]  /*4140*/  LDGSTS.E [R24+0xc004], desc[UR16][R94.64], !P3 ;  /* 0x0c0040005e187fae */ /* 0x000be4000d921850 */
[----:B------:R-:W-:Y:S01]  /*4150*/  ISETP.GE.U32.AND P5, PT, R8, 0x7fffffb5, PT ;  /* 0x7fffffb50800780c */ /* 0x000fe20003fa6070 */
[C---:B------:R-:W-:Y:S01]  /*4160*/  IMAD.WIDE R104, R6.reuse, 0x4, R104 ;  /* 0x0000000406687825 */ /* 0x040fe200078e0268 */
[----:B------:R1:W-:Y:S02]  /*4170*/  STL [R1+0x10], RZ ;  /* 0x000010ff01007387 */ /* 0x0003e40000100800 */
[----:B------:R-:W3:Y:S01]  /*4180*/  LDC R8, c[0x0][0x230] ;  /* 0x00008c00ff087b82 */ /* 0x000ee20000000800 */
[C---:B------:R-:W-:Y:S01]  /*4190*/  IMAD.WIDE R106, R6.reuse, 0x4, R106 ;  /* 0x00000004066a7825 */ /* 0x040fe200078e026a */
[----:B------:R5:W-:Y:S03]  /*41a0*/  LDGSTS.E [R24+0x8008], desc[UR16][R96.64], !P4 ;  /* 0x0800800060187fae */ /* 0x000be6000e121850 */
[C---:B------:R-:W-:Y:S01]  /*41b0*/  IMAD.WIDE R108, R6.reuse, 0x4, R108 ;  /* 0x00000004066c7825 */ /* 0x040fe200078e026c */
[----:B------:R5:W-:Y:S03]  /*41c0*/  LDGSTS.E [R24+0xc008], desc[UR16][R98.64], !P4 ;  /* 0x0c00800062187fae */ /* 0x000be6000e121850 */
[C---:B------:R-:W-:Y:S01]  /*41d0*/  IMAD.WIDE R110, R6.reuse, 0x4, R110 ;  /* 0x00000004066e7825 */ /* 0x040fe200078e026e */
[----:B------:R5:W-:Y:S03]  /*41e0*/  LDGSTS.E [R24+0x800c], desc[UR16][R100.64], !P5 ;  /* 0x0800c00064187fae */ /* 0x000be6000e921850 */
[----:B------:R-:W-:Y:S01]  /*41f0*/  IMAD.WIDE R112, R6, 0x4, R112 ;  /* 0x0000000406707825 */ /* 0x000fe200078e0270 */
[----:B------:R5:W-:Y:S01]  /*4200*/  LDGSTS.E [R24+0xc00c], desc[UR16][R102.64], !P5 ;  /* 0x0c00c00066187fae */ /* 0x000be2000e921850 */
[----:B--2---:R-:W-:-:S02]  /*4210*/  IADD3 R27, R27, -0x2d, RZ ;  /* 0xffffffd31b1b7810 */ /* 0x004fc40007ffe0ff */
[C---:B------:R-:W-:Y:S01]  /*4220*/  IMAD.WIDE R114, R6.reuse, 0x4, R114 ;  /* 0x0000000406727825 */ /* 0x040fe200078e0272 */
[----:B------:R2:W-:Y:S01]  /*4230*/  STL [R1+0x14], RZ ;  /* 0x000014ff01007387 */ /* 0x0005e20000100800 */
[----:B------:R-:W-:Y:S02]  /*4240*/  ISETP.GE.U32.AND P1, PT, R27, 0x7fffffb4, PT ;  /* 0x7fffffb41b00780c */ /* 0x000fe40003f26070 */
[----:B------:R-:W-:Y:S01]  /*4250*/  IMAD.WIDE R116, R6, 0x4, R116 ;  /* 0x0000000406747825 */ /* 0x000fe200078e0274 */
[----:B------:R-:W4:Y:S01]  /*4260*/  LDC R27, c[0x0][0x230] ;  /* 0x00008c00ff1b7b82 */ /* 0x000f220000000800 */
[----:B------:R2:W-:Y:S02]  /*4270*/  STL [R1+0x18], RZ ;  /* 0x000018ff01007387 */ /* 0x0005e40000100800 */
[----:B---3--:R-:W-:Y:S02]  /*4280*/  VIADD R8, R8, 0xffffffd2 ;  /* 0xffffffd208087836 */ /* 0x008fe40000000000 */
[----:B------:R-:W-:Y:S01]  /*4290*/  IMAD.WIDE R118, R6, 0x4, R118 ;  /* 0x0000000406767825 */ /* 0x000fe200078e0276 */
[----:B------:R2:W-:Y:S02]  /*42a0*/  STL [R1+0x1c], RZ ;  /* 0x00001cff01007387 */ /* 0x0005e40000100800 */
[----:B------:R-:W-:Y:S01]  /*42b0*/  ISETP.GE.U32.AND P6, PT, R8, 0x7fffffb3, PT ;  /* 0x7fffffb30800780c */ /* 0x000fe20003fc6070 */
[C---:B------:R-:W-:Y:S01]  /*42c0*/  IMAD.WIDE R120, R6.reuse, 0x4, R120 ;  /* 0x0000000406787825 */ /* 0x040fe200078e0278 */
[----:B------:R-:W3:Y:S01]  /*42d0*/  LDC R8, c[0x0][0x230] ;  /* 0x00008c00ff087b82 */ /* 0x000ee20000000800 */
[----:B------:R2:W-:Y:S02]  /*42e0*/  LDGSTS.E [R23+0x8000], desc[UR16][R104.64], !P1 ;  /* 0x0800000068177fae */ /* 0x0005e4000c921850 */
[----:B------:R-:W-:-:S02]  /*42f0*/  IMAD.WIDE R122, R6, 0x4, R122 ;  /* 0x00000004067a7825 */ /* 0x000fc400078e027a */
[----:B------:R2:W-:Y:S02]  /*4300*/  LDGSTS.E [R23+0xc000], desc[UR16][R106.64], !P1 ;  /* 0x0c0000006a177fae */ /* 0x0005e4000c921850 */
[C---:B------:R-:W-:Y:S02]  /*4310*/  IMAD.WIDE R124, R6.reuse, 0x4, R124 ;  /* 0x00000004067c7825 */ /* 0x040fe400078e027c */
[----:B------:R1:W-:Y:S02]  /*4320*/  STL [R1+0x20], RZ ;  /* 0x000020ff01007387 */ /* 0x0003e40000100800 */
[----:B------:R-:W-:Y:S02]  /*4330*/  IMAD.WIDE R126, R6, 0x4, R126 ;  /* 0x00000004067e7825 */ /* 0x000fe400078e027e */
[----:B------:R2:W-:Y:S02]  /*4340*/  LDGSTS.E [R23+0x8004], desc[UR16][R108.64], !P6 ;  /* 0x080040006c177fae */ /* 0x0005e4000f121850 */
[----:B----4-:R-:W-:-:S02]  /*4350*/  VIADD R27, R27, 0xffffffd1 ;  /* 0xffffffd11b1b7836 */ /* 0x010fc40000000000 */
[----:B------:R4:W-:Y:S01]  /*4360*/  LDGSTS.E [R23+0xc004], desc[UR16][R110.64], !P6 ;  /* 0x0c0040006e177fae */ /* 0x0009e2000f121850 */
[C---:B------:R-:W-:Y:S02]  /*4370*/  IMAD.WIDE R128, R6.reuse, 0x4, R128 ;  /* 0x0000000406807825 */ /* 0x040fe400078e0280 */
[----:B------:R-:W-:Y:S01]  /*4380*/  ISETP.GE.U32.AND P0, PT, R27, 0x7fffffb2, PT ;  /* 0x7fffffb21b00780c */ /* 0x000fe20003f06070 */
[----:B------:R1:W-:Y:S01]  /*4390*/  STL [R1+0x24], RZ ;  /* 0x000024ff01007387 */ /* 0x0003e20000100800 */
[----:B------:R-:W5:Y:S01]  /*43a0*/  LDC R27, c[0x0][0x230] ;  /* 0x00008c00ff1b7b82 */ /* 0x000f620000000800 */
[----:B------:R-:W-:Y:S02]  /*43b0*/  IMAD.WIDE R130, R6, 0x4, R130 ;  /* 0x0000000406827825 */ /* 0x000fe400078e0282 */
[----:B------:R1:W-:Y:S02]  /*43c0*/  STL [R1+0x28], RZ ;  /* 0x000028ff01007387 */ /* 0x0003e40000100800 */
[----:B---3--:R-:W-:-:S02]  /*43d0*/  VIADD R8, R8, 0xffffffd0 ;  /* 0xffffffd008087836 */ /* 0x008fc40000000000 */
[----:B------:R-:W-:Y:S01]  /*43e0*/  IMAD.WIDE R132, R6, 0x4, R132 ;  /* 0x0000000406847825 */ /* 0x000fe200078e0284 */
[----:B------:R3:W-:Y:S02]  /*43f0*/  STL [R1+0x2c], RZ ;  /* 0x00002cff01007387 */ /* 0x0007e40000100800 */
[----:B------:R-:W-:Y:S01]  /*4400*/  ISETP.GE.U32.AND P3, PT, R8, 0x7fffffb1, PT ;  /* 0x7fffffb10800780c */ /* 0x000fe20003f66070 */
[C---:B------:R-:W-:Y:S01]  /*4410*/  IMAD.WIDE R134, R6.reuse, 0x4, R134 ;  /* 0x0000000406867825 */ /* 0x040fe200078e0286 */
[----:B------:R-:W2:Y:S01]  /*4420*/  LDC R8, c[0x0][0x230] ;  /* 0x00008c00ff087b82 */ /* 0x000ea20000000800 */
[----:B------:R3:W-:Y:S02]  /*4430*/  LDGSTS.E [R23+0x8008], desc[UR16][R112.64], !P0 ;  /* 0x0800800070177fae */ /* 0x0007e4000c121850 */
[C---:B------:R-:W-:Y:S02]  /*4440*/  IMAD.WIDE R136, R6.reuse, 0x4, R136 ;  /* 0x0000000406887825 */ /* 0x040fe400078e0288 */
[----:B------:R3:W-:Y:S02]  /*4450*/  LDGSTS.E [R23+0xc008], desc[UR16][R114.64], !P0 ;  /* 0x0c00800072177fae */ /* 0x0007e4000c121850 */
[----:B------:R-:W-:-:S02]  /*4460*/  IMAD.WIDE R138, R6, 0x4, R138 ;  /* 0x00000004068a7825 */ /* 0x000fc400078e028a */
[----:B------:R1:W-:Y:S02]  /*4470*/  STL [R1+0x30], RZ ;  /* 0x000030ff01007387 */ /* 0x0003e40000100800 */
[C---:B------:R-:W-:Y:S02]  /*4480*/  IMAD.WIDE R140, R6.reuse, 0x4, R140 ;  /* 0x00000004068c7825 */ /* 0x040fe400078e028c */
[----:B------:R3:W-:Y:S02]  /*4490*/  LDGSTS.E [R23+0x800c], desc[UR16][R116.64], !P3 ;  /* 0x0800c00074177fae */ /* 0x0007e4000d921850 */
[----:B-----5:R-:W-:Y:S02]  /*44a0*/  VIADD R27, R27, 0xffffffcf ;  /* 0xffffffcf1b1b7836 */ /* 0x020fe40000000000 */
[----:B------:R5:W-:Y:S01]  /*44b0*/  LDGSTS.E [R23+0xc00c], desc[UR16][R118.64], !P3 ;  /* 0x0c00c00076177fae */ /* 0x000be2000d921850 */
[C---:B------:R-:W-:Y:S02]  /*44c0*/  IMAD.WIDE R142, R6.reuse, 0x4, R142 ;  /* 0x00000004068e7825 */ /* 0x040fe400078e028e */
[----:B------:R-:W-:Y:S01]  /*44d0*/  ISETP.GE.U32.AND P4, PT, R27, 0x7fffffb0, PT ;  /* 0x7fffffb01b00780c */ /* 0x000fe20003f86070 */
[----:B------:R1:W-:Y:S01]  /*44e0*/  STL [R1+0x34], RZ ;  /* 0x000034ff01007387 */ /* 0x0003e20000100800 */
[----:B------:R-:W4:Y:S01]  /*44f0*/  LDC R27, c[0x0][0x230] ;  /* 0x00008c00ff1b7b82 */ /* 0x000f220000000800 */
[----:B------:R-:W-:Y:S01]  /*4500*/  IMAD.WIDE R144, R6, 0x4, R144 ;  /* 0x0000000406907825 */ /* 0x000fe200078e0290 */
[----:B--2---:R-:W-:Y:S01]  /*4510*/  IADD3 R8, R8, -0x32, RZ ;  /* 0xffffffce08087810 */ /* 0x004fe20007ffe0ff */
[----:B------:R2:W-:Y:S02]  /*4520*/  STL [R1+0x38], RZ ;  /* 0x000038ff01007387 */ /* 0x0005e40000100800 */
[----:B------:R-:W-:Y:S01]  /*4530*/  IMAD.WIDE R146, R6, 0x4, R146 ;  /* 0x0000000406927825 */ /* 0x000fe200078e0292 */
[----:B------:R-:W-:Y:S01]  /*4540*/  ISETP.GE.U32.AND P5, PT, R8, 0x7fffffaf, PT ;  /* 0x7fffffaf0800780c */ /* 0x000fe20003fa6070 */
[----:B------:R2:W-:Y:S01]  /*4550*/  STL [R1+0x3c], RZ ;  /* 0x00003cff01007387 */ /* 0x0005e20000100800 */
[----:B------:R-:W3:Y:S01]  /*4560*/  LDC R8, c[0x0][0x230] ;  /* 0x00008c00ff087b82 */ /* 0x000ee20000000800 */
        /* <DEDUP_REMOVED lines=9> */
[C---:B------:R-:W-:Y:S01]  /*4600*/  IMAD.WIDE R156, R6.reuse, 0x4, R156 ;  /* 0x00000004069c7825 */ /* 0x040fe200078e029c */
[----:B------:R4:W-:Y:S02]  /*4610*/  STL [R1+0x40], RZ ;  /* 0x000040ff01007387 */ /* 0x0009e40000100800 */
[----:B------:R-:W-:Y:S01]  /*4620*/  ISETP.GE.U32.AND P1, PT, R27, 0x7fffffae, PT ;  /* 0x7fffffae1b00780c */ /* 0x000fe20003f26070 */
[----:B------:R-:W-:Y:S01]  /*4630*/  IMAD.WIDE R158, R6, 0x4, R158 ;  /* 0x00000004069e7825 */ /* 0x000fe200078e029e */
[----:B------:R-:W1:Y:S01]  /*4640*/  LDC R27, c[0x0][0x230] ;  /* 0x00008c00ff1b7b82 */ /* 0x000e620000000800 */
[----:B------:R4:W-:Y:S02]  /*4650*/  STL [R1+0x44], RZ ;  /* 0x000044ff01007387 */ /* 0x0009e40000100800 */
[----:B---3--:R-:W-:-:S02]  /*4660*/  VIADD R8, R8, 0xffffffcc ;  /* 0xffffffcc08087836 */ /* 0x008fc40000000000 */
[----:B------:R-:W-:Y:S01]  /*4670*/  IMAD.WIDE R160, R6, 0x4, R160 ;  /* 0x0000000406a07825 */ /* 0x000fe200078e02a0 */
[----:B------:R4:W-:Y:S02]  /*4680*/  STL [R1+0x48], RZ ;  /* 0x000048ff01007387 */ /* 0x0009e40000100800 */
[----:B------:R-:W-:Y:S01]  /*4690*/  ISETP.GE.U32.AND P6, PT, R8, 0x7fffffad, PT ;  /* 0x7fffffad0800780c */ /* 0x000fe20003fc6070 */
[C---:B------:R-:W-:Y:S01]  /*46a0*/  IMAD.WIDE R162, R6.reuse, 0x4, R162 ;  /* 0x0000000406a27825 */ /* 0x040fe200078e02a2 */
[----:B------:R-:W3:Y:S01]  /*46b0*/  LDC R8, c[0x0][0x230] ;  /* 0x00008c00ff087b82 */ /* 0x000ee20000000800 */
[----:B------:R4:W-:Y:S02]  /*46c0*/  LDGSTS.E [R22+0x8008], desc[UR16][R128.64], !P1 ;  /* 0x0800800080167fae */ /* 0x0009e4000c921850 */
[C---:B------:R-:W-:Y:S02]  /*46d0*/  IMAD.WIDE R164, R6.reuse, 0x4, R164 ;  /* 0x0000000406a47825 */ /* 0x040fe400078e02a4 */
[----:B------:R4:W-:Y:S02]  /*46e0*/  LDGSTS.E [R22+0xc008], desc[UR16][R130.64], !P1 ;  /* 0x0c00800082167fae */ /* 0x0009e4000c921850 */
[----:B------:R-:W-:-:S02]  /*46f0*/  IMAD.WIDE R166, R6, 0x4, R166 ;  /* 0x0000000406a67825 */ /* 0x000fc400078e02a6 */
[----:B------:R1:W-:Y:S02]  /*4700*/  STL [R1+0x4c], RZ ;  /* 0x00004cff01007387 */ /* 0x0003e40000100800 */
[C---:B------:R-:W-:Y:S02]  /*4710*/  IMAD.WIDE R168, R6.reuse, 0x4, R168 ;  /* 0x0000000406a87825 */ /* 0x040fe400078e02a8 */
[----:B------:R4:W-:Y:S02]  /*4720*/  LDGSTS.E [R22+0x800c], desc[UR16][R132.64], !P6 ;  /* 0x0800c00084167fae */ /* 0x0009e4000f121850 */
[----:B-1----:R-:W-:Y:S02]  /*4730*/  VIADD R27, R27, 0xffffffcb ;  /* 0xffffffcb1b1b7836 */ /* 0x002fe40000000000 */
[----:B------:R1:W-:Y:S01]  /*4740*/  LDGSTS.E [R22+0xc00c], desc[UR16][R134.64], !P6 ;  /* 0x0c00c00086167fae */ /* 0x0003e2000f121850 */
[C---:B------:R-:W-:Y:S02]  /*4750*/  IMAD.WIDE R170, R6.reuse, 0x4, R170 ;  /* 0x0000000406aa7825 */ /* 0x040fe400078e02aa */
[----:B------:R-:W-:Y:S01]  /*4760*/  ISETP.GE.U32.AND P0, PT, R27, 0x7fffffac, PT ;  /* 0x7fffffac1b00780c */ /* 0x000fe20003f06070 */
[----:B------:R1:W-:Y:S01]  /*4770*/  STL [R1+0x50], RZ ;  /* 0x000050ff01007387 */ /* 0x0003e20000100800 */
[----:B------:R-:W5:Y:S01]  /*4780*/  LDC R27, c[0x0][0x230] ;  /* 0x00008c00ff1b7b82 */ /* 0x000f620000000800 */
[----:B------:R-:W-:-:S02]  /*4790*/  IMAD.WIDE R172, R6, 0x4, R172 ;  /* 0x0000000406ac7825 */ /* 0x000fc400078e02ac */
[----:B------:R1:W-:Y:S02]  /*47a0*/  STL [R1+0x54], RZ ;  /* 0x000054ff01007387 */ /* 0x0003e40000100800 */
[----:B---3--:R-:W-:Y:S02]  /*47b0*/  VIADD R8, R8, 0xffffffca ;  /* 0xffffffca08087836 */ /* 0x008fe40000000000 */
[----:B------:R-:W-:Y:S01]  /*47c0*/  IMAD.WIDE R174, R6, 0x4, R174 ;  /* 0x0000000406ae7825 */ /* 0x000fe200078e02ae */
[----:B------:R3:W-:Y:S02]  /*47d0*/  STL [R1+0x58], RZ ;  /* 0x000058ff01007387 */ /* 0x0007e40000100800 */
[----:B------:R-:W-:Y:S01]  /*47e0*/  ISETP.GE.U32.AND P3, PT, R8, 0x7fffffab, PT ;  /* 0x7fffffab0800780c */ /* 0x000fe20003f66070 */
[C---:B------:R-:W-:Y:S01]  /*47f0*/  IMAD.WIDE R176, R6.reuse, 0x4, R176 ;  /* 0x0000000406b07825 */ /* 0x040fe200078e02b0 */
[----:B------:R-:W2:Y:S01]  /*4800*/  LDC R8, c[0x0][0x230] ;  /* 0x00008c00ff087b82 */ /* 0x000ea20000000800 */
[----:B------:R3:W-:Y:S02]  /*4810*/  LDGSTS.E [R21+0x8000], desc[UR16][R136.64], !P0 ;  /* 0x0800000088157fae */ /* 0x0007e4000c121850 */
[----:B------:R-:W-:-:S02]  /*4820*/  IMAD.WIDE R178, R6, 0x4, R178 ;  /* 0x0000000406b27825 */ /* 0x000fc400078e02b2 */
[----:B------:R3:W-:Y:S02]  /*4830*/  LDGSTS.E [R21+0xc000], desc[UR16][R138.64], !P0 ;  /* 0x0c0000008a157fae */ /* 0x0007e4000c121850 */
[C---:B------:R-:W-:Y:S02]  /*4840*/  IMAD.WIDE R180, R6.reuse, 0x4, R180 ;  /* 0x0000000406b47825 */ /* 0x040fe400078e02b4 */
[----:B------:R1:W-:Y:S02]  /*4850*/  STL [R1+0x5c], RZ ;  /* 0x00005cff01007387 */ /* 0x0003e40000100800 */
[C---:B------:R-:W-:Y:S01]  /*4860*/  IMAD.WIDE R182, R6.reuse, 0x4, R182 ;  /* 0x0000000406b67825 */ /* 0x040fe200078e02b6 */
[----:B-----5:R-:W-:Y:S01]  /*4870*/  IADD3 R27, R27, -0x37, RZ ;  /* 0xffffffc91b1b7810 */ /* 0x020fe20007ffe0ff */
[----:B------:R5:W-:Y:S02]  /*4880*/  LDGSTS.E [R21+0x8004], desc[UR16][R140.64], !P3 ;  /* 0x080040008c157fae */ /* 0x000be4000d921850 */
[C---:B------:R-:W-:Y:S01]  /*4890*/  IMAD.WIDE R56, R6.reuse, 0x4, R56 ;  /* 0x0000000406387825 */ /* 0x040fe200078e0238 */
[----:B------:R-:W-:Y:S01]  /*48a0*/  ISETP.GE.U32.AND P4, PT, R27, 0x7fffffaa, PT ;  /* 0x7fffffaa1b00780c */ /* 0x000fe20003f86070 */
[----:B------:R5:W-:Y:S01]  /*48b0*/  LDGSTS.E [R21+0xc004], desc[UR16][R142.64], !P3 ;  /* 0x0c0040008e157fae */ /* 0x000be2000d921850 */
[----:B------:R-:W4:Y:S01]  /*48c0*/  LDC R27, c[0x0][0x230] ;  /* 0x00008c00ff1b7b82 */ /* 0x000f220000000800 */
[----:B------:R-:W-:-:S02]  /*48d0*/  IMAD.WIDE R58, R6, 0x4, R58 ;  /* 0x00000004063a7825 */ /* 0x000fc400078e023a */
[----:B------:R1:W-:Y:S02]  /*48e0*/  STL [R1+0x60], RZ ;  /* 0x000060ff01007387 */ /* 0x0003e40000100800 */
[----:B------:R-:W-:Y:S02]  /*48f0*/  IMAD.WIDE R60, R6, 0x4, R60 ;  /* 0x00000004063c7825 */ /* 0x000fe400078e023c */
[----:B------:R1:W-:Y:S02]  /*4900*/  STL [R1+0x64], RZ ;  /* 0x000064ff01007387 */ /* 0x0003e40000100800 */
[----:B--2---:R-:W-:Y:S02]  /*4910*/  VIADD R8, R8, 0xffffffc8 ;  /* 0xffffffc808087836 */ /* 0x004fe40000000000 */
[----:B------:R2:W-:Y:S01]  /*4920*/  LDGSTS.E [R21+0x8008], desc[UR16][R144.64], !P4 ;  /* 0x0800800090157fae */ /* 0x0005e2000e121850 */
[----:B------:R-:W-:Y:S02]  /*4930*/  IMAD.WIDE R62, R6, 0x4, R62 ;  /* 0x00000004063e7825 */ /* 0x000fe400078e023e */
[----:B------:R-:W-:Y:S01]  /*4940*/  ISETP.GE.U32.AND P5, PT, R8, 0x7fffffa9, PT ;  /* 0x7fffffa90800780c */ /* 0x000fe20003fa6070 */
[----:B------:R2:W-:Y:S01]  /*4950*/  LDGSTS.E [R21+0xc008], desc[UR16][R146.64], !P4 ;  /* 0x0c00800092157fae */ /* 0x0005e2000e121850 */
[----:B------:R-:W3:Y:S01]  /*4960*/  LDC R8, c[0x0][0x230] ;  /* 0x00008c00ff087b82 */ /* 0x000ee20000000800 */
[----:B------:R-:W-:-:S02]  /*4970*/  IMAD.WIDE R64, R6, 0x4, R64 ;  /* 0x0000000406407825 */ /* 0x000fc400078e0240 */
[----:B------:R1:W-:Y:S02]  /*4980*/  STL [R1+0x68], RZ ;  /* 0x000068ff01007387 */ /* 0x0003e40000100800 */
[C---:B------:R-:W-:Y:S02]  /*4990*/  IMAD.WIDE R66, R6.reuse, 0x4, R66 ;  /* 0x0000000406427825 */ /* 0x040fe400078e0242 */
[----:B------:R1:W-:Y:S02]  /*49a0*/  STL [R1+0x6c], RZ ;  /* 0x00006cff01007387 */ /* 0x0003e40000100800 */
[----:B----4-:R-:W-:Y:S02]  /*49b0*/  VIADD R27, R27, 0xffffffc7 ;  /* 0xffffffc71b1b7836 */ /* 0x010fe40000000000 */
[----:B------:R4:W-:Y:S01]  /*49c0*/  LDGSTS.E [R21+0x800c], desc[UR16][R148.64], !P5 ;  /* 0x0800c00094157fae */ /* 0x0009e2000e921850 */
[C---:B------:R-:W-:Y:S02]  /*49d0*/  IMAD.WIDE R68, R6.reuse, 0x4, R68 ;  /* 0x0000000406447825 */ /* 0x040fe400078e0244 */
[----:B------:R-:W-:Y:S01]  /*49e0*/  ISETP.GE.U32.AND P1, PT, R27, 0x7fffffa8, PT ;  /* 0x7fffffa81b00780c */ /* 0x000fe20003f26070 */
[----:B------:R4:W-:Y:S01]  /*49f0*/  LDGSTS.E [R21+0xc00c], desc[UR16][R150.64], !P5 ;  /* 0x0c00c00096157fae */ /* 0x0009e2000e921850 */
[----:B------:R-:W5:Y:S01]  /*4a00*/  LDC R27, c[0x0][0x230] ;  /* 0x00008c00ff1b7b82 */ /* 0x000f620000000800 */
[----:B------:R-:W-:-:S02]  /*4a10*/  IMAD.WIDE R70, R6, 0x4, R70 ;  /* 0x0000000406467825 */ /* 0x000fc400078e0246 */
[----:B------:R1:W-:Y:S02]  /*4a20*/  STL [R1+0x70], RZ ;  /* 0x000070ff01007387 */ /* 0x0003e40000100800 */
[----:B------:R-:W-:Y:S02]  /*4a30*/  IMAD.WIDE R72, R6, 0x4, R72 ;  /* 0x0000000406487825 */ /* 0x000fe400078e0248 */
[----:B------:R1:W-:Y:S02]  /*4a40*/  STL [R1+0x74], RZ ;  /* 0x000074ff01007387 */ /* 0x0003e40000100800 */
[----:B---3--:R-:W-:Y:S02]  /*4a50*/  VIADD R8, R8, 0xffffffc6 ;  /* 0xffffffc608087836 */ /* 0x008fe40000000000 */
[----:B------:R3:W-:Y:S01]  /*4a60*/  LDGSTS.E [R20+0x8000], desc[UR16][R152.64], !P1 ;  /* 0x0800000098147fae */ /* 0x0007e2000c921850 */
[----:B------:R-:W-:Y:S02]  /*4a70*/  IMAD.WIDE R74, R6, 0x4, R74 ;  /* 0x00000004064a7825 */ /* 0x000fe400078e024a */
[----:B------:R-:W-:Y:S01]  /*4a80*/  ISETP.GE.U32.AND P6, PT, R8, 0x7fffffa7, PT ;  /* 0x7fffffa70800780c */ /* 0x000fe20003fc6070 */
[----:B------:R3:W-:Y:S01]  /*4a90*/  LDGSTS.E [R20+0xc000], desc[UR16][R154.64], !P1 ;  /* 0x0c0000009a147fae */ /* 0x0007e2000c921850 */
[----:B------:R-:W2:Y:S01]  /*4aa0*/  LDC R8, c[0x0][0x230] ;  /* 0x00008c00ff087b82 */ /* 0x000ea20000000800 */
[----:B------:R-:W-:-:S02]  /*4ab0*/  IMAD.WIDE R76, R6, 0x4, R76 ;  /* 0x00000004064c7825 */ /* 0x000fc400078e024c */
[----:B------:R1:W-:Y:S02]  /*4ac0*/  STL [R1+0x78], RZ ;  /* 0x000078ff01007387 */ /* 0x0003e40000100800 */
[C---:B------:R-:W-:Y:S02]  /*4ad0*/  IMAD.WIDE R78, R6.reuse, 0x4, R78 ;  /* 0x00000004064e7825 */ /* 0x040fe400078e024e */
[----:B------:R1:W-:Y:S02]  /*4ae0*/  STL [R1+0x7c], RZ ;  /* 0x00007cff01007387 */ /* 0x0003e40000100800 */
[----:B-----5:R-:W-:Y:S02]  /*4af0*/  VIADD R27, R27, 0xffffffc5 ;  /* 0xffffffc51b1b7836 */ /* 0x020fe40000000000 */
[----:B------:R5:W-:Y:S01]  /*4b00*/  LDGSTS.E [R20+0x8004], desc[UR16][R156.64], !P6 ;  /* 0x080040009c147fae */ /* 0x000be2000f121850 */
[C---:B------:R-:W-:Y:S02]  /*4b10*/  IMAD.WIDE R80, R6.reuse, 0x4, R80 ;  /* 0x0000000406507825 */ /* 0x040fe400078e0250 */
[----:B------:R-:W-:Y:S01]  /*4b20*/  ISETP.GE.U32.AND P0, PT, R27, 0x7fffffa6, PT ;  /* 0x7fffffa61b00780c */ /* 0x000fe20003f06070 */
[----:B------:R5:W-:Y:S01]  /*4b30*/  LDGSTS.E [R20+0xc004], desc[UR16][R158.64], !P6 ;  /* 0x0c0040009e147fae */ /* 0x000be2000f121850 */
[----:B------:R-:W4:Y:S01]  /*4b40*/  LDC R27, c[0x0][0x230] ;  /* 0x00008c00ff1b7b82 */ /* 0x000f220000000800 */
[----:B------:R-:W-:-:S02]  /*4b50*/  IMAD.WIDE R82, R6, 0x4, R82 ;  /* 0x0000000406527825 */ /* 0x000fc400078e0252 */
[----:B------:R1:W-:Y:S02]  /*4b60*/  STL [R1+0x80], RZ ;  /* 0x000080ff01007387 */ /* 0x0003e40000100800 */
[----:B------:R-:W-:Y:S02]  /*4b70*/  IMAD.WIDE R84, R6, 0x4, R84 ;  /* 0x0000000406547825 */ /* 0x000fe400078e0254 */
[----:B------:R1:W-:Y:S01]  /*4b80*/  STL [R1+0x84], RZ ;  /* 0x000084ff01007387 */ /* 0x0003e20000100800 */
[----:B--2---:R-:W-:Y:S01]  /*4b90*/  IADD3 R8, R8, -0x3c, RZ ;  /* 0xffffffc408087810 */ /* 0x004fe20007ffe0ff */
[----:B------:R-:W-:Y:S02]  /*4ba0*/  IMAD.WIDE R86, R6, 0x4, R86 ;  /* 0x0000000406567825 */ /* 0x000fe400078e0256 */
[----:B------:R2:W-:Y:S01]  /*4bb0*/  LDGSTS.E [R20+0x8008], desc[UR16][R160.64], !P0 ;  /* 0x08008000a0147fae */ /* 0x0005e2000c121850 */
[----:B------:R-:W-:Y:S01]  /*4bc0*/  ISETP.GE.U32.AND P3, PT, R8, 0x7fffffa5, PT ;  /* 0x7fffffa50800780c */ /* 0x000fe20003f66070 */
[C---:B------:R-:W-:Y:S01]  /*4bd0*/  IMAD.WIDE R88, R6.reuse, 0x4, R88 ;  /* 0x0000000406587825 */ /* 0x040fe200078e0258 */
[----:B------:R-:W3:Y:S01]  /*4be0*/  LDC R8, c[0x0][0x230] ;  /* 0x00008c00ff087b82 */ /* 0x000ee20000000800 */
[----:B------:R2:W-:Y:S02]  /*4bf0*/  LDGSTS.E [R20+0xc008], desc[UR16][R162.64], !P0 ;  /* 0x0c008000a2147fae */ /* 0x0005e4000c121850 */
        /* <DEDUP_REMOVED lines=19> */
[C---:B------:R-:W-:Y:S01]  /*4d30*/  IMAD.WIDE R102, R6.reuse, 0x4, R102 ;  /* 0x0000000406667825 */ /* 0x040fe200078e0266 */
[----:B------:R-:W2:Y:S03]  /*4d40*/  S2R R8, SR_TID.X ;  /* 0x0000000000087919 */ /* 0x000ea60000002100 */
[----:B------:R-:W-:Y:S01]  /*4d50*/  IMAD.WIDE R104, R6, 0x4, R104 ;  /* 0x0000000406687825 */ /* 0x000fe200078e0268 */
[----:B------:R1:W-:Y:S03]  /*4d60*/  STL [R1+0x98], RZ ;  /* 0x000098ff01007387 */ /* 0x0003e60000100800 */
[----:B-----5:R-:W-:-:S02]  /*4d70*/  VIADD R27, R27, 0xffffffc0 ;  /* 0xffffffc01b1b7836 */ /* 0x020fc40000000000 */
[C---:B------:R-:W-:Y:S01]  /*4d80*/  IMAD.WIDE R106, R6.reuse, 0x4, R106 ;  /* 0x00000004066a7825 */ /* 0x040fe200078e026a */
[----:B------:R5:W-:Y:S03]  /*4d90*/  LDGSTS.E [R17+0x8004], desc[UR16][R172.64], !P5 ;  /* 0x08004000ac117fae */ /* 0x000be6000e921850 */
[C---:B------:R-:W-:Y:S01]  /*4da0*/  IMAD.WIDE R108, R6.reuse, 0x4, R108 ;  /* 0x00000004066c7825 */ /* 0x040fe200078e026c */
[----:B------:R5:W-:Y:S03]  /*4db0*/  LDGSTS.E [R17+0xc004], desc[UR16][R174.64], !P5 ;  /* 0x0c004000ae117fae */ /* 0x000be6000e921850 */
[C---:B------:R-:W-:Y:S01]  /*4dc0*/  IMAD.WIDE R110, R6.reuse, 0x4, R110 ;  /* 0x00000004066e7825 */ /* 0x040fe200078e026e */
[----:B------:R1:W-:Y:S03]  /*4dd0*/  STL [R1+0x9c], RZ ;  /* 0x00009cff01007387 */ /* 0x0003e60000100800 */
[C---:B------:R-:W-:Y:S01]  /*4de0*/  IMAD.WIDE R112, R6.reuse, 0x4, R112 ;  /* 0x0000000406707825 */ /* 0x040fe200078e0270 */
[----:B------:R1:W-:Y:S03]  /*4df0*/  STL [R1+0xa0], RZ ;  /* 0x0000a0ff01007387 */ /* 0x0003e60000100800 */
[C---:B------:R-:W-:Y:S01]  /*4e00*/  IMAD.WIDE R114, R6.reuse, 0x4, R114 ;  /* 0x0000000406727825 */ /* 0x040fe200078e0272 */
[----:B------:R1:W-:Y:S03]  /*4e10*/  STL [R1+0xa4], RZ ;  /* 0x0000a4ff01007387 */ /* 0x0003e60000100800 */
[C---:B------:R-:W-:Y:S01]  /*4e20*/  IMAD.WIDE R116, R6.reuse, 0x4, R116 ;  /* 0x0000000406747825 */ /* 0x040fe200078e0274 */
[----:B------:R1:W-:Y:S03]  /*4e30*/  STL [R1+0xa8], RZ ;  /* 0x0000a8ff01007387 */ /* 0x0003e60000100800 */
[----:B------:R-:W-:Y:S01]  /*4e40*/  IMAD.WIDE R118, R6, 0x4, R118 ;  /* 0x0000000406767825 */ /* 0x000fe200078e0276 */
[----:B--2---:R-:W-:Y:S01]  /*4e50*/  LOP3.LUT R8, R8, 0x1f, RZ, 0xc0, !PT ;  /* 0x0000001f08087812 */ /* 0x004fe200078ec0ff */
[----:B------:R2:W-:Y:S02]  /*4e60*/  STL [R1+0xac], RZ ;  /* 0x0000acff01007387 */ /* 0x0005e40000100800 */
[----:B------:R-:W-:Y:S01]  /*4e70*/  IMAD.WIDE R120, R6, 0x4, R120 ;  /* 0x0000000406787825 */ /* 0x000fe200078e0278 */
[----:B------:R-:W-:Y:S01]  /*4e80*/  ISETP.GE.AND P1, PT, R8, R27, PT ;  /* 0x0000001b0800720c */ /* 0x000fe20003f26270 */
[----:B------:R2:W-:Y:S01]  /*4e90*/  STL [R1+0xb0], RZ ;  /* 0x0000b0ff01007387 */ /* 0x0005e20000100800 */
[----:B------:R-:W4:Y:S01]  /*4ea0*/  LDC R8, c[0x0][0x230] ;  /* 0x00008c00ff087b82 */ /* 0x000f220000000800 */
[----:B------:R-:W-:-:S02]  /*4eb0*/  IMAD.WIDE R122, R6, 0x4, R122 ;  /* 0x00000004067a7825 */ /* 0x000fc400078e027a */
[----:B------:R2:W-:Y:S02]  /*4ec0*/  STL [R1+0xb4], RZ ;  /* 0x0000b4ff01007387 */ /* 0x0005e40000100800 */
[C---:B------:R-:W-:Y:S02]  /*4ed0*/  IMAD.WIDE R124, R6.reuse, 0x4, R124 ;  /* 0x00000004067c7825 */ /* 0x040fe400078e027c */
[----:B------:R2:W-:Y:S02]  /*4ee0*/  STL [R1+0xb8], RZ ;  /* 0x0000b8ff01007387 */ /* 0x0005e40000100800 */
[C---:B------:R-:W-:Y:S02]  /*4ef0*/  IMAD.WIDE R126, R6.reuse, 0x4, R126 ;  /* 0x00000004067e7825 */ /* 0x040fe400078e027e */
[----:B------:R2:W-:Y:S02]  /*4f00*/  STL [R1+0xbc], RZ ;  /* 0x0000bcff01007387 */ /* 0x0005e40000100800 */
[----:B------:R-:W-:-:S02]  /*4f10*/  IMAD.WIDE R128, R6, 0x4, R128 ;  /* 0x0000000406807825 */ /* 0x000fc400078e0280 */
[----:B------:R2:W-:Y:S02]  /*4f20*/  STL [R1+0xc0], RZ ;  /* 0x0000c0ff01007387 */ /* 0x0005e40000100800 */
[C---:B------:R-:W-:Y:S02]  /*4f30*/  IMAD.WIDE R130, R6.reuse, 0x4, R130 ;  /* 0x0000000406827825 */ /* 0x040fe400078e0282 */
[----:B------:R2:W-:Y:S02]  /*4f40*/  STL [R1+0xc4], RZ ;  /* 0x0000c4ff01007387 */ /* 0x0005e40000100800 */
[----:B------:R-:W-:Y:S02]  /*4f50*/  IMAD.WIDE R132, R6, 0x4, R132 ;  /* 0x0000000406847825 */ /* 0x000fe400078e0284 */
[----:B------:R2:W-:Y:S02]  /*4f60*/  STL [R1+0xc8], RZ ;  /* 0x0000c8ff01007387 */ /* 0x0005e40000100800 */
[----:B----4-:R-:W-:-:S02]  /*4f70*/  VIADD R8, R8, 0xffffffc1 ;  /* 0xffffffc108087836 */ /* 0x010fc40000000000 */
[----:B-1----:R-:W-:Y:S01]  /*4f80*/  IMAD.WIDE R134, R6, 0x4, R134 ;  /* 0x0000000406867825 */ /* 0x002fe200078e0286 */
[----:B------:R2:W-:Y:S02]  /*4f90*/  STL [R1+0xcc], RZ ;  /* 0x0000ccff01007387 */ /* 0x0005e40000100800 */
[----:B------:R-:W-:Y:S01]  /*4fa0*/  ISETP.GE.U32.AND P6, PT, R8, 0x7fffffa2, PT ;  /* 0x7fffffa20800780c */ /* 0x000fe20003fc6070 */
[C---:B------:R-:W-:Y:S01]  /*4fb0*/  IMAD.WIDE R136, R6.reuse, 0x4, R136 ;  /* 0x0000000406887825 */ /* 0x040fe200078e0288 */
[----:B------:R-:W-:Y:S01]  /*4fc0*/  SEL R8, RZ, 0x4, P1 ;  /* 0x00000004ff087807 */ /* 0x000fe20000800000 */
[----:B------:R2:W-:Y:S01]  /*4fd0*/  STL [R1+0xd0], RZ ;  /* 0x0000d0ff01007387 */ /* 0x0005e20000100800 */
[----:B------:R-:W-:Y:S01]  /*4fe0*/  ISETP.GT.AND P1, PT, R7, 0x5f, PT ;  /* 0x0000005f0700780c */ /* 0x000fe20003f24270 */
[----:B------:R-:W-:Y:S02]  /*4ff0*/  IMAD.WIDE R138, R6, 0x4, R138 ;  /* 0x00000004068a7825 */ /* 0x000fe400078e028a */
[----:B------:R2:W-:Y:S01]  /*5000*/  STL [R1+0xd4], RZ ;  /* 0x0000d4ff01007387 */ /* 0x0005e20000100800 */
[----:B------:R-:W-:Y:S01]  /*5010*/  SEL R8, R8, RZ, P1 ;  /* 0x000000ff08087207 */ /* 0x000fe20000800000 */
[----:B------:R-:W-:Y:S01]  /*5020*/  IMAD.WIDE R140, R6, 0x4, R140 ;  /* 0x00000004068c7825 */ /* 0x000fe200078e028c */
[----:B------:R-:W-:Y:S01]  /*5030*/  ISETP.GE.U32.AND P1, PT, R27, 0x7fffffa1, PT ;  /* 0x7fffffa11b00780c */ /* 0x000fe20003f26070 */
[----:B------:R2:W-:Y:S01]  /*5040*/  STL [R1+0xd8], RZ ;  /* 0x0000d8ff01007387 */ /* 0x0005e20000100800 */
[----:B------:R-:W-:Y:S01]  /*5050*/  ISETP.NE.U32.AND P0, PT, R8, RZ, PT ;  /* 0x000000ff0800720c */ /* 0x000fe20003f05070 */
[----:B------:R-:W1:Y:S01]  /*5060*/  LDC R27, c[0x0][0x230] ;  /* 0x00008c00ff1b7b82 */ /* 0x000e620000000800 */
[C---:B------:R-:W-:Y:S01]  /*5070*/  IMAD.WIDE R142, R6.reuse, 0x4, R142 ;  /* 0x00000004068e7825 */ /* 0x040fe200078e028e */
[----:B------:R4:W-:Y:S03]  /*5080*/  LDGSTS.E [R17+0x8008], desc[UR16][R176.64], !P6 ;  /* 0x08008000b0117fae */ /* 0x0009e6000f121850 */
[C---:B------:R-:W-:Y:S01]  /*5090*/  IMAD.WIDE R144, R6.reuse, 0x4, R144 ;  /* 0x0000000406907825 */ /* 0x040fe200078e0290 */
[----:B------:R2:W-:Y:S02]  /*50a0*/  LDGSTS.E [R17+0xc008], desc[UR16][R178.64], !P6 ;  /* 0x0c008000b2117fae */ /* 0x0005e4000f121850 */
[----:B------:R-:W3:Y:S01]  /*50b0*/  LDC R8, c[0x0][0x230] ;  /* 0x00008c00ff087b82 */ /* 0x000ee20000000800 */
[C---:B------:R-:W-:Y:S01]  /*50c0*/  IMAD.WIDE R146, R6.reuse, 0x4, R146 ;  /* 0x0000000406927825 */ /* 0x040fe200078e0292 */
[----:B------:R2:W-:Y:S03]  /*50d0*/  LDGSTS.E [R17+0x800c], desc[UR16][R180.64], !P1 ;  /* 0x0800c000b4117fae */ /* 0x0005e6000c921850 */
[C---:B------:R-:W-:Y:S01]  /*50e0*/  IMAD.WIDE R148, R6.reuse, 0x4, R148 ;  /* 0x0000000406947825 */ /* 0x040fe200078e0294 */
[----:B------:R2:W-:Y:S03]  /*50f0*/  LDGSTS.E [R17+0xc00c], desc[UR16][R182.64], !P1 ;  /* 0x0c00c000b6117fae */ /* 0x0005e6000c921850 */
[C---:B------:R-:W-:Y:S01]  /*5100*/  IMAD.WIDE R150, R6.reuse, 0x4, R150 ;  /* 0x0000000406967825 */ /* 0x040fe200078e0296 */
[----:B------:R-:W0:Y:S03]  /*5110*/  LDGDEPBAR ;  /* 0x00000000000079af */ /* 0x000e260000000000 */
[C---:B------:R-:W-:Y:S01]  /*5120*/  IMAD.WIDE R152, R6.reuse, 0x4, R152 ;  /* 0x0000000406987825 */ /* 0x040fe200078e0298 */
[----:B------:R1:W-:Y:S02]  /*5130*/  STL [R1+0xdc], RZ ;  /* 0x0000dcff01007387 */ /* 0x0003e40000100800 */
[----:B-1----:R-:W-:Y:S01]  /*5140*/  IADD3 R27, R27, -0x41, RZ ;  /* 0xffffffbf1b1b7810 */ /* 0x002fe20007ffe0ff */
[C---:B------:R-:W-:Y:S01]  /*5150*/  IMAD.WIDE R154, R6.reuse, 0x4, R154 ;  /* 0x00000004069a7825 */ /* 0x040fe200078e029a */
[----:B------:R1:W-:Y:S02]  /*5160*/  STL [R1+0xe0], RZ ;  /* 0x0000e0ff01007387 */ /* 0x0003e40000100800 */
[----:B------:R-:W-:Y:S01]  /*5170*/  ISETP.GE.U32.AND P3, PT, R27, 0x7fffffa0, PT ;  /* 0x7fffffa01b00780c */ /* 0x000fe20003f66070 */
[----:B------:R-:W-:Y:S01]  /*5180*/  IMAD.WIDE R156, R6, 0x4, R156 ;  /* 0x00000004069c7825 */ /* 0x000fe200078e029c */
[----:B------:R-:W5:Y:S01]  /*5190*/  LDC R27, c[0x0][0x230] ;  /* 0x00008c00ff1b7b82 */ /* 0x000f620000000800 */
[----:B------:R1:W-:Y:S02]  /*51a0*/  STL [R1+0xe4], RZ ;  /* 0x0000e4ff01007387 */ /* 0x0003e40000100800 */
[----:B---3--:R-:W-:-:S02]  /*51b0*/  VIADD R8, R8, 0xffffffbd ;  /* 0xffffffbd08087836 */ /* 0x008fc40000000000 */
[----:B------:R-:W-:Y:S01]  /*51c0*/  IMAD.WIDE R158, R6, 0x4, R158 ;  /* 0x00000004069e7825 */ /* 0x000fe200078e029e */
[----:B------:R1:W-:Y:S02]  /*51d0*/  STL [R1+0xe8], RZ ;  /* 0x0000e8ff01007387 */ /* 0x0003e40000100800 */
[----:B------:R-:W-:Y:S01]  /*51e0*/  ISETP.GE.U32.AND P5, PT, R8, 0x7fffff9e, PT ;  /* 0x7fffff9e0800780c */ /* 0x000fe20003fa6070 */
[C---:B------:R-:W-:Y:S01]  /*51f0*/  IMAD.WIDE R160, R6.reuse, 0x4, R160 ;  /* 0x0000000406a07825 */ /* 0x040fe200078e02a0 */
[----:B------:R-:W3:Y:S01]  /*5200*/  LDC R8, c[0x0][0x230] ;  /* 0x00008c00ff087b82 */ /* 0x000ee20000000800 */
[----:B------:R1:W-:Y:S02]  /*5210*/  STL [R1+0xec], RZ ;  /* 0x0000ecff01007387 */ /* 0x0003e40000100800 */
[C---:B------:R-:W-:Y:S02]  /*5220*/  IMAD.WIDE R162, R6.reuse, 0x4, R162 ;  /* 0x0000000406a27825 */ /* 0x040fe400078e02a2 */
[----:B------:R1:W-:Y:S02]  /*5230*/  STL [R1+0xf0], RZ ;  /* 0x0000f0ff01007387 */ /* 0x0003e40000100800 */
[----:B------:R-:W-:-:S02]  /*5240*/  IMAD.WIDE R164, R6, 0x4, R164 ;  /* 0x0000000406a47825 */ /* 0x000fc400078e02a4 */
[----:B------:R1:W-:Y:S02]  /*5250*/  STL [R1+0xf4], RZ ;  /* 0x0000f4ff01007387 */ /* 0x0003e40000100800 */
[C---:B------:R-:W-:Y:S02]  /*5260*/  IMAD.WIDE R166, R6.reuse, 0x4, R166 ;  /* 0x0000000406a67825 */ /* 0x040fe400078e02a6 */
[----:B------:R1:W-:Y:S02]  /*5270*/  STL [R1+0xf8], RZ ;  /* 0x0000f8ff01007387 */ /* 0x0003e40000100800 */
[----:B-----5:R-:W-:Y:S02]  /*5280*/  VIADD R27, R27, 0xffffffbe ;  /* 0xffffffbe1b1b7836 */ /* 0x020fe40000000000 */
[C---:B------:R-:W-:Y:S01]  /*5290*/  IMAD.WIDE R168, R6.reuse, 0x4, R168 ;  /* 0x0000000406a87825 */ /* 0x040fe200078e02a8 */
[----:B------:R1:W-:Y:S02]  /*52a0*/  STL [R1+0xfc], RZ ;  /* 0x0000fcff01007387 */ /* 0x0003e40000100800 */
[----:B------:R-:W-:Y:S01]  /*52b0*/  ISETP.GE.U32.AND P4, PT, R27, 0x7fffff9f, PT ;  /* 0x7fffff9f1b00780c */ /* 0x000fe20003f86070 */
[----:B------:R-:W-:Y:S01]  /*52c0*/  IMAD.WIDE R170, R6, 0x4, R170 ;  /* 0x0000000406aa7825 */ /* 0x000fe200078e02aa */
[----:B------:R-:W5:Y:S03]  /*52d0*/  LDC R27, c[0x0][0x230] ;  /* 0x00008c00ff1b7b82 */ /* 0x000f660000000800 */
[----:B---3--:R-:W-:-:S02]  /*52e0*/  VIADD R8, R8, 0xffffffbb ;  /* 0xffffffbb08087836 */ /* 0x008fc40000000000 */
[----:B------:R-:W-:-:S03]  /*52f0*/  IMAD.WIDE R172, R6, 0x4, R172 ;  /* 0x0000000406ac7825 */ /* 0x000fc600078e02ac */
[----:B------:R-:W-:Y:S01]  /*5300*/  ISETP.GE.U32.AND P1, PT, R8, 0x7fffff9c, PT ;  /* 0x7fffff9c0800780c */ /* 0x000fe20003f26070 */
[C---:B------:R-:W-:Y:S01]  /*5310*/  IMAD.WIDE R174, R6.reuse, 0x4, R174 ;  /* 0x0000000406ae7825 */ /* 0x040fe200078e02ae */
[----:B------:R-:W-:Y:S02]  /*5320*/  SHF.L.U32 R8, R3, 0x5, RZ ;  /* 0x0000000503087819 */ /* 0x000fe400000006ff */
[----:B------:R-:W3:Y:S01]  /*5330*/  LDC R3, c[0x0][0x230] ;  /* 0x00008c00ff037b82 */ /* 0x000ee20000000800 */
[----:B----4-:R-:W-:-:S04]  /*5340*/  IMAD.WIDE R176, R6, 0x4, R176 ;  /* 0x0000000406b07825 */ /* 0x010fc800078e02b0 */
[----:B------:R-:W-:-:S04]  /*5350*/  IMAD.WIDE R184, R8, 0x4, R184 ;  /* 0x0000000408b87825 */ /* 0x000fc800078e02b8 */
[C---:B------:R-:W-:Y:S01]  /*5360*/  IMAD.WIDE R188, R8.reuse, 0x4, R188 ;  /* 0x0000000408bc7825 */ /* 0x040fe200078e02bc */
[----:B------:R4:W-:Y:S03]  /*5370*/  LDGSTS.E [R11+0x44000], desc[UR16][R184.64], P2 ;  /* 0x44000000b80b7fae */ /* 0x0009e60009121850 */
        /* <DEDUP_REMOVED lines=58> */
[----:B------:R-:W-:Y:S01]  /*5720*/  IMAD.WIDE R54, R8, 0x4, R54 ;  /* 0x0000000408367825 */ /* 0x000fe200078e0236 */
[----:B------:R1:W-:Y:S03]  /*5730*/  LDGSTS.E [R10+0x47a00], desc[UR16][R50.64], P2 ;  /* 0x47a00000320a7fae */ /* 0x0003e60009121850 */
[----:B---3--:R-:W-:Y:S01]  /*5740*/  VIADD R3, R3, 0xffffffba ;  /* 0xffffffba03037836 */ /* 0x008fe20000000000 */
[----:B------:R3:W-:Y:S01]  /*5750*/  LDGSTS.E [R10+0x47e00], desc[UR16][R54.64], P2 ;  /* 0x47e00000360a7fae */ /* 0x0007e20009121850 */
[----:B-----5:R-:W-:-:S02]  /*5760*/  VIADD R27, R27, 0xffffffbc ;  /* 0xffffffbc1b1b7836 */ /* 0x020fc40000000000 */
[C---:B--2---:R-:W-:Y:S01]  /*5770*/  IMAD.WIDE R178, R6.reuse, 0x4, R178 ;  /* 0x0000000406b27825 */ /* 0x044fe200078e02b2 */
[----:B------:R-:W-:Y:S01]  /*5780*/  ISETP.GE.U32.AND P2, PT, R3, 0x7fffff9b, PT ;  /* 0x7fffff9b0300780c */ /* 0x000fe20003f46070 */
[----:B------:R-:W0:Y:S01]  /*5790*/  LDGDEPBAR ;  /* 0x00000000000079af */ /* 0x000e220000000000 */
[----:B------:R-:W2:Y:S01]  /*57a0*/  LDC R3, c[0x0][0x230] ;  /* 0x00008c00ff037b82 */ /* 0x000ea20000000800 */
[----:B------:R-:W-:Y:S01]  /*57b0*/  ISETP.GE.U32.AND P6, PT, R27, 0x7fffff9d, PT ;  /* 0x7fffff9d1b00780c */ /* 0x000fe20003fc6070 */
[----:B------:R-:W-:-:S06]  /*57c0*/  IMAD.WIDE R180, R6, 0x4, R180 ;  /* 0x0000000406b47825 */ /* 0x000fcc00078e02b4 */
[----:B------:R-:W-:Y:S01]  /*57d0*/  BAR.SYNC.DEFER_BLOCKING 0x0 ;  /* 0x0000000000007b1d */ /* 0x000fe20000010000 */
[----:B------:R-:W-:-:S07]  /*57e0*/  IMAD.WIDE R182, R6, 0x4, R182 ;  /* 0x0000000406b67825 */ /* 0x000fce00078e02b6 */
[----:B------:R-:W5:Y:S01]  /*57f0*/  LDC R27, c[0x0][0x230] ;  /* 0x00008c00ff1b7b82 */ /* 0x000f620000000800 */
[----:B----4-:R-:W-:-:S04]  /*5800*/  IMAD.WIDE R184, R8, 0x4, R184 ;  /* 0x0000000408b87825 */ /* 0x010fc800078e02b8 */
[----:B-1----:R-:W-:-:S04]  /*5810*/  IMAD.WIDE R188, R8, 0x4, R188 ;  /* 0x0000000408bc7825 */ /* 0x002fc800078e02bc */
[----:B------:R-:W-:-:S04]  /*5820*/  IMAD.WIDE R192, R8, 0x4, R192 ;  /* 0x0000000408c07825 */ /* 0x000fc800078e02c0 */
[----:B------:R-:W-:-:S04]  /*5830*/  IMAD.WIDE R196, R8, 0x4, R196 ;  /* 0x0000000408c47825 */ /* 0x000fc800078e02c4 */
[----:B--2---:R-:W-:Y:S01]  /*5840*/  VIADD R3, R3, 0xffffffb8 ;  /* 0xffffffb803037836 */ /* 0x004fe20000000000 */
[----:B------:R-:W-:Y:S01]  /*5850*/  @!PT LDS RZ, [RZ] ;  /* 0x00000000fffff984 */ /* 0x000fe20000000800 */
[----:B------:R-:W-:Y:S01]  /*5860*/  @!PT LDS RZ, [RZ] ;  /* 0x00000000fffff984 */ /* 0x000fe20000000800 */
[----:B------:R-:W-:Y:S01]  /*5870*/  @!PT LDS RZ, [RZ] ;  /* 0x00000000fffff984 */ /* 0x000fe20000000800 */
[----:B------:R1:W-:Y:S01]  /*5880*/  LDGSTS.E [R25+0x10000], desc[UR16][R56.64], !P3 ;  /* 0x1000000038197fae */ /* 0x0003e2000d921850 */
[----:B------:R-:W-:-:S03]  /*5890*/  IMAD.WIDE R200, R8, 0x4, R200 ;  /* 0x0000000408c87825 */ /* 0x000fc600078e02c8 */
[----:B------:R2:W-:Y:S01]  /*58a0*/  LDGSTS.E [R25+0x14000], desc[UR16][R58.64], !P3 ;  /* 0x140000003a197fae */ /* 0x0005e2000d921850 */
[----:B------:R-:W-:-:S03]  /*58b0*/  IMAD.WIDE R204, R8, 0x4, R204 ;  /* 0x0000000408cc7825 */ /* 0x000fc600078e02cc */
[----:B------:R4:W-:Y:S01]  /*58c0*/  LDGSTS.E [R25+0x10004], desc[UR16][R60.64], !P4 ;  /* 0x100040003c197fae */ /* 0x0009e2000e121850 */
[----:B-----5:R-:W-:Y:S02]  /*58d0*/  VIADD R27, R27, 0xffffffb9 ;  /* 0xffffffb91b1b7836 */ /* 0x020fe40000000000 */
[C---:B------:R-:W-:Y:S01]  /*58e0*/  IMAD.WIDE R208, R8.reuse, 0x4, R208 ;  /* 0x0000000408d07825 */ /* 0x040fe200078e02d0 */
[----:B------:R5:W-:Y:S01]  /*58f0*/  LDGSTS.E [R25+0x14004], desc[UR16][R62.64], !P4 ;  /* 0x140040003e197fae */ /* 0x000be2000e121850 */
[----:B------:R-:W-:Y:S02]  /*5900*/  ISETP.GE.U32.AND P4, PT, R3, 0x7fffff99, PT ;  /* 0x7fffff990300780c */ /* 0x000fe40003f86070 */
[----:B------:R-:W3:Y:S01]  /*5910*/  LDC R3, c[0x0][0x230] ;  /* 0x00008c00ff037b82 */ /* 0x000ee20000000800 */
[----:B------:R-:W-:Y:S01]  /*5920*/  ISETP.GE.U32.AND P3, PT, R27, 0x7fffff9a, PT ;  /* 0x7fffff9a1b00780c */ /* 0x000fe20003f66070 */
[----:B------:R5:W-:Y:S01]  /*5930*/  LDGSTS.E [R25+0x10008], desc[UR16][R64.64], !P5 ;  /* 0x1000800040197fae */ /* 0x000be2000e921850 */
[----:B------:R-:W-:-:S03]  /*5940*/  IMAD.WIDE R212, R8, 0x4, R212 ;  /* 0x0000000408d47825 */ /* 0x000fc600078e02d4 */
[----:B------:R5:W-:Y:S01]  /*5950*/  LDGSTS.E [R25+0x14008], desc[UR16][R66.64], !P5 ;  /* 0x1400800042197fae */ /* 0x000be2000e921850 */
[C---:B------:R-:W-:Y:S01]  /*5960*/  IMAD.WIDE R220, R8.reuse, 0x4, R220 ;  /* 0x0000000408dc7825 */ /* 0x040fe200078e02dc */
[----:B------:R-:W1:Y:S02]  /*5970*/  LDC R27, c[0x0][0x230] ;  /* 0x00008c00ff1b7b82 */ /* 0x000e640000000800 */
[----:B------:R5:W-:Y:S01]  /*5980*/  LDGSTS.E [R25+0x1000c], desc[UR16][R68.64], !P6 ;  /* 0x1000c00044197fae */ /* 0x000be2000f121850 */
[----:B------:R-:W-:-:S03]  /*5990*/  IMAD.WIDE R28, R8, 0x4, R28 ;  /* 0x00000004081c7825 */ /* 0x000fc600078e021c */
[----:B------:R5:W-:Y:S01]  /*59a0*/  LDGSTS.E [R25+0x1400c], desc[UR16][R70.64], !P6 ;  /* 0x1400c00046197fae */ /* 0x000be2000f121850 */
[----:B------:R-:W-:-:S03]  /*59b0*/  IMAD.WIDE R32, R8, 0x4, R32 ;  /* 0x0000000408207825 */ /* 0x000fc600078e0220 */
[----:B------:R5:W-:Y:S01]  /*59c0*/  LDGSTS.E [R26+0x10000], desc[UR16][R72.64], !P1 ;  /* 0x10000000481a7fae */ /* 0x000be2000c921850 */
[----:B------:R-:W-:-:S03]  /*59d0*/  IMAD.WIDE R36, R8, 0x4, R36 ;  /* 0x0000000408247825 */ /* 0x000fc600078e0224 */
[----:B------:R5:W-:Y:S01]  /*59e0*/  LDGSTS.E [R26+0x14000], desc[UR16][R74.64], !P1 ;  /* 0x140000004a1a7fae */ /* 0x000be2000c921850 */
[C---:B------:R-:W-:Y:S01]  /*59f0*/  IMAD.WIDE R40, R8.reuse, 0x4, R40 ;  /* 0x0000000408287825 */ /* 0x040fe200078e0228 */
[----:B---3--:R-:W-:Y:S02]  /*5a00*/  IADD3 R3, R3, -0x4a, RZ ;  /* 0xffffffb603037810 */ /* 0x008fe40007ffe0ff */
[----:B------:R3:W-:Y:S01]  /*5a10*/  LDGSTS.E [R26+0x10004], desc[UR16][R76.64], !P2 ;  /* 0x100040004c1a7fae */ /* 0x0007e2000d121850 */
[----:B------:R-:W-:Y:S01]  /*5a20*/  IMAD.WIDE R44, R8, 0x4, R44 ;  /* 0x00000004082c7825 */ /* 0x000fe200078e022c */
[----:B------:R-:W-:Y:S02]  /*5a30*/  ISETP.GE.U32.AND P6, PT, R3, 0x7fffff97, PT ;  /* 0x7fffff970300780c */ /* 0x000fe40003fc6070 */
[----:B------:R-:W2:Y:S01]  /*5a40*/  LDC R3, c[0x0][0x230] ;  /* 0x00008c00ff037b82 */ /* 0x000ea20000000800 */
[----:B------:R3:W-:Y:S01]  /*5a50*/  LDGSTS.E [R26+0x14004], desc[UR16][R78.64], !P2 ;  /* 0x140040004e1a7fae */ /* 0x0007e2000d121850 */
[----:B-1----:R-:W-:-:S02]  /*5a60*/  VIADD R27, R27, 0xffffffb7 ;  /* 0xffffffb71b1b7836 */ /* 0x002fc40000000000 */
[C---:B------:R-:W-:Y:S01]  /*5a70*/  IMAD.WIDE R48, R8.reuse, 0x4, R48 ;  /* 0x0000000408307825 */ /* 0x040fe200078e0230 */
[----:B------:R1:W-:Y:S02]  /*5a80*/  LDGSTS.E [R26+0x10008], desc[UR16][R80.64], !P3 ;  /* 0x10008000501a7fae */ /* 0x0003e4000d921850 */
[----:B------:R-:W-:Y:S01]  /*5a90*/  ISETP.GE.U32.AND P5, PT, R27, 0x7fffff98, PT ;  /* 0x7fffff981b00780c */ /* 0x000fe20003fa6070 */
[C---:B------:R-:W-:Y:S01]  /*5aa0*/  IMAD.WIDE R52, R8.reuse, 0x4, R52 ;  /* 0x0000000408347825 */ /* 0x040fe200078e0234 */
[----:B------:R-:W4:Y:S01]  /*5ab0*/  LDC R27, c[0x0][0x230] ;  /* 0x00008c00ff1b7b82 */ /* 0x000f220000000800 */
[----:B------:R1:W-:Y:S02]  /*5ac0*/  LDGSTS.E [R26+0x14008], desc[UR16][R82.64], !P3 ;  /* 0x14008000521a7fae */ /* 0x0003e4000d921850 */
[C---:B------:R-:W-:Y:S02]  /*5ad0*/  IMAD.WIDE R186, R8.reuse, 0x4, R186 ;  /* 0x0000000408ba7825 */ /* 0x040fe400078e02ba */
[----:B------:R1:W-:Y:S02]  /*5ae0*/  LDGSTS.E [R26+0x1000c], desc[UR16][R84.64], !P4 ;  /* 0x1000c000541a7fae */ /* 0x0003e4000e121850 */
[----:B------:R-:W-:-:S02]  /*5af0*/  IMAD.WIDE R190, R8, 0x4, R190 ;  /* 0x0000000408be7825 */ /* 0x000fc400078e02be */
[----:B------:R1:W-:Y:S02]  /*5b00*/  LDGSTS.E [R26+0x1400c], desc[UR16][R86.64], !P4 ;  /* 0x1400c000561a7fae */ /* 0x0003e4000e121850 */
[C---:B------:R-:W-:Y:S02]  /*5b10*/  IMAD.WIDE R194, R8.reuse, 0x4, R194 ;  /* 0x0000000408c27825 */ /* 0x040fe400078e02c2 */
[----:B------:R1:W-:Y:S02]  /*5b20*/  LDGSTS.E [R24+0x10000], desc[UR16][R88.64], !P5 ;  /* 0x1000000058187fae */ /* 0x0003e4000e921850 */
[----:B--2---:R-:W-:Y:S02]  /*5b30*/  VIADD R3, R3, 0xffffffb4 ;  /* 0xffffffb403037836 */ /* 0x004fe40000000000 */
[----:B------:R2:W-:Y:S01]  /*5b40*/  LDGSTS.E [R24+0x14000], desc[UR16][R90.64], !P5 ;  /* 0x140000005a187fae */ /* 0x0005e2000e921850 */
[C---:B------:R-:W-:Y:S02]  /*5b50*/  IMAD.WIDE R198, R8.reuse, 0x4, R198 ;  /* 0x0000000408c67825 */ /* 0x040fe400078e02c6 */
[----:B------:R-:W-:Y:S01]  /*5b60*/  ISETP.GE.U32.AND P2, PT, R3, 0x7fffff95, PT ;  /* 0x7fffff950300780c */ /* 0x000fe20003f46070 */
[----:B------:R2:W-:Y:S01]  /*5b70*/  LDGSTS.E [R24+0x10004], desc[UR16][R92.64], !P6 ;  /* 0x100040005c187fae */ /* 0x0005e2000f121850 */
[----:B------:R-:W5:Y:S01]  /*5b80*/  LDC R3, c[0x0][0x230] ;  /* 0x00008c00ff037b82 */ /* 0x000f620000000800 */
[----:B------:R-:W-:-:S02]  /*5b90*/  IMAD.WIDE R202, R8, 0x4, R202 ;  /* 0x0000000408ca7825 */ /* 0x000fc400078e02ca */
[----:B------:R2:W-:Y:S02]  /*5ba0*/  LDGSTS.E [R24+0x14004], desc[UR16][R94.64], !P6 ;  /* 0x140040005e187fae */ /* 0x0005e4000f121850 */
[----:B----4-:R-:W-:Y:S02]  /*5bb0*/  VIADD R27, R27, 0xffffffb5 ;  /* 0xffffffb51b1b7836 */ /* 0x010fe40000000000 */
[----:B------:R-:W-:-:S03]  /*5bc0*/  IMAD.WIDE R206, R8, 0x4, R206 ;  /* 0x0000000408ce7825 */ /* 0x000fc600078e02ce */
[----:B------:R-:W-:Y:S01]  /*5bd0*/  ISETP.GE.U32.AND P1, PT, R27, 0x7fffff96, PT ;  /* 0x7fffff961b00780c */ /* 0x000fe20003f26070 */
[C---:B------:R-:W-:Y:S01]  /*5be0*/  IMAD.WIDE R210, R8.reuse, 0x4, R210 ;  /* 0x0000000408d27825 */ /* 0x040fe200078e02d2 */
[----:B------:R-:W4:Y:S03]  /*5bf0*/  LDC R27, c[0x0][0x230] ;  /* 0x00008c00ff1b7b82 */ /* 0x000f260000000800 */
[----:B------:R-:W-:-:S04]  /*5c00*/  IMAD.WIDE R214, R8, 0x4, R214 ;  /* 0x0000000408d67825 */ /* 0x000fc800078e02d6 */
[----:B------:R-:W-:-:S04]  /*5c10*/  IMAD.WIDE R222, R8, 0x4, R222 ;  /* 0x0000000408de7825 */ /* 0x000fc800078e02de */
[----:B------:R2:W-:Y:S01]  /*5c20*/  LDGSTS.E [R24+0x10008], desc[UR16][R96.64], !P1 ;  /* 0x1000800060187fae */ /* 0x0005e2000c921850 */
[----:B-----5:R-:W-:Y:S02]  /*5c30*/  VIADD R3, R3, 0xffffffb2 ;  /* 0xffffffb203037836 */ /* 0x020fe40000000000 */
[C---:B------:R-:W-:Y:S01]  /*5c40*/  IMAD.WIDE R30, R8.reuse, 0x4, R30 ;  /* 0x00000004081e7825 */ /* 0x040fe200078e021e */
[----:B------:R5:W-:Y:S02]  /*5c50*/  LDGSTS.E [R24+0x14008], desc[UR16][R98.64], !P1 ;  /* 0x1400800062187fae */ /* 0x000be4000c921850 */
[----:B------:R-:W-:Y:S01]  /*5c60*/  ISETP.GE.U32.AND P4, PT, R3, 0x7fffff93, PT ;  /* 0x7fffff930300780c */ /* 0x000fe20003f86070 */
[C---:B------:R-:W-:Y:S01]  /*5c70*/  IMAD.WIDE R34, R8.reuse, 0x4, R34 ;  /* 0x0000000408227825 */ /* 0x040fe200078e0222 */
[----:B------:R-:W3:Y:S01]  /*5c80*/  LDC R3, c[0x0][0x230] ;  /* 0x00008c00ff037b82 */ /* 0x000ee20000000800 */
[----:B------:R5:W-:Y:S02]  /*5c90*/  LDGSTS.E [R24+0x1000c], desc[UR16][R100.64], !P2 ;  /* 0x1000c00064187fae */ /* 0x000be4000d121850 */
        /* <DEDUP_REMOVED lines=9> */
[----:B---3--:R-:W-:Y:S01]  /*5d30*/  VIADD R3, R3, 0xffffffb0 ;  /* 0xffffffb003037836 */ /* 0x008fe20000000000 */
[----:B------:R3:W-:Y:S01]  /*5d40*/  LDGSTS.E [R23+0x10000], desc[UR16][R104.64], !P3 ;  /* 0x1000000068177fae */ /* 0x0007e2000d921850 */
[----:B------:R-:W-:-:S03]  /*5d50*/  IMAD.WIDE R56, R6, 0x4, R56 ;  /* 0x0000000406387825 */ /* 0x000fc600078e0238 */
[----:B------:R-:W-:Y:S01]  /*5d60*/  ISETP.GE.U32.AND P6, PT, R3, 0x7fffff91, PT ;  /* 0x7fffff910300780c */ /* 0x000fe20003fc6070 */
[----:B------:R3:W-:Y:S01]  /*5d70*/  LDGSTS.E [R23+0x14000], desc[UR16][R106.64], !P3 ;  /* 0x140000006a177fae */ /* 0x0007e2000d921850 */
[----:B------:R-:W1:Y:S01]  /*5d80*/  LDC R3, c[0x0][0x230] ;  /* 0x00008c00ff037b82 */ /* 0x000e620000000800 */
[C---:B------:R-:W-:Y:S02]  /*5d90*/  IMAD.WIDE R58, R6.reuse, 0x4, R58 ;  /* 0x00000004063a7825 */ /* 0x040fe400078e023a */
[----:B------:R3:W-:Y:S02]  /*5da0*/  LDGSTS.E [R23+0x10004], desc[UR16][R108.64], !P4 ;  /* 0x100040006c177fae */ /* 0x0007e4000e121850 */
[C---:B------:R-:W-:Y:S01]  /*5db0*/  IMAD.WIDE R60, R6.reuse, 0x4, R60 ;  /* 0x00000004063c7825 */ /* 0x040fe200078e023c */
[----:B----4-:R-:W-:Y:S01]  /*5dc0*/  IADD3 R27, R27, -0x4f, RZ ;  /* 0xffffffb11b1b7810 */ /* 0x010fe20007ffe0ff */
[----:B------:R4:W-:Y:S02]  /*5dd0*/  LDGSTS.E [R23+0x14004], desc[UR16][R110.64], !P4 ;  /* 0x140040006e177fae */ /* 0x0009e4000e121850 */
[----:B------:R-:W-:Y:S01]  /*5de0*/  IMAD.WIDE R62, R6, 0x4, R62 ;  /* 0x00000004063e7825 */ /* 0x000fe200078e023e */
[----:B------:R-:W-:-:S02]  /*5df0*/  ISETP.GE.U32.AND P5, PT, R27, 0x7fffff92, PT ;  /* 0x7fffff921b00780c */ /* 0x000fc40003fa6070 */
[----:B------:R-:W2:Y:S01]  /*5e00*/  LDC R27, c[0x0][0x230] ;  /* 0x00008c00ff1b7b82 */ /* 0x000ea20000000800 */
[----:B------:R-:W-:-:S04]  /*5e10*/  IMAD.WIDE R64, R6, 0x4, R64 ;  /* 0x0000000406407825 */ /* 0x000fc800078e0240 */
[----:B------:R-:W-:-:S04]  /*5e20*/  IMAD.WIDE R66, R6, 0x4, R66 ;  /* 0x0000000406427825 */ /* 0x000fc800078e0242 */
[C---:B------:R-:W-:Y:S02]  /*5e30*/  IMAD.WIDE R68, R6.reuse, 0x4, R68 ;  /* 0x0000000406447825 */ /* 0x040fe400078e0244 */
[----:B------:R4:W-:Y:S02]  /*5e40*/  LDGSTS.E [R23+0x10008], desc[UR16][R112.64], !P5 ;  /* 0x1000800070177fae */ /* 0x0009e4000e921850 */
[----:B-1----:R-:W-:Y:S02]  /*5e50*/  VIADD R3, R3, 0xffffffae ;  /* 0xffffffae03037836 */ /* 0x002fe40000000000 */
[----:B------:R1:W-:Y:S01]  /*5e60*/  LDGSTS.E [R23+0x14008], desc[UR16][R114.64], !P5 ;  /* 0x1400800072177fae */ /* 0x0003e2000e921850 */
[C---:B------:R-:W-:Y:S02]  /*5e70*/  IMAD.WIDE R70, R6.reuse, 0x4, R70 ;  /* 0x0000000406467825 */ /* 0x040fe400078e0246 */
[----:B------:R-:W-:Y:S01]  /*5e80*/  ISETP.GE.U32.AND P2, PT, R3, 0x7fffff8f, PT ;  /* 0x7fffff8f0300780c */ /* 0x000fe20003f46070 */
[----:B------:R1:W-:Y:S01]  /*5e90*/  LDGSTS.E [R23+0x1000c], desc[UR16][R116.64], !P6 ;  /* 0x1000c00074177fae */ /* 0x0003e2000f121850 */
[----:B------:R-:W5:Y:S01]  /*5ea0*/  LDC R3, c[0x0][0x230] ;  /* 0x00008c00ff037b82 */ /* 0x000f620000000800 */
[----:B------:R-:W-:-:S02]  /*5eb0*/  IMAD.WIDE R72, R6, 0x4, R72 ;  /* 0x0000000406487825 */ /* 0x000fc400078e0248 */
[----:B------:R1:W-:Y:S02]  /*5ec0*/  LDGSTS.E [R23+0x1400c], desc[UR16][R118.64], !P6 ;  /* 0x1400c00076177fae */ /* 0x0003e4000f121850 */
[----:B--2---:R-:W-:Y:S02]  /*5ed0*/  VIADD R27, R27, 0xffffffaf ;  /* 0xffffffaf1b1b7836 */ /* 0x004fe40000000000 */
[----:B------:R-:W-:-:S03]  /*5ee0*/  IMAD.WIDE R74, R6, 0x4, R74 ;  /* 0x00000004064a7825 */ /* 0x000fc600078e024a */
[----:B------:R-:W-:Y:S01]  /*5ef0*/  ISETP.GE.U32.AND P1, PT, R27, 0x7fffff90, PT ;  /* 0x7fffff901b00780c */ /* 0x000fe20003f26070 */
[C---:B------:R-:W-:Y:S01]  /*5f00*/  IMAD.WIDE R76, R6.reuse, 0x4, R76 ;  /* 0x00000004064c7825 */ /* 0x040fe200078e024c */
[----:B------:R-:W2:Y:S03]  /*5f10*/  LDC R27, c[0x0][0x230] ;  /* 0x00008c00ff1b7b82 */ /* 0x000ea60000000800 */
[----:B------:R-:W-:-:S04]  /*5f20*/  IMAD.WIDE R78, R6, 0x4, R78 ;  /* 0x00000004064e7825 */ /* 0x000fc800078e024e */
[----:B------:R-:W-:-:S04]  /*5f30*/  IMAD.WIDE R80, R6, 0x4, R80 ;  /* 0x0000000406507825 */ /* 0x000fc800078e0250 */
[----:B------:R1:W-:Y:S01]  /*5f40*/  LDGSTS.E [R22+0x10000], desc[UR16][R120.64], !P1 ;  /* 0x1000000078167fae */ /* 0x0003e2000c921850 */
[----:B-----5:R-:W-:Y:S01]  /*5f50*/  IADD3 R3, R3, -0x54, RZ ;  /* 0xffffffac03037810 */ /* 0x020fe20007ffe0ff */
[C---:B------:R-:W-:Y:S02]  /*5f60*/  IMAD.WIDE R82, R6.reuse, 0x4, R82 ;  /* 0x0000000406527825 */ /* 0x040fe400078e0252 */
[----:B------:R5:W-:Y:S01]  /*5f70*/  LDGSTS.E [R22+0x14000], desc[UR16][R122.64], !P1 ;  /* 0x140000007a167fae */ /* 0x000be2000c921850 */
[----:B------:R-:W-:Y:S01]  /*5f80*/  ISETP.GE.U32.AND P4, PT, R3, 0x7fffff8d, PT ;  /* 0x7fffff8d0300780c */ /* 0x000fe20003f86070 */
[C---:B------:R-:W-:Y:S01]  /*5f90*/  IMAD.WIDE R84, R6.reuse, 0x4, R84 ;  /* 0x0000000406547825 */ /* 0x040fe200078e0254 */
[----:B------:R-:W3:Y:S01]  /*5fa0*/  LDC R3, c[0x0][0x230] ;  /* 0x00008c00ff037b82 */ /* 0x000ee20000000800 */
[----:B------:R5:W-:Y:S02]  /*5fb0*/  LDGSTS.E [R22+0x10004], desc[UR16][R124.64], !P2 ;  /* 0x100040007c167fae */ /* 0x000be4000d121850 */
        /* <DEDUP_REMOVED lines=9> */
[----:B---3--:R-:W-:Y:S01]  /*6050*/  VIADD R3, R3, 0xffffffaa ;  /* 0xffffffaa03037836 */ /* 0x008fe20000000000 */
[----:B------:R3:W-:Y:S01]  /*6060*/  LDGSTS.E [R22+0x10008], desc[UR16][R128.64], !P3 ;  /* 0x1000800080167fae */ /* 0x0007e2000d921850 */
[----:B------:R-:W-:-:S03]  /*6070*/  IMAD.WIDE R96, R6, 0x4, R96 ;  /* 0x0000000406607825 */ /* 0x000fc600078e0260 */
[----:B------:R-:W-:Y:S01]  /*6080*/  ISETP.GE.U32.AND P6, PT, R3, 0x7fffff8b, PT ;  /* 0x7fffff8b0300780c */ /* 0x000fe20003fc6070 */
[----:B------:R3:W-:Y:S01]  /*6090*/  LDGSTS.E [R22+0x14008], desc[UR16][R130.64], !P3 ;  /* 0x1400800082167fae */ /* 0x0007e2000d921850 */
[----:B------:R-:W4:Y:S01]  /*60a0*/  LDC R3, c[0x0][0x230] ;  /* 0x00008c00ff037b82 */ /* 0x000f220000000800 */
[C---:B------:R-:W-:Y:S02]  /*60b0*/  IMAD.WIDE R98, R6.reuse, 0x4, R98 ;  /* 0x0000000406627825 */ /* 0x040fe400078e0262 */
[----:B------:R3:W-:Y:S02]  /*60c0*/  LDGSTS.E [R22+0x1000c], desc[UR16][R132.64], !P4 ;  /* 0x1000c00084167fae */ /* 0x0007e4000e121850 */
[----:B------:R-:W-:Y:S02]  /*60d0*/  IMAD.WIDE R100, R6, 0x4, R100 ;  /* 0x0000000406647825 */ /* 0x000fe400078e0264 */
[----:B------:R3:W-:Y:S02]  /*60e0*/  LDGSTS.E [R22+0x1400c], desc[UR16][R134.64], !P4 ;  /* 0x1400c00086167fae */ /* 0x0007e4000e121850 */
[----:B--2---:R-:W-:-:S02]  /*60f0*/  VIADD R27, R27, 0xffffffab ;  /* 0xffffffab1b1b7836 */ /* 0x004fc40000000000 */
[----:B------:R-:W-:-:S03]  /*6100*/  IMAD.WIDE R102, R6, 0x4, R102 ;  /* 0x0000000406667825 */ /* 0x000fc600078e0266 */
[----:B------:R-:W-:Y:S01]  /*6110*/  ISETP.GE.U32.AND P5, PT, R27, 0x7fffff8c, PT ;  /* 0x7fffff8c1b00780c */ /* 0x000fe20003fa6070 */
[C---:B------:R-:W-:Y:S01]  /*6120*/  IMAD.WIDE R104, R6.reuse, 0x4, R104 ;  /* 0x0000000406687825 */ /* 0x040fe200078e0268 */
[----:B------:R-:W2:Y:S03]  /*6130*/  LDC R27, c[0x0][0x230] ;  /* 0x00008c00ff1b7b82 */ /* 0x000ea60000000800 */
[----:B------:R-:W-:-:S04]  /*6140*/  IMAD.WIDE R106, R6, 0x4, R106 ;  /* 0x00000004066a7825 */ /* 0x000fc800078e026a */
[----:B------:R-:W-:-:S04]  /*6150*/  IMAD.WIDE R108, R6, 0x4, R108 ;  /* 0x00000004066c7825 */ /* 0x000fc800078e026c */
[----:B----4-:R-:W-:Y:S01]  /*6160*/  VIADD R3, R3, 0xffffffa8 ;  /* 0xffffffa803037836 */ /* 0x010fe20000000000 */
[----:B------:R4:W-:Y:S01]  /*6170*/  LDGSTS.E [R21+0x10000], desc[UR16][R136.64], !P5 ;  /* 0x1000000088157fae */ /* 0x0009e2000e921850 */
[----:B------:R-:W-:-:S03]  /*6180*/  IMAD.WIDE R110, R6, 0x4, R110 ;  /* 0x00000004066e7825 */ /* 0x000fc600078e026e */
[----:B------:R-:W-:Y:S01]  /*6190*/  ISETP.GE.U32.AND P2, PT, R3, 0x7fffff89, PT ;  /* 0x7fffff890300780c */ /* 0x000fe20003f46070 */
[----:B------:R4:W-:Y:S01]  /*61a0*/  LDGSTS.E [R21+0x14000], desc[UR16][R138.64], !P5 ;  /* 0x140000008a157fae */ /* 0x0009e2000e921850 */
[----:B------:R-:W3:Y:S01]  /*61b0*/  LDC R3, c[0x0][0x230] ;  /* 0x00008c00ff037b82 */ /* 0x000ee20000000800 */
[C---:B------:R-:W-:Y:S02]  /*61c0*/  IMAD.WIDE R112, R6.reuse, 0x4, R112 ;  /* 0x0000000406707825 */ /* 0x040fe400078e0270 */
[----:B------:R4:W-:Y:S02]  /*61d0*/  LDGSTS.E [R21+0x10004], desc[UR16][R140.64], !P6 ;  /* 0x100040008c157fae */ /* 0x0009e4000f121850 */
[----:B-1----:R-:W-:Y:S02]  /*61e0*/  IMAD.WIDE R114, R6, 0x4, R114 ;  /* 0x0000000406727825 */ /* 0x002fe400078e0272 */
[----:B------:R1:W-:Y:S02]  /*61f0*/  LDGSTS.E [R21+0x14004], desc[UR16][R142.64], !P6 ;  /* 0x140040008e157fae */ /* 0x0003e4000f121850 */
[----:B--2---:R-:W-:-:S02]  /*6200*/  VIADD R27, R27, 0xffffffa9 ;  /* 0xffffffa91b1b7836 */ /* 0x004fc40000000000 */
[----:B------:R-:W-:-:S03]  /*6210*/  IMAD.WIDE R116, R6, 0x4, R116 ;  /* 0x0000000406747825 */ /* 0x000fc600078e0274 */
[----:B------:R-:W-:Y:S01]  /*6220*/  ISETP.GE.U32.AND P1, PT, R27, 0x7fffff8a, PT ;  /* 0x7fffff8a1b00780c */ /* 0x000fe20003f26070 */
[C---:B------:R-:W-:Y:S01]  /*6230*/  IMAD.WIDE R118, R6.reuse, 0x4, R118 ;  /* 0x0000000406767825 */ /* 0x040fe200078e0276 */
[----:B------:R-:W2:Y:S03]  /*6240*/  LDC R27, c[0x0][0x230] ;  /* 0x00008c00ff1b7b82 */ /* 0x000ea60000000800 */
[----:B------:R-:W-:-:S04]  /*6250*/  IMAD.WIDE R120, R6, 0x4, R120 ;  /* 0x0000000406787825 */ /* 0x000fc800078e0278 */
[----:B-----5:R-:W-:-:S04]  /*6260*/  IMAD.WIDE R122, R6, 0x4, R122 ;  /* 0x00000004067a7825 */ /* 0x020fc800078e027a */
        /* <DEDUP_REMOVED lines=9> */
[----:B--2---:R-:W-:Y:S01]  /*6300*/  IADD3 R27, R27, -0x59, RZ ;  /* 0xffffffa71b1b7810 */ /* 0x004fe20007ffe0ff */
[----:B------:R2:W-:Y:S02]  /*6310*/  LDGSTS.E [R21+0x1400c], desc[UR16][R150.64], !P2 ;  /* 0x1400c00096157fae */ /* 0x0005e4000d121850 */
[----:B------:R-:W-:Y:S01]  /*6320*/  IMAD.WIDE R130, R6, 0x4, R130 ;  /* 0x0000000406827825 */ /* 0x000fe200078e0282 */
[----:B------:R-:W-:-:S02]  /*6330*/  ISETP.GE.U32.AND P3, PT, R27, 0x7fffff88, PT ;  /* 0x7fffff881b00780c */ /* 0x000fc40003f66070 */
[----:B------:R-:W3:Y:S01]  /*6340*/  LDC R27, c[0x0][0x230] ;  /* 0x00008c00ff1b7b82 */ /* 0x000ee20000000800 */
[----:B------:R-:W-:-:S04]  /*6350*/  IMAD.WIDE R132, R6, 0x4, R132 ;  /* 0x0000000406847825 */ /* 0x000fc800078e0284 */
[----:B------:R-:W-:-:S04]  /*6360*/  IMAD.WIDE R134, R6, 0x4, R134 ;  /* 0x0000000406867825 */ /* 0x000fc800078e0286 */
[C---:B----4-:R-:W-:Y:S02]  /*6370*/  IMAD.WIDE R136, R6.reuse, 0x4, R136 ;  /* 0x0000000406887825 */ /* 0x050fe400078e0288 */
[----:B------:R4:W-:Y:S02]  /*6380*/  LDGSTS.E [R20+0x10000], desc[UR16][R152.64], !P3 ;  /* 0x1000000098147fae */ /* 0x0009e4000d921850 */
[----:B-1----:R-:W-:Y:S02]  /*6390*/  VIADD R3, R3, 0xffffffa4 ;  /* 0xffffffa403037836 */ /* 0x002fe40000000000 */
[----:B------:R1:W-:Y:S01]  /*63a0*/  LDGSTS.E [R20+0x14000], desc[UR16][R154.64], !P3 ;  /* 0x140000009a147fae */ /* 0x0003e2000d921850 */
[C---:B------:R-:W-:Y:S02]  /*63b0*/  IMAD.WIDE R138, R6.reuse, 0x4, R138 ;  /* 0x00000004068a7825 */ /* 0x040fe400078e028a */
[----:B------:R-:W-:Y:S01]  /*63c0*/  ISETP.GE.U32.AND P6, PT, R3, 0x7fffff85, PT ;  /* 0x7fffff850300780c */ /* 0x000fe20003fc6070 */
[----:B------:R1:W-:Y:S01]  /*63d0*/  LDGSTS.E [R20+0x10004], desc[UR16][R156.64], !P4 ;  /* 0x100040009c147fae */ /* 0x0003e2000e121850 */
[----:B------:R-:W2:Y:S01]  /*63e0*/  LDC R3, c[0x0][0x230] ;  /* 0x00008c00ff037b82 */ /* 0x000ea20000000800 */
[----:B------:R-:W-:-:S02]  /*63f0*/  IMAD.WIDE R140, R6, 0x4, R140 ;  /* 0x00000004068c7825 */ /* 0x000fc400078e028c */
[----:B------:R1:W-:Y:S02]  /*6400*/  LDGSTS.E [R20+0x14004], desc[UR16][R158.64], !P4 ;  /* 0x140040009e147fae */ /* 0x0003e4000e121850 */
[----:B---3--:R-:W-:Y:S02]  /*6410*/  VIADD R27, R27, 0xffffffa5 ;  /* 0xffffffa51b1b7836 */ /* 0x008fe40000000000 */
[----:B------:R-:W-:-:S03]  /*6420*/  IMAD.WIDE R142, R6, 0x4, R142 ;  /* 0x00000004068e7825 */ /* 0x000fc600078e028e */
[----:B------:R-:W-:Y:S01]  /*6430*/  ISETP.GE.U32.AND P5, PT, R27, 0x7fffff86, PT ;  /* 0x7fffff861b00780c */ /* 0x000fe20003fa6070 */
[C---:B------:R-:W-:Y:S01]  /*6440*/  IMAD.WIDE R144, R6.reuse, 0x4, R144 ;  /* 0x0000000406907825 */ /* 0x040fe200078e0290 */
[----:B------:R-:W3:Y:S03]  /*6450*/  LDC R27, c[0x0][0x230] ;  /* 0x00008c00ff1b7b82 */ /* 0x000ee60000000800 */
[----:B-----5:R-:W-:-:S04]  /*6460*/  IMAD.WIDE R146, R6, 0x4, R146 ;  /* 0x0000000406927825 */ /* 0x020fc800078e0292 */
[----:B------:R-:W-:-:S04]  /*6470*/  IMAD.WIDE R148, R6, 0x4, R148 ;  /* 0x0000000406947825 */ /* 0x000fc800078e0294 */
[----:B------:R5:W-:Y:S01]  /*6480*/  LDGSTS.E [R20+0x10008], desc[UR16][R160.64], !P5 ;  /* 0x10008000a0147fae */ /* 0x000be2000e921850 */
[----:B--2---:R-:W-:Y:S01]  /*6490*/  IADD3 R3, R3, -0x5e, RZ ;  /* 0xffffffa203037810 */ /* 0x004fe20007ffe0ff */
[C---:B------:R-:W-:Y:S02]  /*64a0*/  IMAD.WIDE R150, R6.reuse, 0x4, R150 ;  /* 0x0000000406967825 */ /* 0x040fe400078e0296 */
[----:B------:R2:W-:Y:S01]  /*64b0*/  LDGSTS.E [R20+0x14008], desc[UR16][R162.64], !P5 ;  /* 0x14008000a2147fae */ /* 0x0005e2000e921850 */
[----:B------:R-:W-:Y:S01]  /*64c0*/  ISETP.GE.U32.AND P2, PT, R3, 0x7fffff83, PT ;  /* 0x7fffff830300780c */ /* 0x000fe20003f46070 */
[C---:B----4-:R-:W-:Y:S01]  /*64d0*/  IMAD.WIDE R152, R6.reuse, 0x4, R152 ;  /* 0x0000000406987825 */ /* 0x050fe200078e0298 */
[----:B------:R-:W4:Y:S03]  /*64e0*/  S2R R3, SR_TID.X ;  /* 0x0000000000037919 */ /* 0x000f260000002100 */
[C---:B-1----:R-:W-:Y:S01]  /*64f0*/  IMAD.WIDE R154, R6.reuse, 0x4, R154 ;  /* 0x00000004069a7825 */ /* 0x042fe200078e029a */
[----:B------:R1:W-:Y:S03]  /*6500*/  LDGSTS.E [R20+0x1000c], desc[UR16][R164.64], !P6 ;  /* 0x1000c000a4147fae */ /* 0x0003e6000f121850 */
[----:B---3--:R-:W-:Y:S01]  /*6510*/  VIADD R27, R27, 0xffffffa3 ;  /* 0xffffffa31b1b7836 */ /* 0x008fe20000000000 */
[----:B------:R3:W-:Y:S01]  /*6520*/  LDGSTS.E [R20+0x1400c], desc[UR16][R166.64], !P6 ;  /* 0x1400c000a6147fae */ /* 0x0007e2000f121850 */
[----:B------:R-:W-:-:S03]  /*6530*/  IMAD.WIDE R156, R6, 0x4, R156 ;  /* 0x00000004069c7825 */ /* 0x000fc600078e029c */
[----:B------:R-:W-:Y:S02]  /*6540*/  ISETP.GE.U32.AND P1, PT, R27, 0x7fffff84, PT ;  /* 0x7fffff841b00780c */ /* 0x000fe40003f26070 */
[----:B------:R-:W4:Y:S01]  /*6550*/  LDC R27, c[0x0][0x230] ;  /* 0x00008c00ff1b7b82 */ /* 0x000f220000000800 */
[----:B------:R-:W-:-:S04]  /*6560*/  IMAD.WIDE R158, R6, 0x4, R158 ;  /* 0x00000004069e7825 */ /* 0x000fc800078e029e */
[----:B-----5:R-:W-:-:S04]  /*6570*/  IMAD.WIDE R160, R6, 0x4, R160 ;  /* 0x0000000406a07825 */ /* 0x020fc800078e02a0 */
[C---:B--2---:R-:W-:Y:S02]  /*6580*/  IMAD.WIDE R162, R6.reuse, 0x4, R162 ;  /* 0x0000000406a27825 */ /* 0x044fe400078e02a2 */
[----:B------:R2:W-:Y:S02]  /*6590*/  LDGSTS.E [R17+0x10000], desc[UR16][R168.64], !P1 ;  /* 0x10000000a8117fae */ /* 0x0005e4000c921850 */
[C---:B-1----:R-:W-:Y:S02]  /*65a0*/  IMAD.WIDE R164, R6.reuse, 0x4, R164 ;  /* 0x0000000406a47825 */ /* 0x042fe400078e02a4 */
[----:B------:R1:W-:Y:S02]  /*65b0*/  LDGSTS.E [R17+0x14000], desc[UR16][R170.64], !P1 ;  /* 0x14000000aa117fae */ /* 0x0003e4000c921850 */
[C---:B---3--:R-:W-:Y:S01]  /*65c0*/  IMAD.WIDE R166, R6.reuse, 0x4, R166 ;  /* 0x0000000406a67825 */ /* 0x048fe200078e02a6 */
[----:B----4-:R-:W-:Y:S01]  /*65d0*/  LOP3.LUT R3, R3, 0x1f, RZ, 0xc0, !PT ;  /* 0x0000001f03037812 */ /* 0x010fe200078ec0ff */
[----:B------:R3:W-:Y:S02]  /*65e0*/  LDGSTS.E [R17+0x10004], desc[UR16][R172.64], !P2 ;  /* 0x10004000ac117fae */ /* 0x0007e4000d121850 */
[----:B--2---:R-:W-:-:S02]  /*65f0*/  IMAD.WIDE R168, R6, 0x4, R168 ;  /* 0x0000000406a87825 */ /* 0x004fc400078e02a8 */
[----:B------:R2:W-:Y:S02]  /*6600*/  LDGSTS.E [R17+0x14004], desc[UR16][R174.64], !P2 ;  /* 0x14004000ae117fae */ /* 0x0005e4000d121850 */
[----:B------:R-:W-:Y:S02]  /*6610*/  VIADD R27, R27, 0xffffffa0 ;  /* 0xffffffa01b1b7836 */ /* 0x000fe40000000000 */
[----:B-1----:R-:W-:-:S03]  /*6620*/  IMAD.WIDE R170, R6, 0x4, R170 ;  /* 0x0000000406aa7825 */ /* 0x002fc600078e02aa */
[----:B------:R-:W-:Y:S01]  /*6630*/  ISETP.GE.AND P3, PT, R3, R27, PT ;  /* 0x0000001b0300720c */ /* 0x000fe20003f66270 */
[C---:B---3--:R-:W-:Y:S01]  /*6640*/  IMAD.WIDE R172, R6.reuse, 0x4, R172 ;  /* 0x0000000406ac7825 */ /* 0x048fe200078e02ac */
[----:B------:R-:W1:Y:S01]  /*6650*/  LDC R3, c[0x0][0x230] ;  /* 0x00008c00ff037b82 */ /* 0x000e620000000800 */
[----:B------:R-:W-:Y:S02]  /*6660*/  ISETP.GE.U32.AND P5, PT, R27, 0x7fffff81, PT ;  /* 0x7fffff811b00780c */ /* 0x000fe40003fa6070 */
[----:B--2---:R-:W-:-:S05]  /*6670*/  IMAD.WIDE R174, R6, 0x4, R174 ;  /* 0x0000000406ae7825 */ /* 0x004fca00078e02ae */
[----:B------:R-:W2:Y:S01]  /*6680*/  LDC R27, c[0x0][0x230] ;  /* 0x00008c00ff1b7b82 */ /* 0x000ea20000000800 */
[----:B-1----:R-:W-:-:S05]  /*6690*/  VIADD R3, R3, 0xffffffa1 ;  /* 0xffffffa103037836 */ /* 0x002fca0000000000 */
[----:B------:R-:W-:Y:S02]  /*66a0*/  ISETP.GE.U32.AND P4, PT, R3, 0x7fffff82, PT ;  /* 0x7fffff820300780c */ /* 0x000fe40003f86070 */
[----:B------:R-:W-:Y:S01]  /*66b0*/  SEL R3, RZ, 0x4, P3 ;  /* 0x00000004ff037807 */ /* 0x000fe20001800000 */
[----:B--2---:R-:W-:Y:S01]  /*66c0*/  VIADD R27, R27, 0xffffff9f ;  /* 0xffffff9f1b1b7836 */ /* 0x004fe20000000000 */
[----:B------:R-:W-:-:S04]  /*66d0*/  ISETP.GT.AND P3, PT, R7, 0x7f, PT ;  /* 0x0000007f0700780c */ /* 0x000fc80003f64270 */
[----:B------:R-:W-:Y:S02]  /*66e0*/  SEL R3, R3, RZ, P3 ;  /* 0x000000ff03037207 */ /* 0x000fe40001800000 */
[----:B------:R-:W-:Y:S02]  /*66f0*/  ISETP.GE.U32.AND P6, PT, R27, 0x7fffff80, PT ;  /* 0x7fffff801b00780c */ /* 0x000fe40003fc6070 */
[----:B------:R-:W-:Y:S01]  /*6700*/  ISETP.NE.U32.AND P3, PT, R3, RZ, PT ;  /* 0x000000ff0300720c */ /* 0x000fe20003f65070 */
[----:B------:R-:W1:Y:S01]  /*6710*/  LDC R27, c[0x0][0x230] ;  /* 0x00008c00ff1b7b82 */ /* 0x000e620000000800 */
[----:B------:R2:W-:Y:S04]  /*6720*/  LDGSTS.E [R17+0x10008], desc[UR16][R176.64], !P4 ;  /* 0x10008000b0117fae */ /* 0x0005e8000e121850 */
[----:B------:R3:W-:Y:S03]  /*6730*/  LDGSTS.E [R17+0x14008], desc[UR16][R178.64], !P4 ;  /* 0x14008000b2117fae */ /* 0x0007e6000e121850 */
[----:B------:R-:W4:Y:S01]  /*6740*/  LDC R3, c[0x0][0x230] ;  /* 0x00008c00ff037b82 */ /* 0x000f220000000800 */
[----:B------:R5:W-:Y:S04]  /*6750*/  LDGSTS.E [R17+0x1000c], desc[UR16][R180.64], !P5 ;  /* 0x1000c000b4117fae */ /* 0x000be8000e921850 */
[----:B------:R1:W-:Y:S01]  /*6760*/  LDGSTS.E [R17+0x1400c], desc[UR16][R182.64], !P5 ;  /* 0x1400c000b6117fae */ /* 0x0003e2000e921850 */
[----:B--2---:R-:W-:-:S03]  /*6770*/  IMAD.WIDE R176, R6, 0x4, R176 ;  /* 0x0000000406b07825 */ /* 0x004fc600078e02b0 */
[----:B------:R-:W0:Y:S01]  /*6780*/  LDGDEPBAR ;  /* 0x00000000000079af */ /* 0x000e220000000000 */
[----:B---3--:R-:W-:-:S03]  /*6790*/  IMAD.WIDE R178, R6, 0x4, R178 ;  /* 0x0000000406b27825 */ /* 0x008fc600078e02b2 */
[----:B------:R2:W-:Y:S01]  /*67a0*/  LDGSTS.E [R11+0x48000], desc[UR16][R184.64], P0 ;  /* 0x48000000b80b7fae */ /* 0x0005e20008121850 */
[----:B-----5:R-:W-:-:S03]  /*67b0*/  IMAD.WIDE R180, R6, 0x4, R180 ;  /* 0x0000000406b47825 */ /* 0x020fc600078e02b4 */
[----:B------:R3:W-:Y:S01]  /*67c0*/  LDGSTS.E [R11+0x48400], desc[UR16][R188.64], P0 ;  /* 0x48400000bc0b7fae */ /* 0x0007e20008121850 */
[----:B-1----:R-:W-:Y:S02]  /*67d0*/  VIADD R27, R27, 0xffffff9e ;  /* 0xffffff9e1b1b7836 */ /* 0x002fe40000000000 */
[----:B------:R-:W-:Y:S01]  /*67e0*/  IMAD.WIDE R182, R6, 0x4, R182 ;  /* 0x0000000406b67825 */ /* 0x000fe200078e02b6 */
[----:B------:R1:W-:Y:S02]  /*67f0*/  LDGSTS.E [R11+0x48800], desc[UR16][R192.64], P0 ;  /* 0x48800000c00b7fae */ /* 0x0003e40008121850 */
[----:B------:R-:W-:Y:S02]  /*6800*/  ISETP.GE.U32.AND P1, PT, R27, 0x7fffff7f, PT ;  /* 0x7fffff7f1b00780c */ /* 0x000fe40003f26070 */
[----:B----4-:R-:W-:Y:S01]  /*6810*/  IADD3 R3, R3, -0x63, RZ ;  /* 0xffffff9d03037810 */ /* 0x010fe20007ffe0ff */
[----:B------:R4:W-:Y:S01]  /*6820*/  LDGSTS.E [R11+0x48c00], desc[UR16][R196.64], P0 ;  /* 0x48c00000c40b7fae */ /* 0x0009e20008121850 */
[----:B------:R-:W5:Y:S01]  /*6830*/  LDC R27, c[0x0][0x230] ;  /* 0x00008c00ff1b7b82 */ /* 0x000f620000000800 */
[C---:B--2---:R-:W-:Y:S01]  /*6840*/  IMAD.WIDE R184, R8.reuse, 0x4, R184 ;  /* 0x0000000408b87825 */ /* 0x044fe200078e02b8 */
[----:B------:R-:W-:Y:S01]  /*6850*/  ISETP.GE.U32.AND P2, PT, R3, 0x7fffff7e, PT ;  /* 0x7fffff7e0300780c */ /* 0x000fe20003f46070 */
[----:B------:R2:W-:Y:S02]  /*6860*/  LDGSTS.E [R11+0x49000], desc[UR16][R200.64], P0 ;  /* 0x49000000c80b7fae */ /* 0x0005e40008121850 */
[----:B---3--:R-:W-:-:S02]  /*6870*/  IMAD.WIDE R188, R8, 0x4, R188 ;  /* 0x0000000408bc7825 */ /* 0x008fc400078e02bc */
[----:B------:R3:W-:Y:S01]  /*6880*/  LDGSTS.E [R11+0x49400], desc[UR16][R204.64], P0 ;  /* 0x49400000cc0b7fae */ /* 0x0007e20008121850 */
[----:B------:R-:W5:Y:S01]  /*6890*/  LDC R3, c[0x0][0x230] ;  /* 0x00008c00ff037b82 */ /* 0x000f620000000800 */
[C---:B-1----:R-:W-:Y:S02]  /*68a0*/  IMAD.WIDE R192, R8.reuse, 0x4, R192 ;  /* 0x0000000408c07825 */ /* 0x042fe400078e02c0 */
[----:B------:R1:W-:Y:S02]  /*68b0*/  LDGSTS.E [R11+0x49800], desc[UR16][R208.64], P0 ;  /* 0x49800000d00b7fae */ /* 0x0003e40008121850 */
[C---:B----4-:R-:W-:Y:S02]  /*68c0*/  IMAD.WIDE R196, R8.reuse, 0x4, R196 ;  /* 0x0000000408c47825 */ /* 0x050fe400078e02c4 */
[----:B------:R4:W-:Y:S02]  /*68d0*/  LDGSTS.E [R11+0x49c00], desc[UR16][R212.64], P0 ;  /* 0x49c00000d40b7fae */ /* 0x0009e40008121850 */
[----:B--2---:R-:W-:-:S02]  /*68e0*/  IMAD.WIDE R200, R8, 0x4, R200 ;  /* 0x0000000408c87825 */ /* 0x004fc400078e02c8 */
[----:B------:R2:W-:Y:S02]  /*68f0*/  LDGSTS.E [R11+0x4a000], desc[UR16][R220.64], P0 ;  /* 0x4a000000dc0b7fae */ /* 0x0005e40008121850 */
[C---:B---3--:R-:W-:Y:S02]  /*6900*/  IMAD.WIDE R204, R8.reuse, 0x4, R204 ;  /* 0x0000000408cc7825 */ /* 0x048fe400078e02cc */
[----:B------:R3:W-:Y:S02]  /*6910*/  LDGSTS.E [R11+0x4a400], desc[UR16][R28.64], P0 ;  /* 0x4a4000001c0b7fae */ /* 0x0007e40008121850 */
[----:B-----5:R-:W-:Y:S02]  /*6920*/  VIADD R27, R27, 0xffffff9c ;  /* 0xffffff9c1b1b7836 */ /* 0x020fe40000000000 */
[----:B------:R5:W-:Y:S01]  /*6930*/  LDGSTS.E [R11+0x4a800], desc[UR16][R32.64], P0 ;  /* 0x4a800000200b7fae */ /* 0x000be20008121850 */
[C---:B-1----:R-:W-:Y:S02]  /*6940*/  IMAD.WIDE R208, R8.reuse, 0x4, R208 ;  /* 0x0000000408d07825 */ /* 0x042fe400078e02d0 */
[----:B------:R-:W-:Y:S01]  /*6950*/  ISETP.GE.U32.AND P4, PT, R27, 0x7fffff7d, PT ;  /* 0x7fffff7d1b00780c */ /* 0x000fe20003f86070 */
[----:B------:R1:W-:Y:S01]  /*6960*/  LDGSTS.E [R11+0x4ac00], desc[UR16][R36.64], P0 ;  /* 0x4ac00000240b7fae */ /* 0x0003e20008121850 */
[----:B------:R-:W-:Y:S01]  /*6970*/  VIADD R3, R3, 0xffffff9b ;  /* 0xffffff9b03037836 */ /* 0x000fe20000000000 */
[----:B------:R-:W1:Y:S01]  /*6980*/  LDC R27, c[0x0][0x230] ;  /* 0x00008c00ff1b7b82 */ /* 0x000e620000000800 */
[C---:B----4-:R-:W-:Y:S01]  /*6990*/  IMAD.WIDE R212, R8.reuse, 0x4, R212 ;  /* 0x0000000408d47825 */ /* 0x050fe200078e02d4 */
[----:B------:R4:W-:Y:S02]  /*69a0*/  LDGSTS.E [R11+0x4b000], desc[UR16][R40.64], P0 ;  /* 0x4b000000280b7fae */ /* 0x0009e40008121850 */
[----:B------:R-:W-:Y:S01]  /*69b0*/  ISETP.GE.U32.AND P5, PT, R3, 0x7fffff7c, PT ;  /* 0x7fffff7c0300780c */ /* 0x000fe20003fa6070 */
[C---:B--2---:R-:W-:Y:S01]  /*69c0*/  IMAD.WIDE R220, R8.reuse, 0x4, R220 ;  /* 0x0000000408dc7825 */ /* 0x044fe200078e02dc */
[----:B------:R2:W-:Y:S02]  /*69d0*/  LDGSTS.E [R11+0x4b400], desc[UR16][R44.64], P0 ;  /* 0x4b4000002c0b7fae */ /* 0x0005e40008121850 */
[----:B------:R-:W2:Y:S01]  /*69e0*/  LDC R3, c[0x0][0x230] ;  /* 0x00008c00ff037b82 */ /* 0x000ea20000000800 */
[C---:B---3--:R-:W-:Y:S01]  /*69f0*/  IMAD.WIDE R28, R8.reuse, 0x4, R28 ;  /* 0x00000004081c7825 */ /* 0x048fe200078e021c */
[----:B------:R3:W-:Y:S03]  /*6a00*/  LDGSTS.E [R11+0x4b800], desc[UR16][R48.64], P0 ;  /* 0x4b800000300b7fae */ /* 0x0007e60008121850 */
[C---:B-----5:R-:W-:Y:S01]  /*6a10*/  IMAD.WIDE R32, R8.reuse, 0x4, R32 ;  /* 0x0000000408207825 */ /* 0x060fe200078e0220 */
[----:B------:R5:W-:Y:S03]  /*6a20*/  LDGSTS.E [R11+0x4bc00], desc[UR16][R52.64], P0 ;  /* 0x4bc00000340b7fae */ /* 0x000be60008121850 */
[C---:B-1----:R-:W-:Y:S01]  /*6a30*/  IMAD.WIDE R36, R8.reuse, 0x4, R36 ;  /* 0x0000000408247825 */ /* 0x042fe200078e0224 */
[----:B------:R1:W-:Y:S03]  /*6a40*/  LDGSTS.E [R10+0x48200], desc[UR16][R186.64], P0 ;  /* 0x48200000ba0a7fae */ /* 0x0003e60008121850 */
[C---:B----4-:R-:W-:Y:S01]  /*6a50*/  IMAD.WIDE R40, R8.reuse, 0x4, R40 ;  /* 0x0000000408287825 */ /* 0x050fe200078e0228 */
[----:B------:R4:W-:Y:S03]  /*6a60*/  LDGSTS.E [R10+0x48600], desc[UR16][R190.64], P0 ;  /* 0x48600000be0a7fae */ /* 0x0009e60008121850 */
[----:B------:R-:W-:Y:S01]  /*6a70*/  VIADD R27, R27, 0xffffff99 ;  /* 0xffffff991b1b7836 */ /* 0x000fe20000000000 */
[----:B------:R4:W-:Y:S01]  /*6a80*/  LDGSTS.E [R10+0x48a00], desc[UR16][R194.64], P0 ;  /* 0x48a00000c20a7fae */ /* 0x0009e20008121850 */
[----:B--2---:R-:W-:-:S03]  /*6a90*/  IMAD.WIDE R44, R8, 0x4, R44 ;  /* 0x00000004082c7825 */ /* 0x004fc600078e022c */
[----:B------:R2:W-:Y:S01]  /*6aa0*/  LDGSTS.E [R10+0x48e00], desc[UR16][R198.64], P0 ;  /* 0x48e00000c60a7fae */ /* 0x0005e20008121850 */
[----:B---3--:R-:W-:-:S03]  /*6ab0*/  IMAD.WIDE R48, R8, 0x4, R48 ;  /* 0x0000000408307825 */ /* 0x008fc600078e0230 */
[----:B------:R3:W-:Y:S01]  /*6ac0*/  LDGSTS.E [R10+0x49200], desc[UR16][R202.64], P0 ;  /* 0x49200000ca0a7fae */ /* 0x0007e20008121850 */
[----:B------:R-:W-:Y:S02]  /*6ad0*/  VIADD R3, R3, 0xffffff9a ;  /* 0xffffff9a03037836 */ /* 0x000fe40000000000 */
[C---:B-----5:R-:W-:Y:S01]  /*6ae0*/  IMAD.WIDE R52, R8.reuse, 0x4, R52 ;  /* 0x0000000408347825 */ /* 0x060fe200078e0234 */
[----:B------:R5:W-:Y:S03]  /*6af0*/  LDGSTS.E [R10+0x49600], desc[UR16][R206.64], P0 ;  /* 0x49600000ce0a7fae */ /* 0x000be60008121850 */
[C---:B-1----:R-:W-:Y:S01]  /*6b00*/  IMAD.WIDE R186, R8.reuse, 0x4, R186 ;  /* 0x0000000408ba7825 */ /* 0x042fe200078e02ba */
[----:B------:R1:W-:Y:S03]  /*6b10*/  LDGSTS.E [R10+0x49a00], desc[UR16][R210.64], P0 ;  /* 0x49a00000d20a7fae */ /* 0x0003e60008121850 */
[C---:B----4-:R-:W-:Y:S01]  /*6b20*/  IMAD.WIDE R190, R8.reuse, 0x4, R190 ;  /* 0x0000000408be7825 */ /* 0x050fe200078e02be */
[----:B------:R4:W-:Y:S03]  /*6b30*/  LDGSTS.E [R10+0x49e00], desc[UR16][R214.64], P0 ;  /* 0x49e00000d60a7fae */ /* 0x0009e60008121850 */
[C---:B------:R-:W-:Y:S01]  /*6b40*/  IMAD.WIDE R194, R8.reuse, 0x4, R194 ;  /* 0x0000000408c27825 */ /* 0x040fe200078e02c2 */
[----:B------:R4:W-:Y:S03]  /*6b50*/  LDGSTS.E [R10+0x4a200], desc[UR16][R222.64], P0 ;  /* 0x4a200000de0a7fae */ /* 0x0009e60008121850 */
[C---:B--2---:R-:W-:Y:S01]  /*6b60*/  IMAD.WIDE R198, R8.reuse, 0x4, R198 ;  /* 0x0000000408c67825 */ /* 0x044fe200078e02c6 */
[----:B------:R2:W-:Y:S03]  /*6b70*/  LDGSTS.E [R10+0x4a600], desc[UR16][R30.64], P0 ;  /* 0x4a6000001e0a7fae */ /* 0x0005e60008121850 */
        /* <DEDUP_REMOVED lines=10> */
[----:B--2---:R-:W-:Y:S01]  /*6c20*/  IMAD.WIDE R30, R8, 0x4, R30 ;  /* 0x00000004081e7825 */ /* 0x004fe200078e021e */
[----:B------:R2:W-:Y:S01]  /*6c30*/  LDGSTS.E [R10+0x4be00], desc[UR16][R54.64], P0 ;  /* 0x4be00000360a7fae */ /* 0x0005e20008121850 */
[----:B------:R-:W-:-:S02]  /*6c40*/  ISETP.GE.U32.AND P0, PT, R3, 0x7fffff7b, PT ;  /* 0x7fffff7b0300780c */ /* 0x000fc40003f06070 */
[----:B------:R-:W2:Y:S01]  /*6c50*/  LDC R3, c[0x0][0x230] ;  /* 0x00008c00ff037b82 */ /* 0x000ea20000000800 */
[----:B------:R-:W0:Y:S01]  /*6c60*/  LDGDEPBAR ;  /* 0x00000000000079af */ /* 0x000e220000000000 */
[----:B---3--:R-:W-:-:S06]  /*6c70*/  IMAD.WIDE R34, R8, 0x4, R34 ;  /* 0x0000000408227825 */ /* 0x008fcc00078e0222 */
[----:B------:R-:W-:Y:S01]  /*6c80*/  BAR.SYNC.DEFER_BLOCKING 0x0 ;  /* 0x0000000000007b1d */ /* 0x000fe20000010000 */
[----:B-----5:R-:W-:-:S04]  /*6c90*/  IMAD.WIDE R38, R8, 0x4, R38 ;  /* 0x0000000408267825 */ /* 0x020fc800078e0226 */
[----:B-1----:R-:W-:-:S04]  /*6ca0*/  IMAD.WIDE R42, R8, 0x4, R42 ;  /* 0x00000004082a7825 */ /* 0x002fc800078e022a */
[----:B----4-:R-:W-:-:S04]  /*6cb0*/  IMAD.WIDE R46, R8, 0x4, R46 ;  /* 0x00000004082e7825 */ /* 0x010fc800078e022e */
[----:B------:R-:W-:-:S04]  /*6cc0*/  IMAD.WIDE R50, R8, 0x4, R50 ;  /* 0x0000000408327825 */ /* 0x000fc800078e0232 */
[----:B--2---:R-:W-:Y:S01]  /*6cd0*/  IMAD.WIDE R54, R8, 0x4, R54 ;  /* 0x0000000408367825 */ /* 0x004fe200078e0236 */
[----:B------:R-:W-:Y:S01]  /*6ce0*/  IADD3 R3, R3, -0x68, RZ ;  /* 0xffffff9803037810 */ /* 0x000fe20007ffe0ff */
[----:B------:R-:W-:Y:S01]  /*6cf0*/  @!PT LDS RZ, [RZ] ;  /* 0x00000000fffff984 */ /* 0x000fe20000000800 */
[----:B------:R-:W-:Y:S01]  /*6d00*/  @!PT LDS RZ, [RZ] ;  /* 0x00000000fffff984 */ /* 0x000fe20000000800 */
[----:B------:R-:W-:Y:S01]  /*6d10*/  @!PT LDS RZ, [RZ] ;  /* 0x00000000fffff984 */ /* 0x000fe20000000800 */
[----:B------:R1:W-:Y:S04]  /*6d20*/  LDGSTS.E [R25+0x18000], desc[UR16][R56.64], !P6 ;  /* 0x1800000038197fae */ /* 0x0003e8000f121850 */
[----:B------:R2:W-:Y:S01]  /*6d30*/  LDGSTS.E [R25+0x1c000], desc[UR16][R58.64], !P6 ;  /* 0x1c0000003a197fae */ /* 0x0005e2000f121850 */
[----:B------:R-:W-:Y:S02]  /*6d40*/  ISETP.GE.U32.AND P6, PT, R27, 0x7fffff7a, PT ;  /* 0x7fffff7a1b00780c */ /* 0x000fe40003fc6070 */
[----:B------:R-:W3:Y:S01]  /*6d50*/  LDC R27, c[0x0][0x230] ;  /* 0x00008c00ff1b7b82 */ /* 0x000ee20000000800 */
[----:B------:R4:W-:Y:S04]  /*6d60*/  LDGSTS.E [R25+0x18004], desc[UR16][R60.64], !P1 ;  /* 0x180040003c197fae */ /* 0x0009e8000c921850 */
[----:B------:R5:W-:Y:S01]  /*6d70*/  LDGSTS.E [R25+0x1c004], desc[UR16][R62.64], !P1 ;  /* 0x1c0040003e197fae */ /* 0x000be2000c921850 */
[----:B------:R-:W-:Y:S01]  /*6d80*/  ISETP.GE.U32.AND P1, PT, R3, 0x7fffff79, PT ;  /* 0x7fffff790300780c */ /* 0x000fe20003f26070 */
[C---:B-1----:R-:W-:Y:S01]  /*6d90*/  IMAD.WIDE R56, R6.reuse, 0x4, R56 ;  /* 0x0000000406387825 */ /* 0x042fe200078e0238 */
[----:B------:R-:W1:Y:S01]  /*6da0*/  LDC R3, c[0x0][0x230] ;  /* 0x00008c00ff037b82 */ /* 0x000e620000000800 */
[----:B------:R5:W-:Y:S02]  /*6db0*/  LDGSTS.E [R25+0x18008], desc[UR16][R64.64], !P2 ;  /* 0x1800800040197fae */ /* 0x000be4000d121850 */
[----:B--2---:R-:W-:-:S02]  /*6dc0*/  IMAD.WIDE R58, R6, 0x4, R58 ;  /* 0x00000004063a7825 */ /* 0x004fc400078e023a */
[----:B------:R2:W-:Y:S02]  /*6dd0*/  LDGSTS.E [R25+0x1c008], desc[UR16][R66.64], !P2 ;  /* 0x1c00800042197fae */ /* 0x0005e4000d121850 */
[C---:B----4-:R-:W-:Y:S02]  /*6de0*/  IMAD.WIDE R60, R6.reuse, 0x4, R60 ;  /* 0x00000004063c7825 */ /* 0x050fe400078e023c */
[----:B------:R4:W-:Y:S02]  /*6df0*/  LDGSTS.E [R25+0x1800c], desc[UR16][R68.64], !P4 ;  /* 0x1800c00044197fae */ /* 0x0009e4000e121850 */
[C---:B-----5:R-:W-:Y:S02]  /*6e00*/  IMAD.WIDE R62, R6.reuse, 0x4, R62 ;  /* 0x00000004063e7825 */ /* 0x060fe400078e023e */
[----:B------:R5:W-:Y:S02]  /*6e10*/  LDGSTS.E [R25+0x1c00c], desc[UR16][R70.64], !P4 ;  /* 0x1c00c00046197fae */ /* 0x000be4000e121850 */
[----:B------:R-:W-:-:S02]  /*6e20*/  IMAD.WIDE R64, R6, 0x4, R64 ;  /* 0x0000000406407825 */ /* 0x000fc400078e0240 */
[----:B------:R5:W-:Y:S02]  /*6e30*/  LDGSTS.E [R26+0x18000], desc[UR16][R72.64], !P5 ;  /* 0x18000000481a7fae */ /* 0x000be4000e921850 */
[----:B---3--:R-:W-:Y:S02]  /*6e40*/  VIADD R27, R27, 0xffffff97 ;  /* 0xffffff971b1b7836 */ /* 0x008fe40000000000 */
[----:B------:R3:W-:Y:S01]  /*6e50*/  LDGSTS.E [R26+0x1c000], desc[UR16][R74.64], !P5 ;  /* 0x1c0000004a1a7fae */ /* 0x0007e2000e921850 */
[C---:B--2---:R-:W-:Y:S02]  /*6e60*/  IMAD.WIDE R66, R6.reuse, 0x4, R66 ;  /* 0x0000000406427825 */ /* 0x044fe400078e0242 */
[----:B------:R-:W-:Y:S01]  /*6e70*/  ISETP.GE.U32.AND P2, PT, R27, 0x7fffff78, PT ;  /* 0x7fffff781b00780c */ /* 0x000fe20003f46070 */
[----:B------:R2:W-:Y:S01]  /*6e80*/  LDGSTS.E [R26+0x18004], desc[UR16][R76.64], !P0 ;  /* 0x180040004c1a7fae */ /* 0x0005e2000c121850 */
[----:B-1----:R-:W-:Y:S01]  /*6e90*/  VIADD R3, R3, 0xffffff96 ;  /* 0xffffff9603037836 */ /* 0x002fe20000000000 */
[----:B------:R-:W1:Y:S01]  /*6ea0*/  LDC R27, c[0x0][0x230] ;  /* 0x00008c00ff1b7b82 */ /* 0x000e620000000800 */
[C---:B----4-:R-:W-:Y:S01]  /*6eb0*/  IMAD.WIDE R68, R6.reuse, 0x4, R68 ;  /* 0x0000000406447825 */ /* 0x050fe200078e0244 */
[----:B------:R4:W-:Y:S02]  /*6ec0*/  LDGSTS.E [R26+0x1c004], desc[UR16][R78.64], !P0 ;  /* 0x1c0040004e1a7fae */ /* 0x0009e4000c121850 */
[----:B------:R-:W-:Y:S01]  /*6ed0*/  ISETP.GE.U32.AND P4, PT, R3, 0x7fffff77, PT ;  /* 0x7fffff770300780c */ /* 0x000fe20003f86070 */
[C---:B-----5:R-:W-:Y:S01]  /*6ee0*/  IMAD.WIDE R70, R6.reuse, 0x4, R70 ;  /* 0x0000000406467825 */ /* 0x060fe200078e0246 */
[----:B------:R5:W-:Y:S02]  /*6ef0*/  LDGSTS.E [R26+0x18008], desc[UR16][R80.64], !P6 ;  /* 0x18008000501a7fae */ /* 0x000be4000f121850 */
[----:B------:R-:W5:Y:S01]  /*6f00*/  LDC R3, c[0x0][0x230] ;  /* 0x00008c00ff037b82 */ /* 0x000f620000000800 */
[C---:B------:R-:W-:Y:S01]  /*6f10*/  IMAD.WIDE R72, R6.reuse, 0x4, R72 ;  /* 0x0000000406487825 */ /* 0x040fe200078e0248 */
[----:B------:R5:W-:Y:S03]  /*6f20*/  LDGSTS.E [R26+0x1c008], desc[UR16][R82.64], !P6 ;  /* 0x1c008000521a7fae */ /* 0x000be6000f121850 */
[C---:B---3--:R-:W-:Y:S01]  /*6f30*/  IMAD.WIDE R74, R6.reuse, 0x4, R74 ;  /* 0x00000004064a7825 */ /* 0x048fe200078e024a */
[----:B------:R3:W-:Y:S03]  /*6f40*/  LDGSTS.E [R26+0x1800c], desc[UR16][R84.64], !P1 ;  /* 0x1800c000541a7fae */ /* 0x0007e6000c921850 */
[C---:B--2---:R-:W-:Y:S01]  /*6f50*/  IMAD.WIDE R76, R6.reuse, 0x4, R76 ;  /* 0x00000004064c7825 */ /* 0x044fe200078e024c */
[----:B------:R2:W-:Y:S03]  /*6f60*/  LDGSTS.E [R26+0x1c00c], desc[UR16][R86.64], !P1 ;  /* 0x1c00c000561a7fae */ /* 0x0005e6000c921850 */
[C---:B----4-:R-:W-:Y:S01]  /*6f70*/  IMAD.WIDE R78, R6.reuse, 0x4, R78 ;  /* 0x00000004064e7825 */ /* 0x050fe200078e024e */
[----:B------:R4:W-:Y:S03]  /*6f80*/  LDGSTS.E [R24+0x18000], desc[UR16][R88.64], !P2 ;  /* 0x1800000058187fae */ /* 0x0009e6000d121850 */
[----:B-1----:R-:W-:Y:S01]  /*6f90*/  VIADD R27, R27, 0xffffff95 ;  /* 0xffffff951b1b7836 */ /* 0x002fe20000000000 */
[----:B------:R1:W-:Y:S01]  /*6fa0*/  LDGSTS.E [R24+0x1c000], desc[UR16][R90.64], !P2 ;  /* 0x1c0000005a187fae */ /* 0x0003e2000d121850 */
[----:B-----5:R-:W-:-:S03]  /*6fb0*/  IMAD.WIDE R80, R6, 0x4, R80 ;  /* 0x0000000406507825 */ /* 0x020fc600078e0250 */
[----:B------:R-:W-:Y:S01]  /*6fc0*/  ISETP.GE.U32.AND P5, PT, R27, 0x7fffff76, PT ;  /* 0x7fffff761b00780c */ /* 0x000fe20003fa6070 */
[----:B------:R5:W-:Y:S01]  /*6fd0*/  LDGSTS.E [R24+0x18004], desc[UR16][R92.64], !P4 ;  /* 0x180040005c187fae */ /* 0x000be2000e121850 */
[----:B------:R-:W-:Y:S01]  /*6fe0*/  VIADD R3, R3, 0xffffff94 ;  /* 0xffffff9403037836 */ /* 0x000fe20000000000 */
[----:B------:R-:W5:Y:S01]  /*6ff0*/  LDC R27, c[0x0][0x230] ;  /* 0x00008c00ff1b7b82 */ /* 0x000f620000000800 */
[C---:B------:R-:W-:Y:S01]  /*7000*/  IMAD.WIDE R82, R6.reuse, 0x4, R82 ;  /* 0x0000000406527825 */ /* 0x040fe200078e0252 */
[----:B------:R5:W-:Y:S02]  /*7010*/  LDGSTS.E [R24+0x1c004], desc[UR16][R94.64], !P4 ;  /* 0x1c0040005e187fae */ /* 0x000be4000e121850 */
[----:B------:R-:W-:Y:S01]  /*7020*/  ISETP.GE.U32.AND P0, PT, R3, 0x7fffff75, PT ;  /* 0x7fffff750300780c */ /* 0x000fe20003f06070 */
[----:B---3--:R-:W-:-:S03]  /*7030*/  IMAD.WIDE R84, R6, 0x4, R84 ;  /* 0x0000000406547825 */ /* 0x008fc600078e0254 */
[----:B------:R-:W3:Y:S01]  /*7040*/  LDC R3, c[0x0][0x230] ;  /* 0x00008c00ff037b82 */ /* 0x000ee20000000800 */
[C---:B--2---:R-:W-:Y:S01]  /*7050*/  IMAD.WIDE R86, R6.reuse, 0x4, R86 ;  /* 0x0000000406567825 */ /* 0x044fe200078e0256 */
[----:B------:R2:W-:Y:S03]  /*7060*/  LDGSTS.E [R24+0x18008], desc[UR16][R96.64], !P5 ;  /* 0x1800800060187fae */ /* 0x0005e6000e921850 */
[C---:B----4-:R-:W-:Y:S01]  /*7070*/  IMAD.WIDE R88, R6.reuse, 0x4, R88 ;  /* 0x0000000406587825 */ /* 0x050fe200078e0258 */
[----:B------:R4:W-:Y:S03]  /*7080*/  LDGSTS.E [R24+0x1c008], desc[UR16][R98.64], !P5 ;  /* 0x1c00800062187fae */ /* 0x0009e6000e921850 */
[C---:B-1----:R-:W-:Y:S01]  /*7090*/  IMAD.WIDE R90, R6.reuse, 0x4, R90 ;  /* 0x00000004065a7825 */ /* 0x042fe200078e025a */
[----:B------:R1:W-:Y:S03]  /*70a0*/  LDGSTS.E [R24+0x1800c], desc[UR16][R100.64], !P0 ;  /* 0x1800c00064187fae */ /* 0x0003e6000c121850 */
[----:B-----5:R-:W-:Y:S01]  /*70b0*/  IMAD.WIDE R92, R6, 0x4, R92 ;  /* 0x00000004065c7825 */ /* 0x020fe200078e025c */
[----:B------:R5:W-:Y:S01]  /*70c0*/  LDGSTS.E [R24+0x1c00c], desc[UR16][R102.64], !P0 ;  /* 0x1c00c00066187fae */ /* 0x000be2000c121850 */
[----:B------:R-:W-:-:S02]  /*70d0*/  IADD3 R27, R27, -0x6d, RZ ;  /* 0xffffff931b1b7810 */ /* 0x000fc40007ffe0ff */
[C---:B------:R-:W-:Y:S02]  /*70e0*/  IMAD.WIDE R94, R6.reuse, 0x4, R94 ;  /* 0x00000004065e7825 */ /* 0x040fe400078e025e */
[----:B------:R-:W-:Y:S02]  /*70f0*/  ISETP.GE.U32.AND P6, PT, R27, 0x7fffff74, PT ;  /* 0x7fffff741b00780c */ /* 0x000fe40003fc6070 */
[C---:B--2---:R-:W-:Y:S01]  /*7100*/  IMAD.WIDE R96, R6.reuse, 0x4, R96 ;  /* 0x0000000406607825 */ /* 0x044fe200078e0260 */
[----:B------:R-:W2:Y:S03]  /*7110*/  LDC R27, c[0x0][0x230] ;  /* 0x00008c00ff1b7b82 */ /* 0x000ea60000000800 */
[----:B---3--:R-:W-:Y:S02]  /*7120*/  VIADD R3, R3, 0xffffff92 ;  /* 0xffffff9203037836 */ /* 0x008fe40000000000 */
[----:B----4-:R-:W-:-:S03]  /*7130*/  IMAD.WIDE R98, R6, 0x4, R98 ;  /* 0x0000000406627825 */ /* 0x010fc600078e0262 */
[----:B------:R-:W-:Y:S01]  /*7140*/  ISETP.GE.U32.AND P1, PT, R3, 0x7fffff73, PT ;  /* 0x7fffff730300780c */ /* 0x000fe20003f26070 */
[C---:B-1----:R-:W-:Y:S01]  /*7150*/  IMAD.WIDE R100, R6.reuse, 0x4, R100 ;  /* 0x0000000406647825 */ /* 0x042fe200078e0264 */
[----:B------:R-:W1:Y:S01]  /*7160*/  LDC R3, c[0x0][0x230] ;  /* 0x00008c00ff037b82 */ /* 0x000e620000000800 */
[----:B------:R3:W-:Y:S02]  /*7170*/  LDGSTS.E [R23+0x18000], desc[UR16][R104.64], !P6 ;  /* 0x1800000068177fae */ /* 0x0007e4000f121850 */
[C---:B-----5:R-:W-:Y:S02]  /*7180*/  IMAD.WIDE R102, R6.reuse, 0x4, R102 ;  /* 0x0000000406667825 */ /* 0x060fe400078e0266 */
[----:B------:R4:W-:Y:S06]  /*7190*/  LDGSTS.E [R23+0x1c000], desc[UR16][R106.64], !P6 ;  /* 0x1c0000006a177fae */ /* 0x0009ec000f121850 */
[----:B------:R5:W-:Y:S01]  /*71a0*/  LDGSTS.E [R23+0x18004], desc[UR16][R108.64], !P1 ;  /* 0x180040006c177fae */ /* 0x000be2000c921850 */
[----:B---3--:R-:W-:-:S03]  /*71b0*/  IMAD.WIDE R104, R6, 0x4, R104 ;  /* 0x0000000406687825 */ /* 0x008fc600078e0268 */
[----:B------:R3:W-:Y:S01]  /*71c0*/  LDGSTS.E [R23+0x1c004], desc[UR16][R110.64], !P1 ;  /* 0x1c0040006e177fae */ /* 0x0007e2000c921850 */
[----:B--2---:R-:W-:Y:S02]  /*71d0*/  VIADD R27, R27, 0xffffff91 ;  /* 0xffffff911b1b7836 */ /* 0x004fe40000000000 */
[----:B----4-:R-:W-:-:S03]  /*71e0*/  IMAD.WIDE R106, R6, 0x4, R106 ;  /* 0x00000004066a7825 */ /* 0x010fc600078e026a */
[----:B------:R-:W-:Y:S01]  /*71f0*/  ISETP.GE.U32.AND P2, PT, R27, 0x7fffff72, PT ;  /* 0x7fffff721b00780c */ /* 0x000fe20003f46070 */
[C---:B-----5:R-:W-:Y:S01]  /*7200*/  IMAD.WIDE R108, R6.reuse, 0x4, R108 ;  /* 0x00000004066c7825 */ /* 0x060fe200078e026c */
[----:B------:R-:W2:Y:S03]  /*7210*/  LDC R27, c[0x0][0x230] ;  /* 0x00008c00ff1b7b82 */ /* 0x000ea60000000800 */
[----:B-1----:R-:W-:Y:S02]  /*7220*/  VIADD R3, R3, 0xffffff90 ;  /* 0xffffff9003037836 */ /* 0x002fe40000000000 */
[----:B---3--:R-:W-:-:S03]  /*7230*/  IMAD.WIDE R110, R6, 0x4, R110 ;  /* 0x00000004066e7825 */ /* 0x008fc600078e026e */
[----:B------:R-:W-:Y:S02]  /*7240*/  ISETP.GE.U32.AND P4, PT, R3, 0x7fffff71, PT ;  /* 0x7fffff710300780c */ /* 0x000fe40003f86070 */
[----:B------:R-:W1:Y:S01]  /*7250*/  LDC R3, c[0x0][0x230] ;  /* 0x00008c00ff037b82 */ /* 0x000e620000000800 */
[----:B------:R3:W-:Y:S04]  /*7260*/  LDGSTS.E [R23+0x18008], desc[UR16][R112.64], !P2 ;  /* 0x1800800070177fae */ /* 0x0007e8000d121850 */
        /* <DEDUP_REMOVED lines=8> */
[----:B-1----:R-:W-:Y:S01]  /*72f0*/  IADD3 R3, R3, -0x72, RZ ;  /* 0xffffff8e03037810 */ /* 0x002fe20007ffe0ff */
[----:B------:R-:W1:Y:S02]  /*7300*/  LDC R27, c[0x0][0x230] ;  /* 0x00008c00ff1b7b82 */ /* 0x000e640000000800 */
[----:B---3--:R-:W-:Y:S01]  /*7310*/  IMAD.WIDE R118, R6, 0x4, R118 ;  /* 0x0000000406767825 */ /* 0x008fe200078e0276 */
[----:B------:R-:W-:-:S05]  /*7320*/  ISETP.GE.U32.AND P0, PT, R3, 0x7fffff6f, PT ;  /* 0x7fffff6f0300780c */ /* 0x000fca0003f06070 */
[----:B------:R-:W2:Y:S02]  /*7330*/  LDC R3, c[0x0][0x230] ;  /* 0x00008c00ff037b82 */ /* 0x000ea40000000800 */
[----:B------:R3:W-:Y:S04]  /*7340*/  LDGSTS.E [R22+0x18000], desc[UR16][R120.64], !P5 ;  /* 0x1800000078167fae */ /* 0x0007e8000e921850 */
[----:B------:R4:W-:Y:S04]  /*7350*/  LDGSTS.E [R22+0x1c000], desc[UR16][R122.64], !P5 ;  /* 0x1c0000007a167fae */ /* 0x0009e8000e921850 */
[----:B------:R5:W-:Y:S04]  /*7360*/  LDGSTS.E [R22+0x18004], desc[UR16][R124.64], !P0 ;  /* 0x180040007c167fae */ /* 0x000be8000c121850 */
[----:B------:R5:W-:Y:S01]  /*7370*/  LDGSTS.E [R22+0x1c004], desc[UR16][R126.64], !P0 ;  /* 0x1c0040007e167fae */ /* 0x000be2000c121850 */
[----:B---3--:R-:W-:-:S04]  /*7380*/  IMAD.WIDE R120, R6, 0x4, R120 ;  /* 0x0000000406787825 */ /* 0x008fc800078e0278 */
[----:B-1----:R-:W-:Y:S02]  /*7390*/  VIADD R27, R27, 0xffffff8d ;  /* 0xffffff8d1b1b7836 */ /* 0x002fe40000000000 */
[----:B----4-:R-:W-:-:S03]  /*73a0*/  IMAD.WIDE R122, R6, 0x4, R122 ;  /* 0x00000004067a7825 */ /* 0x010fc600078e027a */
[----:B------:R-:W-:Y:S01]  /*73b0*/  ISETP.GE.U32.AND P6, PT, R27, 0x7fffff6e, PT ;  /* 0x7fffff6e1b00780c */ /* 0x000fe20003fc6070 */
[----:B--2---:R-:W-:Y:S01]  /*73c0*/  VIADD R3, R3, 0xffffff8c ;  /* 0xffffff8c03037836 */ /* 0x004fe20000000000 */
[----:B------:R-:W1:Y:S01]  /*73d0*/  LDC R27, c[0x0][0x230] ;  /* 0x00008c00ff1b7b82 */ /* 0x000e620000000800 */
[----:B-----5:R-:W-:-:S03]  /*73e0*/  IMAD.WIDE R124, R6, 0x4, R124 ;  /* 0x00000004067c7825 */ /* 0x020fc600078e027c */
[----:B------:R-:W-:Y:S01]  /*73f0*/  ISETP.GE.U32.AND P1, PT, R3, 0x7fffff6d, PT ;  /* 0x7fffff6d0300780c */ /* 0x000fe20003f26070 */
[----:B------:R-:W-:-:S03]  /*7400*/  IMAD.WIDE R126, R6, 0x4, R126 ;  /* 0x00000004067e7825 */ /* 0x000fc600078e027e */
[----:B------:R-:W2:Y:S03]  /*7410*/  LDC R3, c[0x0][0x230] ;  /* 0x00008c00ff037b82 */ /* 0x000ea60000000800 */
[----:B------:R3:W-:Y:S04]  /*7420*/  LDGSTS.E [R22+0x18008], desc[UR16][R128.64], !P6 ;  /* 0x1800800080167fae */ /* 0x0007e8000f121850 */
[----:B------:R4:W-:Y:S04]  /*7430*/  LDGSTS.E [R22+0x1c008], desc[UR16][R130.64], !P6 ;  /* 0x1c00800082167fae */ /* 0x0009e8000f121850 */
[----:B------:R5:W-:Y:S04]  /*7440*/  LDGSTS.E [R22+0x1800c], desc[UR16][R132.64], !P1 ;  /* 0x1800c00084167fae */ /* 0x000be8000c921850 */
[----:B------:R5:W-:Y:S01]  /*7450*/  LDGSTS.E [R22+0x1c00c], desc[UR16][R134.64], !P1 ;  /* 0x1c00c00086167fae */ /* 0x000be2000c921850 */
[----:B-1----:R-:W-:-:S02]  /*7460*/  VIADD R27, R27, 0xffffff8b ;  /* 0xffffff8b1b1b7836 */ /* 0x002fc40000000000 */
[----:B---3--:R-:W-:-:S03]  /*7470*/  IMAD.WIDE R128, R6, 0x4, R128 ;  /* 0x0000000406807825 */ /* 0x008fc600078e0280 */
[----:B------:R-:W-:Y:S01]  /*7480*/  ISETP.GE.U32.AND P2, PT, R27, 0x7fffff6c, PT ;  /* 0x7fffff6c1b00780c */ /* 0x000fe20003f46070 */
[C---:B----4-:R-:W-:Y:S01]  /*7490*/  IMAD.WIDE R130, R6.reuse, 0x4, R130 ;  /* 0x0000000406827825 */ /* 0x050fe200078e0282 */
[----:B------:R-:W1:Y:S03]  /*74a0*/  LDC R27, c[0x0][0x230] ;  /* 0x00008c00ff1b7b82 */ /* 0x000e660000000800 */
[----:B--2---:R-:W-:Y:S02]  /*74b0*/  VIADD R3, R3, 0xffffff8a ;  /* 0xffffff8a03037836 */ /* 0x004fe40000000000 */
[----:B-----5:R-:W-:-:S03]  /*74c0*/  IMAD.WIDE R132, R6, 0x4, R132 ;  /* 0x0000000406847825 */ /* 0x020fc600078e0284 */
[----:B------:R-:W-:Y:S01]  /*74d0*/  ISETP.GE.U32.AND P4, PT, R3, 0x7fffff6b, PT ;  /* 0x7fffff6b0300780c */ /* 0x000fe20003f86070 */
[C---:B------:R-:W-:Y:S01]  /*74e0*/  IMAD.WIDE R134, R6.reuse, 0x4, R134 ;  /* 0x0000000406867825 */ /* 0x040fe200078e0286 */
[----:B------:R-:W2:Y:S01]  /*74f0*/  LDC R3, c[0x0][0x230] ;  /* 0x00008c00ff037b82 */ /* 0x000ea20000000800 */
[----:B------:R3:W-:Y:S04]  /*7500*/  LDGSTS.E [R21+0x18000], desc[UR16][R136.64], !P2 ;  /* 0x1800000088157fae */ /* 0x0007e8000d121850 */
[----:B------:R4:W-:Y:S06]  /*7510*/  LDGSTS.E [R21+0x1c000], desc[UR16][R138.64], !P2 ;  /* 0x1c0000008a157fae */ /* 0x0009ec000d121850 */
[----:B------:R5:W-:Y:S01]  /*7520*/  LDGSTS.E [R21+0x18004], desc[UR16][R140.64], !P4 ;  /* 0x180040008c157fae */ /* 0x000be2000e121850 */
[----:B---3--:R-:W-:Y:S01]  /*7530*/  IMAD.WIDE R136, R6, 0x4, R136 ;  /* 0x0000000406887825 */ /* 0x008fe200078e0288 */
[----:B-1----:R-:W-:-:S02]  /*7540*/  IADD3 R27, R27, -0x77, RZ ;  /* 0xffffff891b1b7810 */ /* 0x002fc40007ffe0ff */
[----:B------:R1:W-:Y:S01]  /*7550*/  LDGSTS.E [R21+0x1c004], desc[UR16][R142.64], !P4 ;  /* 0x1c0040008e157fae */ /* 0x0003e2000e121850 */
[C---:B----4-:R-:W-:Y:S01]  /*7560*/  IMAD.WIDE R138, R6.reuse, 0x4, R138 ;  /* 0x00000004068a7825 */ /* 0x050fe200078e028a */
[----:B------:R-:W-:Y:S02]  /*7570*/  ISETP.GE.U32.AND P5, PT, R27, 0x7fffff6a, PT ;  /* 0x7fffff6a1b00780c */ /* 0x000fe40003fa6070 */
[----:B------:R-:W3:Y:S01]  /*7580*/  LDC R27, c[0x0][0x230] ;  /* 0x00008c00ff1b7b82 */ /* 0x000ee20000000800 */
[----:B-----5:R-:W-:-:S04]  /*7590*/  IMAD.WIDE R140, R6, 0x4, R140 ;  /* 0x00000004068c7825 */ /* 0x020fc800078e028c */
[----:B--2---:R-:W-:Y:S02]  /*75a0*/  VIADD R3, R3, 0xffffff88 ;  /* 0xffffff8803037836 */ /* 0x004fe40000000000 */
[----:B-1----:R-:W-:-:S04]  /*75b0*/  IMAD.WIDE R142, R6, 0x4, R142 ;  /* 0x00000004068e7825 */ /* 0x002fc800078e028e */
[----:B------:R1:W-:Y:S01]  /*75c0*/  LDGSTS.E [R21+0x18008], desc[UR16][R144.64], !P5 ;  /* 0x1800800090157fae */ /* 0x0003e2000e921850 */
[----:B------:R-:W-:Y:S02]  /*75d0*/  ISETP.GE.U32.AND P0, PT, R3, 0x7fffff69, PT ;  /* 0x7fffff690300780c */ /* 0x000fe40003f06070 */
[----:B------:R-:W2:Y:S01]  /*75e0*/  LDC R3, c[0x0][0x230] ;  /* 0x00008c00ff037b82 */ /* 0x000ea20000000800 */
[----:B------:R4:W-:Y:S01]  /*75f0*/  LDGSTS.E [R21+0x1c008], desc[UR16][R146.64], !P5 ;  /* 0x1c00800092157fae */ /* 0x0009e2000e921850 */
[----:B-1----:R-:W-:-:S09]  /*7600*/  IMAD.WIDE R144, R6, 0x4, R144 ;  /* 0x0000000406907825 */ /* 0x002fd200078e0290 */
[----:B------:R1:W-:Y:S01]  /*7610*/  LDGSTS.E [R21+0x1800c], desc[UR16][R148.64], !P0 ;  /* 0x1800c00094157fae */ /* 0x0003e2000c121850 */
[----:B---3--:R-:W-:-:S03]  /*7620*/  VIADD R27, R27, 0xffffff87 ;  /* 0xffffff871b1b7836 */ /* 0x008fc60000000000 */
[----:B------:R3:W-:Y:S01]  /*7630*/  LDGSTS.E [R21+0x1c00c], desc[UR16][R150.64], !P0 ;  /* 0x1c00c00096157fae */ /* 0x0007e2000c121850 */
[C---:B----4-:R-:W-:Y:S01]  /*7640*/  IMAD.WIDE R146, R6.reuse, 0x4, R146 ;  /* 0x0000000406927825 */ /* 0x050fe200078e0292 */
[----:B------:R-:W-:Y:S02]  /*7650*/  ISETP.GE.U32.AND P6, PT, R27, 0x7fffff68, PT ;  /* 0x7fffff681b00780c */ /* 0x000fe40003fc6070 */
[----:B------:R-:W4:Y:S01]  /*7660*/  LDC R27, c[0x0][0x230] ;  /* 0x00008c00ff1b7b82 */ /* 0x000f220000000800 */
[----:B-1----:R-:W-:-:S04]  /*7670*/  IMAD.WIDE R148, R6, 0x4, R148 ;  /* 0x0000000406947825 */ /* 0x002fc800078e0294 */
[----:B--2---:R-:W-:Y:S02]  /*7680*/  VIADD R3, R3, 0xffffff86 ;  /* 0xffffff8603037836 */ /* 0x004fe40000000000 */
[----:B---3--:R-:W-:-:S04]  /*7690*/  IMAD.WIDE R150, R6, 0x4, R150 ;  /* 0x0000000406967825 */ /* 0x008fc800078e0296 */
[----:B------:R1:W-:Y:S01]  /*76a0*/  LDGSTS.E [R20+0x18000], desc[UR16][R152.64], !P6 ;  /* 0x1800000098147fae */ /* 0x0003e2000f121850 */
[----:B------:R-:W-:Y:S02]  /*76b0*/  ISETP.GE.U32.AND P1, PT, R3, 0x7fffff67, PT ;  /* 0x7fffff670300780c */ /* 0x000fe40003f26070 */
[----:B------:R-:W2:Y:S01]  /*76c0*/  LDC R3, c[0x0][0x230] ;  /* 0x00008c00ff037b82 */ /* 0x000ea20000000800 */
[----:B------:R3:W-:Y:S01]  /*76d0*/  LDGSTS.E [R20+0x1c000], desc[UR16][R154.64], !P6 ;  /* 0x1c0000009a147fae */ /* 0x0007e2000f121850 */
[----:B-1----:R-:W-:-:S09]  /*76e0*/  IMAD.WIDE R152, R6, 0x4, R152 ;  /* 0x0000000406987825 */ /* 0x002fd200078e0298 */
[----:B------:R1:W-:Y:S01]  /*76f0*/  LDGSTS.E [R20+0x18004], desc[UR16][R156.64], !P1 ;  /* 0x180040009c147fae */ /* 0x0003e2000c921850 */
[----:B----4-:R-:W-:-:S03]  /*7700*/  VIADD R27, R27, 0xffffff85 ;  /* 0xffffff851b1b7836 */ /* 0x010fc60000000000 */
[----:B------:R4:W-:Y:S01]  /*7710*/  LDGSTS.E [R20+0x1c004], desc[UR16][R158.64], !P1 ;  /* 0x1c0040009e147fae */ /* 0x0009e2000c921850 */
[C---:B---3--:R-:W-:Y:S01]  /*7720*/  IMAD.WIDE R154, R6.reuse, 0x4, R154 ;  /* 0x00000004069a7825 */ /* 0x048fe200078e029a */
[----:B------:R-:W-:Y:S02]  /*7730*/  ISETP.GE.U32.AND P2, PT, R27, 0x7fffff66, PT ;  /* 0x7fffff661b00780c */ /* 0x000fe40003f46070 */
[----:B------:R-:W3:Y:S01]  /*7740*/  LDC R27, c[0x0][0x230] ;  /* 0x00008c00ff1b7b82 */ /* 0x000ee20000000800 */
[----:B-1----:R-:W-:Y:S01]  /*7750*/  IMAD.WIDE R156, R6, 0x4, R156 ;  /* 0x00000004069c7825 */ /* 0x002fe200078e029c */
[----:B--2---:R-:W-:-:S03]  /*7760*/  IADD3 R3, R3, -0x7c, RZ ;  /* 0xffffff8403037810 */ /* 0x004fc60007ffe0ff */
[C---:B----4-:R-:W-:Y:S01]  /*7770*/  IMAD.WIDE R158, R6.reuse, 0x4, R158 ;  /* 0x00000004069e7825 */ /* 0x050fe200078e029e */
[----:B------:R-:W-:Y:S02]  /*7780*/  ISETP.GE.U32.AND P4, PT, R3, 0x7fffff65, PT ;  /* 0x7fffff650300780c */ /* 0x000fe40003f86070 */
[----:B------:R-:W1:Y:S03]  /*7790*/  LDC R3, c[0x0][0x230] ;  /* 0x00008c00ff037b82 */ /* 0x000e660000000800 */
[----:B------:R2:W-:Y:S04]  /*77a0*/  LDGSTS.E [R20+0x18008], desc[UR16][R160.64], !P2 ;  /* 0x18008000a0147fae */ /* 0x0005e8000d121850 */
[----:B------:R4:W-:Y:S04]  /*77b0*/  LDGSTS.E [R20+0x1c008], desc[UR16][R162.64], !P2 ;  /* 0x1c008000a2147fae */ /* 0x0009e8000d121850 */
[----:B------:R5:W-:Y:S01]  /*77c0*/  LDGSTS.E [R20+0x1800c], desc[UR16][R164.64], !P4 ;  /* 0x1800c000a4147fae */ /* 0x000be2000e121850 */
[----:B--2---:R-:W-:-:S03]  /*77d0*/  IMAD.WIDE R160, R6, 0x4, R160 ;  /* 0x0000000406a07825 */ /* 0x004fc600078e02a0 */
[----:B------:R2:W-:Y:S01]  /*77e0*/  LDGSTS.E [R20+0x1c00c], desc[UR16][R166.64], !P4 ;  /* 0x1c00c000a6147fae */ /* 0x0005e2000e121850 */
[----:B---3--:R-:W-:Y:S02]  /*77f0*/  VIADD R27, R27, 0xffffff83 ;  /* 0xffffff831b1b7836 */ /* 0x008fe40000000000 */
[----:B----4-:R-:W-:-:S03]  /*7800*/  IMAD.WIDE R162, R6, 0x4, R162 ;  /* 0x0000000406a27825 */ /* 0x010fc600078e02a2 */
[----:B------:R-:W-:Y:S01]  /*7810*/  ISETP.GE.U32.AND P5, PT, R27, 0x7fffff64, PT ;  /* 0x7fffff641b00780c */ /* 0x000fe20003fa6070 */
[C---:B-----5:R-:W-:Y:S01]  /*7820*/  IMAD.WIDE R164, R6.reuse, 0x4, R164 ;  /* 0x0000000406a47825 */ /* 0x060fe200078e02a4 */
[----:B------:R-:W3:Y:S03]  /*7830*/  LDC R27, c[0x0][0x230] ;  /* 0x00008c00ff1b7b82 */ /* 0x000ee60000000800 */
[----:B-1----:R-:W-:Y:S02]  /*7840*/  VIADD R3, R3, 0xffffff82 ;  /* 0xffffff8203037836 */ /* 0x002fe40000000000 */
[----:B--2---:R-:W-:-:S03]  /*7850*/  IMAD.WIDE R166, R6, 0x4, R166 ;  /* 0x0000000406a67825 */ /* 0x004fc600078e02a6 */
[----:B------:R-:W-:Y:S02]  /*7860*/  ISETP.GE.U32.AND P0, PT, R3, 0x7fffff63, PT ;  /* 0x7fffff630300780c */ /* 0x000fe40003f06070 */
[----:B------:R-:W1:Y:S01]  /*7870*/  S2R R3, SR_TID.X ;  /* 0x0000000000037919 */ /* 0x000e620000002100 */
[----:B------:R2:W-:Y:S04]  /*7880*/  LDGSTS.E [R17+0x18000], desc[UR16][R168.64], !P5 ;  /* 0x18000000a8117fae */ /* 0x0005e8000e921850 */
[----:B------:R4:W-:Y:S06]  /*7890*/  LDGSTS.E [R17+0x1c000], desc[UR16][R170.64], !P5 ;  /* 0x1c000000aa117fae */ /* 0x0009ec000e921850 */
[----:B------:R5:W-:Y:S01]  /*78a0*/  LDGSTS.E [R17+0x18004], desc[UR16][R172.64], !P0 ;  /* 0x18004000ac117fae */ /* 0x000be2000c121850 */
[----:B---3--:R-:W-:-:S03]  /*78b0*/  VIADD R27, R27, 0xffffff80 ;  /* 0xffffff801b1b7836 */ /* 0x008fc60000000000 */
[----:B------:R3:W-:Y:S01]  /*78c0*/  LDGSTS.E [R17+0x1c004], desc[UR16][R174.64], !P0 ;  /* 0x1c004000ae117fae */ /* 0x0007e2000c121850 */
[----:B--2---:R-:W-:Y:S01]  /*78d0*/  IMAD.WIDE R168, R6, 0x4, R168 ;  /* 0x0000000406a87825 */ /* 0x004fe200078e02a8 */
[----:B------:R-:W-:-:S03]  /*78e0*/  ISETP.GE.U32.AND P2, PT, R27, 0x7fffff61, PT ;  /* 0x7fffff611b00780c */ /* 0x000fc60003f46070 */
[----:B----4-:R-:W-:-:S04]  /*78f0*/  IMAD.WIDE R170, R6, 0x4, R170 ;  /* 0x0000000406aa7825 */ /* 0x010fc800078e02aa */
[----:B-----5:R-:W-:-:S04]  /*7900*/  IMAD.WIDE R172, R6, 0x4, R172 ;  /* 0x0000000406ac7825 */ /* 0x020fc800078e02ac */
[----:B---3--:R-:W-:Y:S01]  /*7910*/  IMAD.WIDE R174, R6, 0x4, R174 ;  /* 0x0000000406ae7825 */ /* 0x008fe200078e02ae */
[----:B-1----:R-:W-:-:S04]  /*7920*/  LOP3.LUT R3, R3, 0x1f, RZ, 0xc0, !PT ;  /* 0x0000001f03037812 */ /* 0x002fc800078ec0ff */
[----:B------:R-:W-:Y:S02]  /*7930*/  ISETP.GE.AND P6, PT, R3, R27, PT ;  /* 0x0000001b0300720c */ /* 0x000fe40003fc6270 */
[----:B------:R-:W1:Y:S08]  /*7940*/  LDC R3, c[0x0][0x230] ;  /* 0x00008c00ff037b82 */ /* 0x000e700000000800 */
[----:B------:R-:W2:Y:S01]  /*7950*/  LDC R27, c[0x0][0x230] ;  /* 0x00008c00ff1b7b82 */ /* 0x000ea20000000800 */
[----:B-1----:R-:W-:-:S05]  /*7960*/  VIADD R3, R3, 0xffffff81 ;  /* 0xffffff8103037836 */ /* 0x002fca0000000000 */
[----:B------:R-:W-:Y:S02]  /*7970*/  ISETP.GE.U32.AND P1, PT, R3, 0x7fffff62, PT ;  /* 0x7fffff620300780c */ /* 0x000fe40003f26070 */
[----:B------:R-:W-:Y:S02]  /*7980*/  SEL R3, RZ, 0x4, P6 ;  /* 0x00000004ff037807 */ /* 0x000fe40003000000 */
[----:B------:R-:W-:Y:S02]  /*7990*/  ISETP.GT.AND P6, PT, R7, 0x9f, PT ;  /* 0x0000009f0700780c */ /* 0x000fe40003fc4270 */
[----:B--2---:R-:W-:Y:S02]  /*79a0*/  IADD3 R27, R27, -0x81, RZ ;  /* 0xffffff7f1b1b7810 */ /* 0x004fe40007ffe0ff */
[----:B------:R-:W-:Y:S02]  /*79b0*/  SEL R3, R3, RZ, P6 ;  /* 0x000000ff03037207 */ /* 0x000fe40003000000 */
[----:B------:R-:W-:-:S02]  /*79c0*/  ISETP.GE.U32.AND P4, PT, R27, 0x7fffff60, PT ;  /* 0x7fffff601b00780c */ /* 0x000fc40003f86070 */
        /* <DEDUP_REMOVED lines=16> */
[----:B------:R-:W-:Y:S01]  /*7ad0*/  ISETP.GE.U32.AND P5, PT, R27, 0x7fffff5f, PT ;  /* 0x7fffff5f1b00780c */ /* 0x000fe20003fa6070 */
[----:B----4-:R-:W-:Y:S01]  /*7ae0*/  VIADD R3, R3, 0xffffff7d ;  /* 0xffffff7d03037836 */ /* 0x010fe20000000000 */
[----:B------:R4:W-:Y:S01]  /*7af0*/  LDGSTS.E [R11+0x4cc00], desc[UR16][R196.64], P3 ;  /* 0x4cc00000c40b7fae */ /* 0x0009e20009921850 */
[----:B------:R-:W5:Y:S01]  /*7b00*/  LDC R27, c[0x0][0x230] ;  /* 0x00008c00ff1b7b82 */ /* 0x000f620000000800 */
[----:B--2---:R-:W-:-:S02]  /*7b10*/  IMAD.WIDE R184, R8, 0x4, R184 ;  /* 0x0000000408b87825 */ /* 0x004fc400078e02b8 */
[----:B------:R-:W-:Y:S01]  /*7b20*/  ISETP.GE.U32.AND P0, PT, R3, 0x7fffff5e, PT ;  /* 0x7fffff5e0300780c */ /* 0x000fe20003f06070 */
[----:B------:R2:W-:Y:S01]  /*7b30*/  LDGSTS.E [R11+0x4d000], desc[UR16][R200.64], P3 ;  /* 0x4d000000c80b7fae */ /* 0x0005e20009921850 */
[----:B---3--:R-:W-:-:S03]  /*7b40*/  IMAD.WIDE R188, R8, 0x4, R188 ;  /* 0x0000000408bc7825 */ /* 0x008fc600078e02bc */
[----:B------:R-:W3:Y:S01]  /*7b50*/  LDC R3, c[0x0][0x230] ;  /* 0x00008c00ff037b82 */ /* 0x000ee20000000800 */
[----:B------:R2:W-:Y:S01]  /*7b60*/  LDGSTS.E [R11+0x4d400], desc[UR16][R204.64], P3 ;  /* 0x4d400000cc0b7fae */ /* 0x0005e20009921850 */
[----:B-1----:R-:W-:-:S03]  /*7b70*/  IMAD.WIDE R192, R8, 0x4, R192 ;  /* 0x0000000408c07825 */ /* 0x002fc600078e02c0 */
[----:B------:R1:W-:Y:S01]  /*7b80*/  LDGSTS.E [R11+0x4d800], desc[UR16][R208.64], P3 ;  /* 0x4d800000d00b7fae */ /* 0x0003e20009921850 */
[----:B----4-:R-:W-:-:S03]  /*7b90*/  IMAD.WIDE R196, R8, 0x4, R196 ;  /* 0x0000000408c47825 */ /* 0x010fc600078e02c4 */
[----:B------:R4:W-:Y:S01]  /*7ba0*/  LDGSTS.E [R11+0x4dc00], desc[UR16][R212.64], P3 ;  /* 0x4dc00000d40b7fae */ /* 0x0009e20009921850 */
[----:B--2---:R-:W-:-:S03]  /*7bb0*/  IMAD.WIDE R200, R8, 0x4, R200 ;  /* 0x0000000408c87825 */ /* 0x004fc600078e02c8 */
[----:B------:R2:W-:Y:S01]  /*7bc0*/  LDGSTS.E [R11+0x4e000], desc[UR16][R220.64], P3 ;  /* 0x4e000000dc0b7fae */ /* 0x0005e20009921850 */
[----:B------:R-:W-:-:S03]  /*7bd0*/  IMAD.WIDE R204, R8, 0x4, R204 ;  /* 0x0000000408cc7825 */ /* 0x000fc600078e02cc */
[----:B------:R2:W-:Y:S01]  /*7be0*/  LDGSTS.E [R11+0x4e400], desc[UR16][R28.64], P3 ;  /* 0x4e4000001c0b7fae */ /* 0x0005e20009921850 */
[----:B-----5:R-:W-:Y:S02]  /*7bf0*/  VIADD R27, R27, 0xffffff7c ;  /* 0xffffff7c1b1b7836 */ /* 0x020fe40000000000 */
[C---:B-1----:R-:W-:Y:S01]  /*7c00*/  IMAD.WIDE R208, R8.reuse, 0x4, R208 ;  /* 0x0000000408d07825 */ /* 0x042fe200078e02d0 */
[----:B------:R1:W-:Y:S02]  /*7c10*/  LDGSTS.E [R11+0x4e800], desc[UR16][R32.64], P3 ;  /* 0x4e800000200b7fae */ /* 0x0003e40009921850 */
[----:B------:R-:W-:Y:S01]  /*7c20*/  ISETP.GE.U32.AND P1, PT, R27, 0x7fffff5d, PT ;  /* 0x7fffff5d1b00780c */ /* 0x000fe20003f26070 */
[----:B---3--:R-:W-:Y:S01]  /*7c30*/  VIADD R3, R3, 0xffffff7b ;  /* 0xffffff7b03037836 */ /* 0x008fe20000000000 */
[----:B------:R3:W-:Y:S01]  /*7c40*/  LDGSTS.E [R11+0x4ec00], desc[UR16][R36.64], P3 ;  /* 0x4ec00000240b7fae */ /* 0x0007e20009921850 */
[----:B------:R-:W5:Y:S01]  /*7c50*/  LDC R27, c[0x0][0x230] ;  /* 0x00008c00ff1b7b82 */ /* 0x000f620000000800 */
[----:B----4-:R-:W-:-:S02]  /*7c60*/  IMAD.WIDE R212, R8, 0x4, R212 ;  /* 0x0000000408d47825 */ /* 0x010fc400078e02d4 */
[----:B------:R-:W-:Y:S01]  /*7c70*/  ISETP.GE.U32.AND P2, PT, R3, 0x7fffff5c, PT ;  /* 0x7fffff5c0300780c */ /* 0x000fe20003f46070 */
[----:B------:R4:W-:Y:S01]  /*7c80*/  LDGSTS.E [R11+0x4f000], desc[UR16][R40.64], P3 ;  /* 0x4f000000280b7fae */ /* 0x0009e20009921850 */
[----:B--2---:R-:W-:-:S03]  /*7c90*/  IMAD.WIDE R220, R8, 0x4, R220 ;  /* 0x0000000408dc7825 */ /* 0x004fc600078e02dc */
[----:B------:R-:W2:Y:S01]  /*7ca0*/  LDC R3, c[0x0][0x230] ;  /* 0x00008c00ff037b82 */ /* 0x000ea20000000800 */
[----:B------:R5:W-:Y:S01]  /*7cb0*/  LDGSTS.E [R11+0x4f400], desc[UR16][R44.64], P3 ;  /* 0x4f4000002c0b7fae */ /* 0x000be20009921850 */
[----:B------:R-:W-:-:S03]  /*7cc0*/  IMAD.WIDE R28, R8, 0x4, R28 ;  /* 0x00000004081c7825 */ /* 0x000fc600078e021c */
[----:B------:R2:W-:Y:S01]  /*7cd0*/  LDGSTS.E [R11+0x4f800], desc[UR16][R48.64], P3 ;  /* 0x4f800000300b7fae */ /* 0x0005e20009921850 */
[----:B-1----:R-:W-:-:S03]  /*7ce0*/  IMAD.WIDE R32, R8, 0x4, R32 ;  /* 0x0000000408207825 */ /* 0x002fc600078e0220 */
[----:B------:R1:W-:Y:S01]  /*7cf0*/  LDGSTS.E [R11+0x4fc00], desc[UR16][R52.64], P3 ;  /* 0x4fc00000340b7fae */ /* 0x0003e20009921850 */
[----:B---3--:R-:W-:-:S03]  /*7d00*/  IMAD.WIDE R36, R8, 0x4, R36 ;  /* 0x0000000408247825 */ /* 0x008fc600078e0224 */
[----:B------:R3:W-:Y:S01]  /*7d10*/  LDGSTS.E [R10+0x4c200], desc[UR16][R186.64], P3 ;  /* 0x4c200000ba0a7fae */ /* 0x0007e20009921850 */
[----:B----4-:R-:W-:-:S03]  /*7d20*/  IMAD.WIDE R40, R8, 0x4, R40 ;  /* 0x0000000408287825 */ /* 0x010fc600078e0228 */
[----:B------:R4:W-:Y:S01]  /*7d30*/  LDGSTS.E [R10+0x4c600], desc[UR16][R190.64], P3 ;  /* 0x4c600000be0a7fae */ /* 0x0009e20009921850 */
[----:B-----5:R-:W-:Y:S02]  /*7d40*/  VIADD R27, R27, 0xffffff79 ;  /* 0xffffff791b1b7836 */ /* 0x020fe40000000000 */
[----:B------:R-:W-:Y:S01]  /*7d50*/  IMAD.WIDE R44, R8, 0x4, R44 ;  /* 0x00000004082c7825 */ /* 0x000fe200078e022c */
[----:B------:R5:W-:Y:S01]  /*7d60*/  LDGSTS.E [R10+0x4ca00], desc[UR16][R194.64], P3 ;  /* 0x4ca00000c20a7fae */ /* 0x000be20009921850 */
[----:B--2---:R-:W-:-:S03]  /*7d70*/  IADD3 R3, R3, -0x86, RZ ;  /* 0xffffff7a03037810 */ /* 0x004fc60007ffe0ff */
        /* <DEDUP_REMOVED lines=9> */
[----:B-----5:R-:W-:-:S03]  /*7e10*/  IMAD.WIDE R194, R8, 0x4, R194 ;  /* 0x0000000408c27825 */ /* 0x020fc600078e02c2 */
[----:B------:R5:W-:Y:S01]  /*7e20*/  LDGSTS.E [R10+0x4e200], desc[UR16][R222.64], P3 ;  /* 0x4e200000de0a7fae */ /* 0x000be20009921850 */
[----:B--2---:R-:W-:-:S03]  /*7e30*/  IMAD.WIDE R198, R8, 0x4, R198 ;  /* 0x0000000408c67825 */ /* 0x004fc600078e02c6 */
        /* <DEDUP_REMOVED lines=13> */
[----:B------:R-:W-:Y:S01]  /*7f10*/  ISETP.GE.U32.AND P3, PT, R3, 0x7fffff5b, PT ;  /* 0x7fffff5b0300780c */ /* 0x000fe20003f66070 */
[C---:B------:R-:W-:Y:S01]  /*7f20*/  IMAD.WIDE R34, R8.reuse, 0x4, R34 ;  /* 0x0000000408227825 */ /* 0x040fe200078e0222 */
[----:B------:R-:W2:Y:S01]  /*7f30*/  LDC R3, c[0x0][0x230] ;  /* 0x00008c00ff037b82 */ /* 0x000ea20000000800 */
[----:B------:R-:W0:Y:S02]  /*7f40*/  LDGDEPBAR ;  /* 0x00000000000079af */ /* 0x000e240000000000 */
[----:B-1----:R-:W-:-:S05]  /*7f50*/  IMAD.WIDE R38, R8, 0x4, R38 ;  /* 0x0000000408267825 */ /* 0x002fca00078e0226 */
[----:B------:R-:W-:Y:S01]  /*7f60*/  BAR.SYNC.DEFER_BLOCKING 0x0 ;  /* 0x0000000000007b1d */ /* 0x000fe20000010000 */
[----:B---3--:R-:W-:-:S04]  /*7f70*/  IMAD.WIDE R42, R8, 0x4, R42 ;  /* 0x00000004082a7825 */ /* 0x008fc800078e022a */
[----:B----4-:R-:W-:-:S04]  /*7f80*/  IMAD.WIDE R46, R8, 0x4, R46 ;  /* 0x00000004082e7825 */ /* 0x010fc800078e022e */
[----:B-----5:R-:W-:-:S04]  /*7f90*/  IMAD.WIDE R50, R8, 0x4, R50 ;  /* 0x0000000408327825 */ /* 0x020fc800078e0232 */
[----:B--2---:R-:W-:-:S04]  /*7fa0*/  IMAD.WIDE R54, R8, 0x4, R54 ;  /* 0x0000000408367825 */ /* 0x004fc800078e0236 */
[----:B------:R-:W-:Y:S01]  /*7fb0*/  VIADD R3, R3, 0xffffff78 ;  /* 0xffffff7803037836 */ /* 0x000fe20000000000 */
        /* <DEDUP_REMOVED lines=40> */
[----:B----4-:R-:W-:Y:S01]  /*8240*/  IMAD.WIDE R78, R6, 0x4, R78 ;  /* 0x00000004064e7825 */ /* 0x010fe200078e024e */
[----:B------:R4:W-:Y:S01]  /*8250*/  LDGSTS.E [R24+0x20000], desc[UR16][R88.64], !P0 ;  /* 0x2000000058187fae */ /* 0x0009e2000c121850 */
[----:B-1----:R-:W-:-:S02]  /*8260*/  IADD3 R27, R27, -0x8b, RZ ;  /* 0xffffff751b1b7810 */ /* 0x002fc40007ffe0ff */
[C---:B-----5:R-:W-:Y:S01]  /*8270*/  IMAD.WIDE R80, R6.reuse, 0x4, R80 ;  /* 0x0000000406507825 */ /* 0x060fe200078e0250 */
[----:B------:R1:W-:Y:S01]  /*8280*/  LDGSTS.E [R24+0x24000], desc[UR16][R90.64], !P0 ;  /* 0x240000005a187fae */ /* 0x0003e2000c121850 */
[----:B------:R-:W-:Y:S02]  /*8290*/  ISETP.GE.U32.AND P2, PT, R27, 0x7fffff56, PT ;  /* 0x7fffff561b00780c */ /* 0x000fe40003f46070 */
[C---:B------:R-:W-:Y:S01]  /*82a0*/  IMAD.WIDE R82, R6.reuse, 0x4, R82 ;  /* 0x0000000406527825 */ /* 0x040fe200078e0252 */
[----:B------:R-:W5:Y:S01]  /*82b0*/  LDC R27, c[0x0][0x230] ;  /* 0x00008c00ff1b7b82 */ /* 0x000f620000000800 */
[----:B------:R5:W-:Y:S02]  /*82c0*/  LDGSTS.E [R24+0x20004], desc[UR16][R92.64], !P1 ;  /* 0x200040005c187fae */ /* 0x000be4000c921850 */
[----:B------:R-:W-:Y:S02]  /*82d0*/  VIADD R3, R3, 0xffffff74 ;  /* 0xffffff7403037836 */ /* 0x000fe40000000000 */
[----:B------:R5:W-:Y:S01]  /*82e0*/  LDGSTS.E [R24+0x24004], desc[UR16][R94.64], !P1 ;  /* 0x240040005e187fae */ /* 0x000be2000c921850 */
[----:B---3--:R-:W-:-:S02]  /*82f0*/  IMAD.WIDE R84, R6, 0x4, R84 ;  /* 0x0000000406547825 */ /* 0x008fc400078e0254 */
[----:B------:R-:W-:Y:S02]  /*8300*/  ISETP.GE.U32.AND P3, PT, R3, 0x7fffff55, PT ;  /* 0x7fffff550300780c */ /* 0x000fe40003f66070 */
[----:B------:R-:W3:Y:S01]  /*8310*/  LDC R3, c[0x0][0x230] ;  /* 0x00008c00ff037b82 */ /* 0x000ee20000000800 */
[----:B------:R3:W-:Y:S01]  /*8320*/  LDGSTS.E [R24+0x20008], desc[UR16][R96.64], !P2 ;  /* 0x2000800060187fae */ /* 0x0007e2000d121850 */
[----:B--2---:R-:W-:-:S03]  /*8330*/  IMAD.WIDE R86, R6, 0x4, R86 ;  /* 0x0000000406567825 */ /* 0x004fc600078e0256 */
[----:B------:R2:W-:Y:S01]  /*8340*/  LDGSTS.E [R24+0x24008], desc[UR16][R98.64], !P2 ;  /* 0x2400800062187fae */ /* 0x0005e2000d121850 */
[----:B----4-:R-:W-:-:S04]  /*8350*/  IMAD.WIDE R88, R6, 0x4, R88 ;  /* 0x0000000406587825 */ /* 0x010fc800078e0258 */
[C---:B-1----:R-:W-:Y:S01]  /*8360*/  IMAD.WIDE R90, R6.reuse, 0x4, R90 ;  /* 0x00000004065a7825 */ /* 0x042fe200078e025a */
[----:B------:R1:W-:Y:S03]  /*8370*/  LDGSTS.E [R24+0x2000c], desc[UR16][R100.64], !P3 ;  /* 0x2000c00064187fae */ /* 0x0003e6000d921850 */
[----:B-----5:R-:W-:Y:S01]  /*8380*/  VIADD R27, R27, 0xffffff73 ;  /* 0xffffff731b1b7836 */ /* 0x020fe20000000000 */
[----:B------:R4:W-:Y:S01]  /*8390*/  LDGSTS.E [R24+0x2400c], desc[UR16][R102.64], !P3 ;  /* 0x2400c00066187fae */ /* 0x0009e2000d921850 */
[----:B------:R-:W-:-:S03]  /*83a0*/  IMAD.WIDE R92, R6, 0x4, R92 ;  /* 0x00000004065c7825 */ /* 0x000fc600078e025c */
[----:B------:R-:W-:Y:S01]  /*83b0*/  ISETP.GE.U32.AND P4, PT, R27, 0x7fffff54, PT ;  /* 0x7fffff541b00780c */ /* 0x000fe20003f86070 */
[C---:B------:R-:W-:Y:S01]  /*83c0*/  IMAD.WIDE R94, R6.reuse, 0x4, R94 ;  /* 0x00000004065e7825 */ /* 0x040fe200078e025e */
[----:B------:R-:W5:Y:S03]  /*83d0*/  LDC R27, c[0x0][0x230] ;  /* 0x00008c00ff1b7b82 */ /* 0x000f660000000800 */
[----:B---3--:R-:W-:Y:S02]  /*83e0*/  VIADD R3, R3, 0xffffff72 ;  /* 0xffffff7203037836 */ /* 0x008fe40000000000 */
[----:B------:R-:W-:-:S03]  /*83f0*/  IMAD.WIDE R96, R6, 0x4, R96 ;  /* 0x0000000406607825 */ /* 0x000fc600078e0260 */
[----:B------:R-:W-:Y:S01]  /*8400*/  ISETP.GE.U32.AND P5, PT, R3, 0x7fffff53, PT ;  /* 0x7fffff530300780c */ /* 0x000fe20003fa6070 */
[C---:B--2---:R-:W-:Y:S01]  /*8410*/  IMAD.WIDE R98, R6.reuse, 0x4, R98 ;  /* 0x0000000406627825 */ /* 0x044fe200078e0262 */
[----:B------:R-:W2:Y:S01]  /*8420*/  LDC R3, c[0x0][0x230] ;  /* 0x00008c00ff037b82 */ /* 0x000ea20000000800 */
[----:B------:R3:W-:Y:S02]  /*8430*/  LDGSTS.E [R23+0x20000], desc[UR16][R104.64], !P4 ;  /* 0x2000000068177fae */ /* 0x0007e4000e121850 */
[C---:B-1----:R-:W-:Y:S02]  /*8440*/  IMAD.WIDE R100, R6.reuse, 0x4, R100 ;  /* 0x0000000406647825 */ /* 0x042fe400078e0264 */
[----:B------:R1:W-:Y:S02]  /*8450*/  LDGSTS.E [R23+0x24000], desc[UR16][R106.64], !P4 ;  /* 0x240000006a177fae */ /* 0x0003e4000e121850 */
[----:B----4-:R-:W-:-:S04]  /*8460*/  IMAD.WIDE R102, R6, 0x4, R102 ;  /* 0x0000000406667825 */ /* 0x010fc800078e0266 */
[----:B------:R4:W-:Y:S01]  /*8470*/  LDGSTS.E [R23+0x20004], desc[UR16][R108.64], !P5 ;  /* 0x200040006c177fae */ /* 0x0009e2000e921850 */
[----:B---3--:R-:W-:-:S03]  /*8480*/  IMAD.WIDE R104, R6, 0x4, R104 ;  /* 0x0000000406687825 */ /* 0x008fc600078e0268 */
[----:B------:R3:W-:Y:S01]  /*8490*/  LDGSTS.E [R23+0x24004], desc[UR16][R110.64], !P5 ;  /* 0x240040006e177fae */ /* 0x0007e2000e921850 */
[----:B-----5:R-:W-:Y:S02]  /*84a0*/  VIADD R27, R27, 0xffffff71 ;  /* 0xffffff711b1b7836 */ /* 0x020fe40000000000 */
[----:B-1----:R-:W-:-:S03]  /*84b0*/  IMAD.WIDE R106, R6, 0x4, R106 ;  /* 0x00000004066a7825 */ /* 0x002fc600078e026a */
[----:B------:R-:W-:Y:S01]  /*84c0*/  ISETP.GE.U32.AND P0, PT, R27, 0x7fffff52, PT ;  /* 0x7fffff521b00780c */ /* 0x000fe20003f06070 */
[C---:B----4-:R-:W-:Y:S01]  /*84d0*/  IMAD.WIDE R108, R6.reuse, 0x4, R108 ;  /* 0x00000004066c7825 */ /* 0x050fe200078e026c */
[----:B--2---:R-:W-:Y:S01]  /*84e0*/  IADD3 R3, R3, -0x90, RZ ;  /* 0xffffff7003037810 */ /* 0x004fe20007ffe0ff */
        /* <DEDUP_REMOVED lines=87> */
[----:B------:R-:W1:Y:S01]  /*8a60*/  LDC R3, c[0x0][0x230] ;  /* 0x00008c00ff037b82 */ /* 0x000e620000000800 */
[----:B------:R2:W-:Y:S04]  /*8a70*/  LDGSTS.E [R20+0x20008], desc[UR16][R160.64], !P0 ;  /* 0x20008000a0147fae */ /* 0x0005e8000c121850 */
[----:B------:R4:W-:Y:S06]  /*8a80*/  LDGSTS.E [R20+0x24008], desc[UR16][R162.64], !P0 ;  /* 0x24008000a2147fae */ /* 0x0009ec000c121850 */
        /* <DEDUP_REMOVED lines=15> */
[----:B---3--:R-:W-:-:S03]  /*8b80*/  IADD3 R27, R27, -0xa0, RZ ;  /* 0xffffff601b1b7810 */ /* 0x008fc60007ffe0ff */
[----:B------:R3:W-:Y:S01]  /*8b90*/  LDGSTS.E [R17+0x24004], desc[UR16][R174.64], !P3 ;  /* 0x24004000ae117fae */ /* 0x0007e2000d921850 */
[----:B--2---:R-:W-:-:S04]  /*8ba0*/  IMAD.WIDE R168, R6, 0x4, R168 ;  /* 0x0000000406a87825 */ /* 0x004fc800078e02a8 */
[----:B----4-:R-:W-:-:S04]  /*8bb0*/  IMAD.WIDE R170, R6, 0x4, R170 ;  /* 0x0000000406aa7825 */ /* 0x010fc800078e02aa */
[----:B-----5:R-:W-:-:S04]  /*8bc0*/  IMAD.WIDE R172, R6, 0x4, R172 ;  /* 0x0000000406ac7825 */ /* 0x020fc800078e02ac */
[----:B---3--:R-:W-:Y:S01]  /*8bd0*/  IMAD.WIDE R174, R6, 0x4, R174 ;  /* 0x0000000406ae7825 */ /* 0x008fe200078e02ae */
[----:B-1----:R-:W-:-:S04]  /*8be0*/  LOP3.LUT R3, R3, 0x1f, RZ, 0xc0, !PT ;  /* 0x0000001f03037812 */ /* 0x002fc800078ec0ff */
[----:B------:R-:W-:Y:S02]  /*8bf0*/  ISETP.GE.AND P4, PT, R3, R27, PT ;  /* 0x0000001b0300720c */ /* 0x000fe40003f86270 */
[----:B------:R-:W1:Y:S02]  /*8c00*/  LDC R3, c[0x0][0x230] ;  /* 0x00008c00ff037b82 */ /* 0x000e640000000800 */
[----:B-1----:R-:W-:-:S05]  /*8c10*/  VIADD R3, R3, 0xffffff61 ;  /* 0xffffff6103037836 */ /* 0x002fca0000000000 */
[----:B------:R-:W-:Y:S02]  /*8c20*/  ISETP.GE.U32.AND P5, PT, R3, 0x7fffff42, PT ;  /* 0x7fffff420300780c */ /* 0x000fe40003fa6070 */
[----:B------:R-:W-:Y:S02]  /*8c30*/  SEL R3, RZ, 0x4, P4 ;  /* 0x00000004ff037807 */ /* 0x000fe40002000000 */
[----:B------:R-:W-:-:S04]  /*8c40*/  ISETP.GT.AND P4, PT, R7, 0xbf, PT ;  /* 0x000000bf0700780c */ /* 0x000fc80003f84270 */
[----:B------:R-:W-:Y:S02]  /*8c50*/  SEL R3, R3, RZ, P4 ;  /* 0x000000ff03037207 */ /* 0x000fe40002000000 */
[----:B------:R-:W-:Y:S02]  /*8c60*/  ISETP.GE.U32.AND P4, PT, R27, 0x7fffff41, PT ;  /* 0x7fffff411b00780c */ /* 0x000fe40003f86070 */
[----:B------:R-:W1:Y:S01]  /*8c70*/  LDC R27, c[0x0][0x230] ;  /* 0x00008c00ff1b7b82 */ /* 0x000e620000000800 */
[----:B------:R-:W-:Y:S01]  /*8c80*/  ISETP.NE.U32.AND P0, PT, R3, RZ, PT ;  /* 0x000000ff0300720c */ /* 0x000fe20003f05070 */
[----:B------:R2:W-:Y:S04]  /*8c90*/  LDGSTS.E [R17+0x20008], desc[UR16][R176.64], !P5 ;  /* 0x20008000b0117fae */ /* 0x0005e8000e921850 */
[----:B------:R3:W-:Y:S02]  /*8ca0*/  LDGSTS.E [R17+0x24008], desc[UR16][R178.64], !P5 ;  /* 0x24008000b2117fae */ /* 0x0007e4000e921850 */
[----:B------:R-:W4:Y:S03]  /*8cb0*/  LDC R3, c[0x0][0x230] ;  /* 0x00008c00ff037b82 */ /* 0x000f260000000800 */
[----:B------:R5:W-:Y:S01]  /*8cc0*/  LDGSTS.E [R17+0x2000c], desc[UR16][R180.64], !P4 ;  /* 0x2000c000b4117fae */ /* 0x000be2000e121850 */
[----:B--2---:R-:W-:-:S03]  /*8cd0*/  IMAD.WIDE R176, R6, 0x4, R176 ;  /* 0x0000000406b07825 */ /* 0x004fc600078e02b0 */
[----:B------:R2:W-:Y:S01]  /*8ce0*/  LDGSTS.E [R17+0x2400c], desc[UR16][R182.64], !P4 ;  /* 0x2400c000b6117fae */ /* 0x0005e2000e121850 */
[----:B---3--:R-:W-:-:S03]  /*8cf0*/  IMAD.WIDE R178, R6, 0x4, R178 ;  /* 0x0000000406b27825 */ /* 0x008fc600078e02b2 */
[----:B------:R-:W0:Y:S04]  /*8d00*/  LDGDEPBAR ;  /* 0x00000000000079af */ /* 0x000e280000000000 */
[----:B------:R3:W-:Y:S01]  /*8d10*/  LDGSTS.E [R11+0x50000], desc[UR16][R184.64], P6 ;  /* 0x50000000b80b7fae */ /* 0x0007e2000b121850 */
[----:B-1----:R-:W-:Y:S02]  /*8d20*/  VIADD R27, R27, 0xffffff5f ;  /* 0xffffff5f1b1b7836 */ /* 0x002fe40000000000 */
[C---:B-----5:R-:W-:Y:S01]  /*8d30*/  IMAD.WIDE R180, R6.reuse, 0x4, R180 ;  /* 0x0000000406b47825 */ /* 0x060fe200078e02b4 */
[----:B------:R1:W-:Y:S02]  /*8d40*/  LDGSTS.E [R11+0x50400], desc[UR16][R188.64], P6 ;  /* 0x50400000bc0b7fae */ /* 0x0003e4000b121850 */
[----:B------:R-:W-:Y:S01]  /*8d50*/  ISETP.GE.U32.AND P1, PT, R27, 0x7fffff40, PT ;  /* 0x7fffff401b00780c */ /* 0x000fe20003f26070 */
[----:B--2---:R-:W-:Y:S01]  /*8d60*/  IMAD.WIDE R182, R6, 0x4, R182 ;  /* 0x0000000406b67825 */ /* 0x004fe200078e02b6 */
[----:B------:R-:W2:Y:S01]  /*8d70*/  LDC R27, c[0x0][0x230] ;  /* 0x00008c00ff1b7b82 */ /* 0x000ea20000000800 */
[----:B------:R5:W-:Y:S02]  /*8d80*/  LDGSTS.E [R11+0x50800], desc[UR16][R192.64], P6 ;  /* 0x50800000c00b7fae */ /* 0x000be4000b121850 */
[----:B----4-:R-:W-:-:S02]  /*8d90*/  VIADD R3, R3, 0xffffff5d ;  /* 0xffffff5d03037836 */ /* 0x010fc40000000000 */
[----:B------:R4:W-:Y:S01]  /*8da0*/  LDGSTS.E [R11+0x50c00], desc[UR16][R196.64], P6 ;  /* 0x50c00000c40b7fae */ /* 0x0009e2000b121850 */
[C---:B---3--:R-:W-:Y:S02]  /*8db0*/  IMAD.WIDE R184, R8.reuse, 0x4, R184 ;  /* 0x0000000408b87825 */ /* 0x048fe400078e02b8 */
[----:B------:R-:W-:Y:S01]  /*8dc0*/  ISETP.GE.U32.AND P3, PT, R3, 0x7fffff3e, PT ;  /* 0x7fffff3e0300780c */ /* 0x000fe20003f66070 */
[----:B------:R3:W-:Y:S01]  /*8dd0*/  LDGSTS.E [R11+0x51000], desc[UR16][R200.64], P6 ;  /* 0x51000000c80b7fae */ /* 0x0007e2000b121850 */
[----:B------:R-:W2:Y:S01]  /*8de0*/  LDC R3, c[0x0][0x230] ;  /* 0x00008c00ff037b82 */ /* 0x000ea20000000800 */
[C---:B-1----:R-:W-:Y:S02]  /*8df0*/  IMAD.WIDE R188, R8.reuse, 0x4, R188 ;  /* 0x0000000408bc7825 */ /* 0x042fe400078e02bc */
[----:B------:R1:W-:Y:S02]  /*8e00*/  LDGSTS.E [R11+0x51400], desc[UR16][R204.64], P6 ;  /* 0x51400000cc0b7fae */ /* 0x0003e4000b121850 */
[----:B-----5:R-:W-:-:S02]  /*8e10*/  IMAD.WIDE R192, R8, 0x4, R192 ;  /* 0x0000000408c07825 */ /* 0x020fc400078e02c0 */
[----:B------:R5:W-:Y:S02]  /*8e20*/  LDGSTS.E [R11+0x51800], desc[UR16][R208.64], P6 ;  /* 0x51800000d00b7fae */ /* 0x000be4000b121850 */
[C---:B----4-:R-:W-:Y:S02]  /*8e30*/  IMAD.WIDE R196, R8.reuse, 0x4, R196 ;  /* 0x0000000408c47825 */ /* 0x050fe400078e02c4 */
[----:B------:R4:W-:Y:S02]  /*8e40*/  LDGSTS.E [R11+0x51c00], desc[UR16][R212.64], P6 ;  /* 0x51c00000d40b7fae */ /* 0x0009e4000b121850 */
[----:B---3--:R-:W-:Y:S02]  /*8e50*/  IMAD.WIDE R200, R8, 0x4, R200 ;  /* 0x0000000408c87825 */ /* 0x008fe400078e02c8 */
[----:B------:R3:W-:Y:S02]  /*8e60*/  LDGSTS.E [R11+0x52000], desc[UR16][R220.64], P6 ;  /* 0x52000000dc0b7fae */ /* 0x0007e4000b121850 */
[----:B--2---:R-:W-:-:S02]  /*8e70*/  VIADD R27, R27, 0xffffff5e ;  /* 0xffffff5e1b1b7836 */ /* 0x004fc40000000000 */
[----:B------:R2:W-:Y:S01]  /*8e80*/  LDGSTS.E [R11+0x52400], desc[UR16][R28.64], P6 ;  /* 0x524000001c0b7fae */ /* 0x0005e2000b121850 */
[C---:B-1----:R-:W-:Y:S02]  /*8e90*/  IMAD.WIDE R204, R8.reuse, 0x4, R204 ;  /* 0x0000000408cc7825 */ /* 0x042fe400078e02cc */
[----:B------:R-:W-:Y:S01]  /*8ea0*/  ISETP.GE.U32.AND P2, PT, R27, 0x7fffff3f, PT ;  /* 0x7fffff3f1b00780c */ /* 0x000fe20003f46070 */
[----:B------:R1:W-:Y:S01]  /*8eb0*/  LDGSTS.E [R11+0x52800], desc[UR16][R32.64], P6 ;  /* 0x52800000200b7fae */ /* 0x0003e2000b121850 */
[----:B------:R-:W1:Y:S01]  /*8ec0*/  LDC R27, c[0x0][0x230] ;  /* 0x00008c00ff1b7b82 */ /* 0x000e620000000800 */
[----:B------:R-:W-:Y:S02]  /*8ed0*/  VIADD R3, R3, 0xffffff5b ;  /* 0xffffff5b03037836 */ /* 0x000fe40000000000 */
[----:B------:R1:W-:Y:S01]  /*8ee0*/  LDGSTS.E [R11+0x52c00], desc[UR16][R36.64], P6 ;  /* 0x52c00000240b7fae */ /* 0x0003e2000b121850 */
[C---:B-----5:R-:W-:Y:S02]  /*8ef0*/  IMAD.WIDE R208, R8.reuse, 0x4, R208 ;  /* 0x0000000408d07825 */ /* 0x060fe400078e02d0 */
[----:B------:R-:W-:Y:S01]  /*8f00*/  ISETP.GE.U32.AND P4, PT, R3, 0x7fffff3c, PT ;  /* 0x7fffff3c0300780c */ /* 0x000fe20003f86070 */
[----:B------:R5:W-:Y:S01]  /*8f10*/  LDGSTS.E [R11+0x53000], desc[UR16][R40.64], P6 ;  /* 0x53000000280b7fae */ /* 0x000be2000b121850 */
[----:B------:R-:W5:Y:S01]  /*8f20*/  LDC R3, c[0x0][0x230] ;  /* 0x00008c00ff037b82 */ /* 0x000f620000000800 */
[----:B----4-:R-:W-:-:S02]  /*8f30*/  IMAD.WIDE R212, R8, 0x4, R212 ;  /* 0x0000000408d47825 */ /* 0x010fc400078e02d4 */
[----:B------:R4:W-:Y:S02]  /*8f40*/  LDGSTS.E [R11+0x53400], desc[UR16][R44.64], P6 ;  /* 0x534000002c0b7fae */ /* 0x0009e4000b121850 */
[C---:B---3--:R-:W-:Y:S02]  /*8f50*/  IMAD.WIDE R220, R8.reuse, 0x4, R220 ;  /* 0x0000000408dc7825 */ /* 0x048fe400078e02dc */
[----:B------:R3:W-:Y:S02]  /*8f60*/  LDGSTS.E [R11+0x53800], desc[UR16][R48.64], P6 ;  /* 0x53800000300b7fae */ /* 0x0007e4000b121850 */
[C---:B--2---:R-:W-:Y:S02]  /*8f70*/  IMAD.WIDE R28, R8.reuse, 0x4, R28 ;  /* 0x00000004081c7825 */ /* 0x044fe400078e021c */
[----:B------:R2:W-:Y:S02]  /*8f80*/  LDGSTS.E [R11+0x53c00], desc[UR16][R52.64], P6 ;  /* 0x53c00000340b7fae */ /* 0x0005e4000b121850 */
[----:B-1----:R-:W-:-:S02]  /*8f90*/  IMAD.WIDE R32, R8, 0x4, R32 ;  /* 0x0000000408207825 */ /* 0x002fc400078e0220 */
[----:B------:R1:W-:Y:S01]  /*8fa0*/  LDGSTS.E [R10+0x50200], desc[UR16][R186.64], P6 ;  /* 0x50200000ba0a7fae */ /* 0x0003e2000b121850 */
[----:B------:R-:W-:Y:S01]  /*8fb0*/  IADD3 R27, R27, -0xa4, RZ ;  /* 0xffffff5c1b1b7810 */ /* 0x000fe20007ffe0ff */
[C---:B------:R-:W-:Y:S02]  /*8fc0*/  IMAD.WIDE R36, R8.reuse, 0x4, R36 ;  /* 0x0000000408247825 */ /* 0x040fe400078e0224 */
[----:B------:R1:W-:Y:S01]  /*8fd0*/  LDGSTS.E [R10+0x50600], desc[UR16][R190.64], P6 ;  /* 0x50600000be0a7fae */ /* 0x0003e2000b121850 */
[----:B------:R-:W-:Y:S01]  /*8fe0*/  ISETP.GE.U32.AND P5, PT, R27, 0x7fffff3d, PT ;  /* 0x7fffff3d1b00780c */ /* 0x000fe20003fa6070 */
[----:B-----5:R-:W-:Y:S01]  /*8ff0*/  IMAD.WIDE R40, R8, 0x4, R40 ;  /* 0x0000000408287825 */ /* 0x020fe200078e0228 */
[----:B------:R-:W5:Y:S01]  /*9000*/  LDC R27, c[0x0][0x230] ;  /* 0x00008c00ff1b7b82 */ /* 0x000f620000000800 */
[----:B------:R5:W-:Y:S02]  /*9010*/  LDGSTS.E [R10+0x50a00], desc[UR16][R194.64], P6 ;  /* 0x50a00000c20a7fae */ /* 0x000be4000b121850 */
[----:B------:R-:W-:-:S02]  /*9020*/  VIADD R3, R3, 0xffffff5a ;  /* 0xffffff5a03037836 */ /* 0x000fc40000000000 */
[----:B------:R5:W-:Y:S01]  /*9030*/  LDGSTS.E [R10+0x50e00], desc[UR16][R198.64], P6 ;  /* 0x50e00000c60a7fae */ /* 0x000be2000b121850 */
[----:B----4-:R-:W-:-:S03]  /*9040*/  IMAD.WIDE R44, R8, 0x4, R44 ;  /* 0x00000004082c7825 */ /* 0x010fc600078e022c */
[----:B------:R4:W-:Y:S01]  /*9050*/  LDGSTS.E [R10+0x51200], desc[UR16][R202.64], P6 ;  /* 0x51200000ca0a7fae */ /* 0x0009e2000b121850 */
[----:B---3--:R-:W-:-:S03]  /*9060*/  IMAD.WIDE R48, R8, 0x4, R48 ;  /* 0x0000000408307825 */ /* 0x008fc600078e0230 */
[----:B------:R3:W-:Y:S01]  /*9070*/  LDGSTS.E [R10+0x51600], desc[UR16][R206.64], P6 ;  /* 0x51600000ce0a7fae */ /* 0x0007e2000b121850 */
[----:B--2---:R-:W-:-:S03]  /*9080*/  IMAD.WIDE R52, R8, 0x4, R52 ;  /* 0x0000000408347825 */ /* 0x004fc600078e0234 */
[----:B------:R2:W-:Y:S01]  /*9090*/  LDGSTS.E [R10+0x51a00], desc[UR16][R210.64], P6 ;  /* 0x51a00000d20a7fae */ /* 0x0005e2000b121850 */
[----:B-1----:R-:W-:-:S03]  /*90a0*/  IMAD.WIDE R186, R8, 0x4, R186 ;  /* 0x0000000408ba7825 */ /* 0x002fc600078e02ba */
[----:B------:R1:W-:Y:S01]  /*90b0*/  LDGSTS.E [R10+0x51e00], desc[UR16][R214.64], P6 ;  /* 0x51e00000d60a7fae */ /* 0x0003e2000b121850 */
[----:B------:R-:W-:-:S03]  /*90c0*/  IMAD.WIDE R190, R8, 0x4, R190 ;  /* 0x0000000408be7825 */ /* 0x000fc600078e02be */
[----:B------:R1:W-:Y:S01]  /*90d0*/  LDGSTS.E [R10+0x52200], desc[UR16][R222.64], P6 ;  /* 0x52200000de0a7fae */ /* 0x0003e2000b121850 */
[----:B-----5:R-:W-:Y:S02]  /*90e0*/  VIADD R27, R27, 0xffffff59 ;  /* 0xffffff591b1b7836 */ /* 0x020fe40000000000 */
[C---:B------:R-:W-:Y:S01]  /*90f0*/  IMAD.WIDE R194, R8.reuse, 0x4, R194 ;  /* 0x0000000408c27825 */ /* 0x040fe200078e02c2 */
[----:B------:R5:W-:Y:S03]  /*9100*/  LDGSTS.E [R10+0x52600], desc[UR16][R30.64], P6 ;  /* 0x526000001e0a7fae */ /* 0x000be6000b121850 */
[C---:B------:R-:W-:Y:S01]  /*9110*/  IMAD.WIDE R198, R8.reuse, 0x4, R198 ;  /* 0x0000000408c67825 */ /* 0x040fe200078e02c6 */
[----:B------:R5:W-:Y:S03]  /*9120*/  LDGSTS.E [R10+0x52a00], desc[UR16][R34.64], P6 ;  /* 0x52a00000220a7fae */ /* 0x000be6000b121850 */
[C---:B----4-:R-:W-:Y:S01]  /*9130*/  IMAD.WIDE R202, R8.reuse, 0x4, R202 ;  /* 0x0000000408ca7825 */ /* 0x050fe200078e02ca */
[----:B------:R4:W-:Y:S03]  /*9140*/  LDGSTS.E [R10+0x52e00], desc[UR16][R38.64], P6 ;  /* 0x52e00000260a7fae */ /* 0x0009e6000b121850 */
[C---:B---3--:R-:W-:Y:S01]  /*9150*/  IMAD.WIDE R206, R8.reuse, 0x4, R206 ;  /* 0x0000000408ce7825 */ /* 0x048fe200078e02ce */
[----:B------:R3:W-:Y:S03]  /*9160*/  LDGSTS.E [R10+0x53200], desc[UR16][R42.64], P6 ;  /* 0x532000002a0a7fae */ /* 0x0007e6000b121850 */
[C---:B--2---:R-:W-:Y:S01]  /*9170*/  IMAD.WIDE R210, R8.reuse, 0x4, R210 ;  /* 0x0000000408d27825 */ /* 0x044fe200078e02d2 */
[----:B------:R2:W-:Y:S03]  /*9180*/  LDGSTS.E [R10+0x53600], desc[UR16][R46.64], P6 ;  /* 0x536000002e0a7fae */ /* 0x0005e6000b121850 */
[C---:B-1----:R-:W-:Y:S01]  /*9190*/  IMAD.WIDE R214, R8.reuse, 0x4, R214 ;  /* 0x0000000408d67825 */ /* 0x042fe200078e02d6 */
[----:B------:R1:W-:Y:S03]  /*91a0*/  LDGSTS.E [R10+0x53a00], desc[UR16][R50.64], P6 ;  /* 0x53a00000320a7fae */ /* 0x0003e6000b121850 */
[----:B------:R-:W-:Y:S01]  /*91b0*/  IMAD.WIDE R222, R8, 0x4, R222 ;  /* 0x0000000408de7825 */ /* 0x000fe200078e02de */
[----:B------:R1:W-:Y:S01]  /*91c0*/  LDGSTS.E [R10+0x53e00], desc[UR16][R54.64], P6 ;  /* 0x53e00000360a7fae */ /* 0x0003e2000b121850 */
[----:B------:R-:W-:-:S02]  /*91d0*/  ISETP.GE.U32.AND P6, PT, R3, 0x7fffff3b, PT ;  /* 0x7fffff3b0300780c */ /* 0x000fc40003fc6070 */
[----:B------:R-:W1:Y:S01]  /*91e0*/  LDC R3, c[0x0][0x230] ;  /* 0x00008c00ff037b82 */ /* 0x000e620000000800 */
[----:B------:R-:W0:Y:S01]  /*91f0*/  LDGDEPBAR ;  /* 0x00000000000079af */ /* 0x000e220000000000 */
[----:B-----5:R-:W-:-:S06]  /*9200*/  IMAD.WIDE R30, R8, 0x4, R30 ;  /* 0x00000004081e7825 */ /* 0x020fcc00078e021e */
[----:B------:R-:W-:Y:S01]  /*9210*/  BAR.SYNC.DEFER_BLOCKING 0x0 ;  /* 0x0000000000007b1d */ /* 0x000fe20000010000 */
[----:B------:R-:W-:-:S04]  /*9220*/  IMAD.WIDE R34, R8, 0x4, R34 ;  /* 0x0000000408227825 */ /* 0x000fc800078e0222 */
[----:B----4-:R-:W-:-:S04]  /*9230*/  IMAD.WIDE R38, R8, 0x4, R38 ;  /* 0x0000000408267825 */ /* 0x010fc800078e0226 */
[----:B---3--:R-:W-:-:S04]  /*9240*/  IMAD.WIDE R42, R8, 0x4, R42 ;  /* 0x00000004082a7825 */ /* 0x008fc800078e022a */
[----:B--2---:R-:W-:-:S04]  /*9250*/  IMAD.WIDE R46, R8, 0x4, R46 ;  /* 0x00000004082e7825 */ /* 0x004fc800078e022e */
[----:B-1----:R-:W-:-:S04]  /*9260*/  IMAD.WIDE R50, R8, 0x4, R50 ;  /* 0x0000000408327825 */ /* 0x002fc800078e0232 */
[----:B------:R-:W-:Y:S02]  /*9270*/  VIADD R3, R3, 0xffffff58 ;  /* 0xffffff5803037836 */ /* 0x000fe40000000000 */
[----:B------:R-:W-:Y:S01]  /*9280*/  IMAD.WIDE R54, R8, 0x4, R54 ;  /* 0x0000000408367825 */ /* 0x000fe200078e0236 */
        /* <DEDUP_REMOVED lines=19> */
[C---:B------:R-:W-:Y:S01]  /*93c0*/  IMAD.WIDE R64, R6.reuse, 0x4, R64 ;  /* 0x0000000406407825 */ /* 0x040fe200078e0240 */
[----:B---3--:R-:W-:Y:S01]  /*93d0*/  IADD3 R27, R27, -0xa9, RZ ;  /* 0xffffff571b1b7810 */ /* 0x008fe20007ffe0ff */
[----:B------:R3:W-:Y:S02]  /*93e0*/  LDGSTS.E [R26+0x28000], desc[UR16][R72.64], !P4 ;  /* 0x28000000481a7fae */ /* 0x0007e4000e121850 */
[C---:B--2---:R-:W-:Y:S01]  /*93f0*/  IMAD.WIDE R66, R6.reuse, 0x4, R66 ;  /* 0x0000000406427825 */ /* 0x044fe200078e0242 */
[----:B------:R-:W-:Y:S01]  /*9400*/  ISETP.GE.U32.AND P3, PT, R27, 0x7fffff38, PT ;  /* 0x7fffff381b00780c */ /* 0x000fe20003f66070 */
[----:B------:R2:W-:Y:S01]  /*9410*/  LDGSTS.E [R26+0x2c000], desc[UR16][R74.64], !P4 ;  /* 0x2c0000004a1a7fae */ /* 0x0005e2000e121850 */
[----:B------:R-:W2:Y:S01]  /*9420*/  LDC R27, c[0x0][0x230] ;  /* 0x00008c00ff1b7b82 */ /* 0x000ea20000000800 */
[----:B----4-:R-:W-:-:S02]  /*9430*/  IMAD.WIDE R68, R6, 0x4, R68 ;  /* 0x0000000406447825 */ /* 0x010fc400078e0244 */
[----:B------:R4:W-:Y:S02]  /*9440*/  LDGSTS.E [R26+0x28004], desc[UR16][R76.64], !P6 ;  /* 0x280040004c1a7fae */ /* 0x0009e4000f121850 */
[----:B-1----:R-:W-:Y:S02]  /*9450*/  VIADD R3, R3, 0xffffff56 ;  /* 0xffffff5603037836 */ /* 0x002fe40000000000 */
[----:B------:R1:W-:Y:S01]  /*9460*/  LDGSTS.E [R26+0x2c004], desc[UR16][R78.64], !P6 ;  /* 0x2c0040004e1a7fae */ /* 0x0003e2000f121850 */
[C---:B-----5:R-:W-:Y:S02]  /*9470*/  IMAD.WIDE R70, R6.reuse, 0x4, R70 ;  /* 0x0000000406467825 */ /* 0x060fe400078e0246 */
[----:B------:R-:W-:Y:S01]  /*9480*/  ISETP.GE.U32.AND P5, PT, R3, 0x7fffff37, PT ;  /* 0x7fffff370300780c */ /* 0x000fe20003fa6070 */
[----:B------:R5:W-:Y:S01]  /*9490*/  LDGSTS.E [R26+0x28008], desc[UR16][R80.64], !P1 ;  /* 0x28008000501a7fae */ /* 0x000be2000c921850 */
[----:B------:R-:W5:Y:S01]  /*94a0*/  LDC R3, c[0x0][0x230] ;  /* 0x00008c00ff037b82 */ /* 0x000f620000000800 */
[----:B---3--:R-:W-:-:S02]  /*94b0*/  IMAD.WIDE R72, R6, 0x4, R72 ;  /* 0x0000000406487825 */ /* 0x008fc400078e0248 */
[----:B------:R3:W-:Y:S02]  /*94c0*/  LDGSTS.E [R26+0x2c008], desc[UR16][R82.64], !P1 ;  /* 0x2c008000521a7fae */ /* 0x0007e4000c921850 */
[C---:B--2---:R-:W-:Y:S02]  /*94d0*/  IMAD.WIDE R74, R6.reuse, 0x4, R74 ;  /* 0x00000004064a7825 */ /* 0x044fe400078e024a */
[----:B------:R2:W-:Y:S02]  /*94e0*/  LDGSTS.E [R26+0x2800c], desc[UR16][R84.64], !P2 ;  /* 0x2800c000541a7fae */ /* 0x0005e4000d121850 */
[----:B----4-:R-:W-:Y:S02]  /*94f0*/  IMAD.WIDE R76, R6, 0x4, R76 ;  /* 0x00000004064c7825 */ /* 0x010fe400078e024c */
[----:B------:R4:W-:Y:S02]  /*9500*/  LDGSTS.E [R26+0x2c00c], desc[UR16][R86.64], !P2 ;  /* 0x2c00c000561a7fae */ /* 0x0009e4000d121850 */
[----:B------:R-:W-:-:S02]  /*9510*/  VIADD R27, R27, 0xffffff55 ;  /* 0xffffff551b1b7836 */ /* 0x000fc40000000000 */
[----:B------:R4:W-:Y:S01]  /*9520*/  LDGSTS.E [R24+0x28000], desc[UR16][R88.64], !P3 ;  /* 0x2800000058187fae */ /* 0x0009e2000d921850 */
[C---:B-1----:R-:W-:Y:S02]  /*9530*/  IMAD.WIDE R78, R6.reuse, 0x4, R78 ;  /* 0x00000004064e7825 */ /* 0x042fe400078e024e */
[----:B------:R-:W-:Y:S01]  /*9540*/  ISETP.GE.U32.AND P4, PT, R27, 0x7fffff36, PT ;  /* 0x7fffff361b00780c */ /* 0x000fe20003f86070 */
[----:B------:R1:W-:Y:S01]  /*9550*/  LDGSTS.E [R24+0x2c000], desc[UR16][R90.64], !P3 ;  /* 0x2c0000005a187fae */ /* 0x0003e2000d921850 */
[----:B------:R-:W1:Y:S01]  /*9560*/  LDC R27, c[0x0][0x230] ;  /* 0x00008c00ff1b7b82 */ /* 0x000e620000000800 */
[----:B-----5:R-:W-:Y:S02]  /*9570*/  IMAD.WIDE R80, R6, 0x4, R80 ;  /* 0x0000000406507825 */ /* 0x020fe400078e0250 */
[----:B------:R5:W-:Y:S02]  /*9580*/  LDGSTS.E [R24+0x28004], desc[UR16][R92.64], !P5 ;  /* 0x280040005c187fae */ /* 0x000be4000e921850 */
[----:B------:R-:W-:-:S02]  /*9590*/  VIADD R3, R3, 0xffffff54 ;  /* 0xffffff5403037836 */ /* 0x000fc40000000000 */
[----:B------:R5:W-:Y:S01]  /*95a0*/  LDGSTS.E [R24+0x2c004], desc[UR16][R94.64], !P5 ;  /* 0x2c0040005e187fae */ /* 0x000be2000e921850 */
[C---:B---3--:R-:W-:Y:S02]  /*95b0*/  IMAD.WIDE R82, R6.reuse, 0x4, R82 ;  /* 0x0000000406527825 */ /* 0x048fe400078e0252 */
[----:B------:R-:W-:Y:S01]  /*95c0*/  ISETP.GE.U32.AND P6, PT, R3, 0x7fffff35, PT ;  /* 0x7fffff350300780c */ /* 0x000fe20003fc6070 */
[----:B------:R3:W-:Y:S01]  /*95d0*/  LDGSTS.E [R24+0x28008], desc[UR16][R96.64], !P4 ;  /* 0x2800800060187fae */ /* 0x0007e2000e121850 */
[----:B------:R-:W3:Y:S01]  /*95e0*/  LDC R3, c[0x0][0x230] ;  /* 0x00008c00ff037b82 */ /* 0x000ee20000000800 */
[C---:B--2---:R-:W-:Y:S02]  /*95f0*/  IMAD.WIDE R84, R6.reuse, 0x4, R84 ;  /* 0x0000000406547825 */ /* 0x044fe400078e0254 */
[----:B------:R2:W-:Y:S02]  /*9600*/  LDGSTS.E [R24+0x2c008], desc[UR16][R98.64], !P4 ;  /* 0x2c00800062187fae */ /* 0x0005e4000e121850 */
[----:B----4-:R-:W-:-:S04]  /*9610*/  IMAD.WIDE R86, R6, 0x4, R86 ;  /* 0x0000000406567825 */ /* 0x010fc800078e0256 */
[C---:B------:R-:W-:Y:S02]  /*9620*/  IMAD.WIDE R88, R6.reuse, 0x4, R88 ;  /* 0x0000000406587825 */ /* 0x040fe400078e0258 */
[----:B------:R4:W-:Y:S02]  /*9630*/  LDGSTS.E [R24+0x2800c], desc[UR16][R100.64], !P6 ;  /* 0x2800c00064187fae */ /* 0x0009e4000f121850 */
[----:B-1----:R-:W-:Y:S02]  /*9640*/  VIADD R27, R27, 0xffffff53 ;  /* 0xffffff531b1b7836 */ /* 0x002fe40000000000 */
[----:B------:R1:W-:Y:S01]  /*9650*/  LDGSTS.E [R24+0x2c00c], desc[UR16][R102.64], !P6 ;  /* 0x2c00c00066187fae */ /* 0x0003e2000f121850 */
[C---:B------:R-:W-:Y:S02]  /*9660*/  IMAD.WIDE R90, R6.reuse, 0x4, R90 ;  /* 0x00000004065a7825 */ /* 0x040fe400078e025a */
[----:B------:R-:W-:Y:S02]  /*9670*/  ISETP.GE.U32.AND P1, PT, R27, 0x7fffff34, PT ;  /* 0x7fffff341b00780c */ /* 0x000fe40003f26070 */
[----:B------:R-:W1:Y:S01]  /*9680*/  LDC R27, c[0x0][0x230] ;  /* 0x00008c00ff1b7b82 */ /* 0x000e620000000800 */
[----:B-----5:R-:W-:Y:S01]  /*9690*/  IMAD.WIDE R92, R6, 0x4, R92 ;  /* 0x00000004065c7825 */ /* 0x020fe200078e025c */
[----:B---3--:R-:W-:-:S03]  /*96a0*/  IADD3 R3, R3, -0xae, RZ ;  /* 0xffffff5203037810 */ /* 0x008fc60007ffe0ff */
[----:B------:R-:W-:Y:S01]  /*96b0*/  IMAD.WIDE R94, R6, 0x4, R94 ;  /* 0x00000004065e7825 */ /* 0x000fe200078e025e */
[----:B------:R-:W-:-:S03]  /*96c0*/  ISETP.GE.U32.AND P2, PT, R3, 0x7fffff33, PT ;  /* 0x7fffff330300780c */ /* 0x000fc60003f46070 */
[C---:B------:R-:W-:Y:S01]  /*96d0*/  IMAD.WIDE R96, R6.reuse, 0x4, R96 ;  /* 0x0000000406607825 */ /* 0x040fe200078e0260 */
[----:B------:R-:W3:Y:S01]  /*96e0*/  LDC R3, c[0x0][0x230] ;  /* 0x00008c00ff037b82 */ /* 0x000ee20000000800 */
[----:B------:R5:W-:Y:S02]  /*96f0*/  LDGSTS.E [R23+0x28000], desc[UR16][R104.64], !P1 ;  /* 0x2800000068177fae */ /* 0x000be4000c921850 */
[C---:B--2---:R-:W-:Y:S02]  /*9700*/  IMAD.WIDE R98, R6.reuse, 0x4, R98 ;  /* 0x0000000406627825 */ /* 0x044fe400078e0262 */
[----:B------:R2:W-:Y:S02]  /*9710*/  LDGSTS.E [R23+0x2c000], desc[UR16][R106.64], !P1 ;  /* 0x2c0000006a177fae */ /* 0x0005e4000c921850 */
[C---:B----4-:R-:W-:Y:S02]  /*9720*/  IMAD.WIDE R100, R6.reuse, 0x4, R100 ;  /* 0x0000000406647825 */ /* 0x050fe400078e0264 */
[----:B------:R4:W-:Y:S02]  /*9730*/  LDGSTS.E [R23+0x28004], desc[UR16][R108.64], !P2 ;  /* 0x280040006c177fae */ /* 0x0009e4000d121850 */
[----:B-1----:R-:W-:-:S02]  /*9740*/  IMAD.WIDE R102, R6, 0x4, R102 ;  /* 0x0000000406667825 */ /* 0x002fc400078e0266 */
[----:B------:R1:W-:Y:S02]  /*9750*/  LDGSTS.E [R23+0x2c004], desc[UR16][R110.64], !P2 ;  /* 0x2c0040006e177fae */ /* 0x0003e4000d121850 */
[----:B------:R-:W-:Y:S02]  /*9760*/  VIADD R27, R27, 0xffffff51 ;  /* 0xffffff511b1b7836 */ /* 0x000fe40000000000 */
[----:B-----5:R-:W-:-:S03]  /*9770*/  IMAD.WIDE R104, R6, 0x4, R104 ;  /* 0x0000000406687825 */ /* 0x020fc600078e0268 */
[----:B------:R-:W-:Y:S01]  /*9780*/  ISETP.GE.U32.AND P3, PT, R27, 0x7fffff32, PT ;  /* 0x7fffff321b00780c */ /* 0x000fe20003f66070 */
[C---:B--2---:R-:W-:Y:S01]  /*9790*/  IMAD.WIDE R106, R6.reuse, 0x4, R106 ;  /* 0x00000004066a7825 */ /* 0x044fe200078e026a */
[----:B------:R-:W2:Y:S03]  /*97a0*/  LDC R27, c[0x0][0x230] ;  /* 0x00008c00ff1b7b82 */ /* 0x000ea60000000800 */
[----:B---3--:R-:W-:Y:S02]  /*97b0*/  VIADD R3, R3, 0xffffff50 ;  /* 0xffffff5003037836 */ /* 0x008fe40000000000 */
[----:B----4-:R-:W-:-:S03]  /*97c0*/  IMAD.WIDE R108, R6, 0x4, R108 ;  /* 0x00000004066c7825 */ /* 0x010fc600078e026c */
[----:B------:R-:W-:Y:S01]  /*97d0*/  ISETP.GE.U32.AND P5, PT, R3, 0x7fffff31, PT ;  /* 0x7fffff310300780c */ /* 0x000fe20003fa6070 */
[C---:B-1----:R-:W-:Y:S01]  /*97e0*/  IMAD.WIDE R110, R6.reuse, 0x4, R110 ;  /* 0x00000004066e7825 */ /* 0x042fe200078e026e */
        /* <DEDUP_REMOVED lines=18> */
[----:B---3--:R-:W-:Y:S01]  /*9910*/  IMAD.WIDE R120, R6, 0x4, R120 ;  /* 0x0000000406787825 */ /* 0x008fe200078e0278 */
[----:B--2---:R-:W-:-:S02]  /*9920*/  IADD3 R27, R27, -0xb3, RZ ;  /* 0xffffff4d1b1b7810 */ /* 0x004fc40007ffe0ff */
[----:B------:R2:W-:Y:S01]  /*9930*/  LDGSTS.E [R22+0x2c004], desc[UR16][R126.64], !P6 ;  /* 0x2c0040007e167fae */ /* 0x0005e2000f121850 */
[C---:B----4-:R-:W-:Y:S01]  /*9940*/  IMAD.WIDE R122, R6.reuse, 0x4, R122 ;  /* 0x00000004067a7825 */ /* 0x050fe200078e027a */
[----:B------:R-:W-:Y:S02]  /*9950*/  ISETP.GE.U32.AND P1, PT, R27, 0x7fffff2e, PT ;  /* 0x7fffff2e1b00780c */ /* 0x000fe40003f26070 */
[----:B------:R-:W3:Y:S01]  /*9960*/  LDC R27, c[0x0][0x230] ;  /* 0x00008c00ff1b7b82 */ /* 0x000ee20000000800 */
[----:B-----5:R-:W-:-:S04]  /*9970*/  IMAD.WIDE R124, R6, 0x4, R124 ;  /* 0x00000004067c7825 */ /* 0x020fc800078e027c */
[----:B-1----:R-:W-:Y:S02]  /*9980*/  VIADD R3, R3, 0xffffff4c ;  /* 0xffffff4c03037836 */ /* 0x002fe40000000000 */
[----:B--2---:R-:W-:-:S04]  /*9990*/  IMAD.WIDE R126, R6, 0x4, R126 ;  /* 0x00000004067e7825 */ /* 0x004fc800078e027e */
        /* <DEDUP_REMOVED lines=56> */
[----:B------:R-:W-:-:S03]  /*9d20*/  ISETP.GE.U32.AND P5, PT, R3, 0x7fffff25, PT ;  /* 0x7fffff250300780c */ /* 0x000fc60003fa6070 */
[----:B------:R1:W-:Y:S04]  /*9d30*/  LDGSTS.E [R20+0x28008], desc[UR16][R160.64], !P3 ;  /* 0x28008000a0147fae */ /* 0x0003e8000d921850 */
[----:B------:R2:W-:Y:S06]  /*9d40*/  LDGSTS.E [R20+0x2c008], desc[UR16][R162.64], !P3 ;  /* 0x2c008000a2147fae */ /* 0x0005ec000d921850 */
[----:B------:R4:W-:Y:S01]  /*9d50*/  LDGSTS.E [R20+0x2800c], desc[UR16][R164.64], !P5 ;  /* 0x2800c000a4147fae */ /* 0x0009e2000e921850 */
[----:B-1----:R-:W-:Y:S01]  /*9d60*/  IMAD.WIDE R160, R6, 0x4, R160 ;  /* 0x0000000406a07825 */ /* 0x002fe200078e02a0 */
[----:B---3--:R-:W-:-:S02]  /*9d70*/  IADD3 R3, R27, -0xbd, RZ ;  /* 0xffffff431b037810 */ /* 0x008fc40007ffe0ff */
[----:B------:R1:W-:Y:S01]  /*9d80*/  LDGSTS.E [R20+0x2c00c], desc[UR16][R166.64], !P5 ;  /* 0x2c00c000a6147fae */ /* 0x0003e2000e921850 */
[----:B------:R-:W3:Y:S01]  /*9d90*/  LDC R27, c[0x0][0x230] ;  /* 0x00008c00ff1b7b82 */ /* 0x000ee20000000800 */
[----:B--2---:R-:W-:Y:S01]  /*9da0*/  IMAD.WIDE R162, R6, 0x4, R162 ;  /* 0x0000000406a27825 */ /* 0x004fe200078e02a2 */
[----:B------:R-:W-:-:S03]  /*9db0*/  ISETP.GE.U32.AND P4, PT, R3, 0x7fffff24, PT ;  /* 0x7fffff240300780c */ /* 0x000fc60003f86070 */
[----:B----4-:R-:W-:-:S04]  /*9dc0*/  IMAD.WIDE R164, R6, 0x4, R164 ;  /* 0x0000000406a47825 */ /* 0x010fc800078e02a4 */
[----:B-1----:R-:W-:-:S06]  /*9dd0*/  IMAD.WIDE R166, R6, 0x4, R166 ;  /* 0x0000000406a67825 */ /* 0x002fcc00078e02a6 */
[----:B------:R1:W-:Y:S04]  /*9de0*/  LDGSTS.E [R17+0x28000], desc[UR16][R168.64], !P4 ;  /* 0x28000000a8117fae */ /* 0x0003e8000e121850 */
[----:B------:R2:W-:Y:S01]  /*9df0*/  LDGSTS.E [R17+0x2c000], desc[UR16][R170.64], !P4 ;  /* 0x2c000000aa117fae */ /* 0x0005e2000e121850 */
[----:B---3--:R-:W-:Y:S02]  /*9e00*/  VIADD R3, R27, 0xffffff42 ;  /* 0xffffff421b037836 */ /* 0x008fe40000000000 */
[----:B------:R-:W3:Y:S01]  /*9e10*/  LDC R27, c[0x0][0x230] ;  /* 0x00008c00ff1b7b82 */ /* 0x000ee20000000800 */
[----:B-1----:R-:W-:Y:S02]  /*9e20*/  IMAD.WIDE R168, R6, 0x4, R168 ;  /* 0x0000000406a87825 */ /* 0x002fe400078e02a8 */
[----:B------:R-:W-:-:S02]  /*9e30*/  ISETP.GE.U32.AND P6, PT, R3, 0x7fffff23, PT ;  /* 0x7fffff230300780c */ /* 0x000fc40003fc6070 */
[----:B--2---:R-:W-:-:S03]  /*9e40*/  IMAD.WIDE R170, R6, 0x4, R170 ;  /* 0x0000000406aa7825 */ /* 0x004fc600078e02aa */
[----:B------:R-:W1:Y:S08]  /*9e50*/  LDC R3, c[0x0][0x230] ;  /* 0x00008c00ff037b82 */ /* 0x000e700000000800 */
[----:B------:R2:W-:Y:S04]  /*9e60*/  LDGSTS.E [R17+0x28004], desc[UR16][R172.64], !P6 ;  /* 0x28004000ac117fae */ /* 0x0005e8000f121850 */
[----:B------:R4:W-:Y:S01]  /*9e70*/  LDGSTS.E [R17+0x2c004], desc[UR16][R174.64], !P6 ;  /* 0x2c004000ae117fae */ /* 0x0009e2000f121850 */
[----:B---3--:R-:W-:-:S02]  /*9e80*/  VIADD R27, R27, 0xffffff41 ;  /* 0xffffff411b1b7836 */ /* 0x008fc40000000000 */
[----:B--2---:R-:W-:-:S03]  /*9e90*/  IMAD.WIDE R172, R6, 0x4, R172 ;  /* 0x0000000406ac7825 */ /* 0x004fc600078e02ac */
[----:B------:R-:W-:Y:S02]  /*9ea0*/  ISETP.GE.U32.AND P1, PT, R27, 0x7fffff22, PT ;  /* 0x7fffff221b00780c */ /* 0x000fe40003f26070 */
[----:B------:R-:W2:Y:S01]  /*9eb0*/  LDC R27, c[0x0][0x230] ;  /* 0x00008c00ff1b7b82 */ /* 0x000ea20000000800 */
[----:B-1----:R-:W-:Y:S02]  /*9ec0*/  VIADD R3, R3, 0xffffff3f ;  /* 0xffffff3f03037836 */ /* 0x002fe40000000000 */
[----:B----4-:R-:W-:-:S03]  /*9ed0*/  IMAD.WIDE R174, R6, 0x4, R174 ;  /* 0x0000000406ae7825 */ /* 0x010fc600078e02ae */
[----:B------:R-:W-:-:S05]  /*9ee0*/  ISETP.GE.U32.AND P2, PT, R3, 0x7fffff20, PT ;  /* 0x7fffff200300780c */ /* 0x000fca0003f46070 */
[----:B------:R1:W-:Y:S04]  /*9ef0*/  LDGSTS.E [R17+0x28008], desc[UR16][R176.64], !P1 ;  /* 0x28008000b0117fae */ /* 0x0003e8000c921850 */
[----:B------:R3:W-:Y:S01]  /*9f00*/  LDGSTS.E [R17+0x2c008], desc[UR16][R178.64], !P1 ;  /* 0x2c008000b2117fae */ /* 0x0007e2000c921850 */
[----:B------:R-:W-:Y:S01]  /*9f10*/  ISETP.GT.AND P1, PT, R7, 0xdf, PT ;  /* 0x000000df0700780c */ /* 0x000fe20003f24270 */
[----:B-1----:R-:W-:-:S04]  /*9f20*/  IMAD.WIDE R176, R6, 0x4, R176 ;  /* 0x0000000406b07825 */ /* 0x002fc800078e02b0 */
[----:B--2---:R-:W-:Y:S02]  /*9f30*/  VIADD R3, R27, 0xffffff3e ;  /* 0xffffff3e1b037836 */ /* 0x004fe40000000000 */
[----:B------:R-:W1:Y:S01]  /*9f40*/  LDC R27, c[0x0][0x230] ;  /* 0x00008c00ff1b7b82 */ /* 0x000e620000000800 */
[----:B---3--:R-:W-:Y:S02]  /*9f50*/  IMAD.WIDE R178, R6, 0x4, R178 ;  /* 0x0000000406b27825 */ /* 0x008fe400078e02b2 */
[----:B------:R-:W-:Y:S02]  /*9f60*/  ISETP.GE.U32.AND P3, PT, R3, 0x7fffff1f, PT ;  /* 0x7fffff1f0300780c */ /* 0x000fe40003f66070 */
[----:B-1----:R-:W-:-:S03]  /*9f70*/  IADD3 R3, R27, -0xc3, RZ ;  /* 0xffffff3d1b037810 */ /* 0x002fc60007ffe0ff */
[----:B------:R-:W1:Y:S01]  /*9f80*/  LDC R27, c[0x0][0x230] ;  /* 0x00008c00ff1b7b82 */ /* 0x000e620000000800 */
[----:B------:R-:W-:Y:S01]  /*9f90*/  ISETP.GE.U32.AND P5, PT, R3, 0x7fffff1e, PT ;  /* 0x7fffff1e0300780c */ /* 0x000fe20003fa6070 */
[----:B-1----:R-:W-:Y:S02]  /*9fa0*/  VIADD R3, R27, 0xffffff40 ;  /* 0xffffff401b037836 */ /* 0x002fe40000000000 */
[----:B------:R-:W1:Y:S03]  /*9fb0*/  S2R R27, SR_TID.X ;  /* 0x00000000001b7919 */ /* 0x000e660000002100 */
[----:B------:R-:W-:-:S13]  /*9fc0*/  ISETP.GE.U32.AND P4, PT, R3, 0x7fffff21, PT ;  /* 0x7fffff210300780c */ /* 0x000fda0003f86070 */
[----:B------:R2:W-:Y:S04]  /*9fd0*/  LDGSTS.E [R17+0x2800c], desc[UR16][R180.64], !P4 ;  /* 0x2800c000b4117fae */ /* 0x0005e8000e121850 */
[----:B------:R3:W-:Y:S04]  /*9fe0*/  LDGSTS.E [R17+0x2c00c], desc[UR16][R182.64], !P4 ;  /* 0x2c00c000b6117fae */ /* 0x0007e8000e121850 */
[----:B------:R-:W0:Y:S04]  /*9ff0*/  LDGDEPBAR ;  /* 0x00000000000079af */ /* 0x000e280000000000 */
[----:B------:R4:W-:Y:S01]  /*a000*/  LDGSTS.E [R11+0x54000], desc[UR16][R184.64], P0 ;  /* 0x54000000b80b7fae */ /* 0x0009e20008121850 */
[----:B--2---:R-:W-:Y:S01]  /*a010*/  IMAD.WIDE R180, R6, 0x4, R180 ;  /* 0x0000000406b47825 */ /* 0x004fe200078e02b4 */
[----:B-1----:R-:W-:-:S02]  /*a020*/  LOP3.LUT R27, R27, 0x1f, RZ, 0xc0, !PT ;  /* 0x0000001f1b1b7812 */ /* 0x002fc400078ec0ff */
[----:B------:R1:W-:Y:S01]  /*a030*/  LDGSTS.E [R11+0x54400], desc[UR16][R188.64], P0 ;  /* 0x54400000bc0b7fae */ /* 0x0003e20008121850 */
[----:B---3--:R-:W-:Y:S01]  /*a040*/  IMAD.WIDE R182, R6, 0x4, R182 ;  /* 0x0000000406b67825 */ /* 0x008fe200078e02b6 */
[----:B------:R-:W-:Y:S02]  /*a050*/  ISETP.GE.AND P6, PT, R27, R3, PT ;  /* 0x000000031b00720c */ /* 0x000fe40003fc6270 */
[----:B------:R2:W-:Y:S01]  /*a060*/  LDGSTS.E [R11+0x54800], desc[UR16][R192.64], P0 ;  /* 0x54800000c00b7fae */ /* 0x0005e20008121850 */
[----:B------:R-:W3:Y:S01]  /*a070*/  LDC R27, c[0x0][0x230] ;  /* 0x00008c00ff1b7b82 */ /* 0x000ee20000000800 */
[----:B------:R-:W-:Y:S02]  /*a080*/  SEL R3, RZ, 0x4, P6 ;  /* 0x00000004ff037807 */ /* 0x000fe40003000000 */
[----:B------:R5:W-:Y:S01]  /*a090*/  LDGSTS.E [R11+0x54c00], desc[UR16][R196.64], P0 ;  /* 0x54c00000c40b7fae */ /* 0x000be20008121850 */
[----:B----4-:R-:W-:Y:S01]  /*a0a0*/  IMAD.WIDE R184, R8, 0x4, R184 ;  /* 0x0000000408b87825 */ /* 0x010fe200078e02b8 */
[----:B------:R-:W-:-:S02]  /*a0b0*/  SEL R3, R3, RZ, P1 ;  /* 0x000000ff03037207 */ /* 0x000fc40000800000 */
[----:B------:R4:W-:Y:S01]  /*a0c0*/  LDGSTS.E [R11+0x55000], desc[UR16][R200.64], P0 ;  /* 0x55000000c80b7fae */ /* 0x0009e20008121850 */
[C---:B-1----:R-:W-:Y:S01]  /*a0d0*/  IMAD.WIDE R188, R8.reuse, 0x4, R188 ;  /* 0x0000000408bc7825 */ /* 0x042fe200078e02bc */
[----:B------:R-:W-:Y:S02]  /*a0e0*/  ISETP.NE.U32.AND P1, PT, R3, RZ, PT ;  /* 0x000000ff0300720c */ /* 0x000fe40003f25070 */
[----:B------:R1:W-:Y:S01]  /*a0f0*/  LDGSTS.E [R11+0x55400], desc[UR16][R204.64], P0 ;  /* 0x55400000cc0b7fae */ /* 0x0003e20008121850 */
[----:B------:R-:W1:Y:S01]  /*a100*/  LDC R3, c[0x0][0x230] ;  /* 0x00008c00ff037b82 */ /* 0x000e620000000800 */
[C---:B--2---:R-:W-:Y:S02]  /*a110*/  IMAD.WIDE R192, R8.reuse, 0x4, R192 ;  /* 0x0000000408c07825 */ /* 0x044fe400078e02c0 */
[----:B------:R2:W-:Y:S02]  /*a120*/  LDGSTS.E [R11+0x55800], desc[UR16][R208.64], P0 ;  /* 0x55800000d00b7fae */ /* 0x0005e40008121850 */
[----:B-----5:R-:W-:-:S02]  /*a130*/  IMAD.WIDE R196, R8, 0x4, R196 ;  /* 0x0000000408c47825 */ /* 0x020fc400078e02c4 */
[----:B------:R5:W-:Y:S02]  /*a140*/  LDGSTS.E [R11+0x55c00], desc[UR16][R212.64], P0 ;  /* 0x55c00000d40b7fae */ /* 0x000be40008121850 */
[C---:B----4-:R-:W-:Y:S02]  /*a150*/  IMAD.WIDE R200, R8.reuse, 0x4, R200 ;  /* 0x0000000408c87825 */ /* 0x050fe400078e02c8 */
[----:B------:R4:W-:Y:S02]  /*a160*/  LDGSTS.E [R11+0x56000], desc[UR16][R220.64], P0 ;  /* 0x56000000dc0b7fae */ /* 0x0009e40008121850 */
[----:B---3--:R-:W-:Y:S02]  /*a170*/  VIADD R27, R27, 0xffffff3c ;  /* 0xffffff3c1b1b7836 */ /* 0x008fe40000000000 */
[----:B------:R3:W-:Y:S01]  /*a180*/  LDGSTS.E [R11+0x56400], desc[UR16][R28.64], P0 ;  /* 0x564000001c0b7fae */ /* 0x0007e20008121850 */
[C---:B-1----:R-:W-:Y:S02]  /*a190*/  IMAD.WIDE R204, R8.reuse, 0x4, R204 ;  /* 0x0000000408cc7825 */ /* 0x042fe400078e02cc */
[----:B------:R-:W-:Y:S01]  /*a1a0*/  ISETP.GE.U32.AND P6, PT, R27, 0x7fffff1d, PT ;  /* 0x7fffff1d1b00780c */ /* 0x000fe20003fc6070 */
[----:B------:R1:W-:Y:S01]  /*a1b0*/  LDGSTS.E [R11+0x56800], desc[UR16][R32.64], P0 ;  /* 0x56800000200b7fae */ /* 0x0003e20008121850 */
[----:B------:R-:W1:Y:S01]  /*a1c0*/  LDC R27, c[0x0][0x230] ;  /* 0x00008c00ff1b7b82 */ /* 0x000e620000000800 */
[----:B--2---:R-:W-:-:S02]  /*a1d0*/  IMAD.WIDE R208, R8, 0x4, R208 ;  /* 0x0000000408d07825 */ /* 0x004fc400078e02d0 */
[----:B------:R2:W-:Y:S02]  /*a1e0*/  LDGSTS.E [R11+0x56c00], desc[UR16][R36.64], P0 ;  /* 0x56c00000240b7fae */ /* 0x0005e40008121850 */
[----:B------:R-:W-:Y:S02]  /*a1f0*/  VIADD R3, R3, 0xffffff3a ;  /* 0xffffff3a03037836 */ /* 0x000fe40000000000 */
[----:B------:R2:W-:Y:S01]  /*a200*/  LDGSTS.E [R11+0x57000], desc[UR16][R40.64], P0 ;  /* 0x57000000280b7fae */ /* 0x0005e20008121850 */
[----:B-----5:R-:W-:-:S03]  /*a210*/  IMAD.WIDE R212, R8, 0x4, R212 ;  /* 0x0000000408d47825 */ /* 0x020fc600078e02d4 */
[----:B------:R5:W-:Y:S01]  /*a220*/  LDGSTS.E [R11+0x57400], desc[UR16][R44.64], P0 ;  /* 0x574000002c0b7fae */ /* 0x000be20008121850 */
[----:B----4-:R-:W-:-:S03]  /*a230*/  IMAD.WIDE R220, R8, 0x4, R220 ;  /* 0x0000000408dc7825 */ /* 0x010fc600078e02dc */
[----:B------:R4:W-:Y:S01]  /*a240*/  LDGSTS.E [R11+0x57800], desc[UR16][R48.64], P0 ;  /* 0x57800000300b7fae */ /* 0x0009e20008121850 */
[----:B---3--:R-:W-:-:S03]  /*a250*/  IMAD.WIDE R28, R8, 0x4, R28 ;  /* 0x00000004081c7825 */ /* 0x008fc600078e021c */
[----:B------:R3:W-:Y:S01]  /*a260*/  LDGSTS.E [R11+0x57c00], desc[UR16][R52.64], P0 ;  /* 0x57c00000340b7fae */ /* 0x0007e20008121850 */
[----:B-1----:R-:W-:-:S03]  /*a270*/  IMAD.WIDE R32, R8, 0x4, R32 ;  /* 0x0000000408207825 */ /* 0x002fc600078e0220 */
[----:B------:R1:W-:Y:S01]  /*a280*/  LDGSTS.E [R10+0x54200], desc[UR16][R186.64], P0 ;  /* 0x54200000ba0a7fae */ /* 0x0003e20008121850 */
[----:B------:R-:W-:Y:S02]  /*a290*/  VIADD R27, R27, 0xffffff3b ;  /* 0xffffff3b1b1b7836 */ /* 0x000fe40000000000 */
[C---:B--2---:R-:W-:Y:S01]  /*a2a0*/  IMAD.WIDE R36, R8.reuse, 0x4, R36 ;  /* 0x0000000408247825 */ /* 0x044fe200078e0224 */
[----:B------:R2:W-:Y:S02]  /*a2b0*/  LDGSTS.E [R10+0x54600], desc[UR16][R190.64], P0 ;  /* 0x54600000be0a7fae */ /* 0x0005e40008121850 */
[----:B------:R-:W-:Y:S01]  /*a2c0*/  ISETP.GE.U32.AND P4, PT, R27, 0x7fffff1c, PT ;  /* 0x7fffff1c1b00780c */ /* 0x000fe20003f86070 */
[C---:B------:R-:W-:Y:S01]  /*a2d0*/  IMAD.WIDE R40, R8.reuse, 0x4, R40 ;  /* 0x0000000408287825 */ /* 0x040fe200078e0228 */
[----:B------:R2:W-:Y:S01]  /*a2e0*/  LDGSTS.E [R10+0x54a00], desc[UR16][R194.64], P0 ;  /* 0x54a00000c20a7fae */ /* 0x0005e20008121850 */
[----:B------:R-:W2:Y:S02]  /*a2f0*/  LDC R27, c[0x0][0x230] ;  /* 0x00008c00ff1b7b82 */ /* 0x000ea40000000800 */
[C---:B-----5:R-:W-:Y:S01]  /*a300*/  IMAD.WIDE R44, R8.reuse, 0x4, R44 ;  /* 0x00000004082c7825 */ /* 0x060fe200078e022c */
[----:B------:R5:W-:Y:S03]  /*a310*/  LDGSTS.E [R10+0x54e00], desc[UR16][R198.64], P0 ;  /* 0x54e00000c60a7fae */ /* 0x000be60008121850 */
[C---:B----4-:R-:W-:Y:S01]  /*a320*/  IMAD.WIDE R48, R8.reuse, 0x4, R48 ;  /* 0x0000000408307825 */ /* 0x050fe200078e0230 */
[----:B------:R4:W-:Y:S03]  /*a330*/  LDGSTS.E [R10+0x55200], desc[UR16][R202.64], P0 ;  /* 0x55200000ca0a7fae */ /* 0x0009e60008121850 */
[C---:B---3--:R-:W-:Y:S01]  /*a340*/  IMAD.WIDE R52, R8.reuse, 0x4, R52 ;  /* 0x0000000408347825 */ /* 0x048fe200078e0234 */
[----:B------:R3:W-:Y:S03]  /*a350*/  LDGSTS.E [R10+0x55600], desc[UR16][R206.64], P0 ;  /* 0x55600000ce0a7fae */ /* 0x0007e60008121850 */
[C---:B-1----:R-:W-:Y:S01]  /*a360*/  IMAD.WIDE R186, R8.reuse, 0x4, R186 ;  /* 0x0000000408ba7825 */ /* 0x042fe200078e02ba */
[----:B------:R1:W-:Y:S03]  /*a370*/  LDGSTS.E [R10+0x55a00], desc[UR16][R210.64], P0 ;  /* 0x55a00000d20a7fae */ /* 0x0003e60008121850 */
[C---:B--2---:R-:W-:Y:S01]  /*a380*/  IMAD.WIDE R190, R8.reuse, 0x4, R190 ;  /* 0x0000000408be7825 */ /* 0x044fe200078e02be */
[----:B------:R2:W-:Y:S03]  /*a390*/  LDGSTS.E [R10+0x55e00], desc[UR16][R214.64], P0 ;  /* 0x55e00000d60a7fae */ /* 0x0005e60008121850 */
[C---:B------:R-:W-:Y:S01]  /*a3a0*/  IMAD.WIDE R194, R8.reuse, 0x4, R194 ;  /* 0x0000000408c27825 */ /* 0x040fe200078e02c2 */
[----:B------:R2:W-:Y:S03]  /*a3b0*/  LDGSTS.E [R10+0x56200], desc[UR16][R222.64], P0 ;  /* 0x56200000de0a7fae */ /* 0x0005e60008121850 */
        /* <DEDUP_REMOVED lines=12> */
[----:B-----5:R-:W-:Y:S01]  /*a480*/  IMAD.WIDE R30, R8, 0x4, R30 ;  /* 0x00000004081e7825 */ /* 0x020fe200078e021e */
[----:B------:R5:W-:Y:S01]  /*a490*/  LDGSTS.E [R10+0x57e00], desc[UR16][R54.64], P0 ;  /* 0x57e00000360a7fae */ /* 0x000be20008121850 */
[----:B------:R-:W-:-:S02]  /*a4a0*/  ISETP.GE.U32.AND P0, PT, R3, 0x7fffff1b, PT ;  /* 0x7fffff1b0300780c */ /* 0x000fc40003f06070 */
[----:B------:R-:W-:Y:S01]  /*a4b0*/  IADD3 R3, R27, -0xc7, RZ ;  /* 0xffffff391b037810 */ /* 0x000fe20007ffe0ff */
[----:B------:R-:W0:Y:S01]  /*a4c0*/  LDGDEPBAR ;  /* 0x00000000000079af */ /* 0x000e220000000000 */
[----:B------:R-:W5:Y:S01]  /*a4d0*/  LDC R27, c[0x0][0x230] ;  /* 0x00008c00ff1b7b82 */ /* 0x000f620000000800 */
[----:B----4-:R-:W-:-:S07]  /*a4e0*/  IMAD.WIDE R34, R8, 0x4, R34 ;  /* 0x0000000408227825 */ /* 0x010fce00078e0222 */
[----:B------:R-:W-:Y:S01]  /*a4f0*/  BAR.SYNC.DEFER_BLOCKING 0x0 ;  /* 0x0000000000007b1d */ /* 0x000fe20000010000 */
[----:B---3--:R-:W-:-:S04]  /*a500*/  IMAD.WIDE R38, R8, 0x4, R38 ;  /* 0x0000000408267825 */ /* 0x008fc800078e0226 */
[----:B-1----:R-:W-:-:S04]  /*a510*/  IMAD.WIDE R42, R8, 0x4, R42 ;  /* 0x00000004082a7825 */ /* 0x002fc800078e022a */
[----:B--2---:R-:W-:-:S04]  /*a520*/  IMAD.WIDE R46, R8, 0x4, R46 ;  /* 0x00000004082e7825 */ /* 0x004fc800078e022e */
[----:B------:R-:W-:-:S04]  /*a530*/  IMAD.WIDE R50, R8, 0x4, R50 ;  /* 0x0000000408327825 */ /* 0x000fc800078e0232 */
[----:B-----5:R-:W-:Y:S01]  /*a540*/  IMAD.WIDE R54, R8, 0x4, R54 ;  /* 0x0000000408367825 */ /* 0x020fe200078e0236 */
[----:B------:R-:W-:Y:S01]  /*a550*/  @!PT LDS RZ, [RZ] ;  /* 0x00000000fffff984 */ /* 0x000fe20000000800 */
[----:B------:R-:W-:Y:S01]  /*a560*/  @!PT LDS RZ, [RZ] ;  /* 0x00000000fffff984 */ /* 0x000fe20000000800 */
[----:B------:R-:W-:Y:S01]  /*a570*/  @!PT LDS RZ, [RZ] ;  /* 0x00000000fffff984 */ /* 0x000fe20000000800 */
[----:B------:R1:W-:Y:S04]  /*a580*/  LDGSTS.E [R25+0x30000], desc[UR16][R56.64], !P2 ;  /* 0x3000000038197fae */ /* 0x0003e8000d121850 */
[----:B------:R2:W-:Y:S01]  /*a590*/  LDGSTS.E [R25+0x34000], desc[UR16][R58.64], !P2 ;  /* 0x340000003a197fae */ /* 0x0005e2000d121850 */
[----:B------:R-:W-:-:S03]  /*a5a0*/  ISETP.GE.U32.AND P2, PT, R3, 0x7fffff1a, PT ;  /* 0x7fffff1a0300780c */ /* 0x000fc60003f46070 */
[----:B------:R-:W-:Y:S01]  /*a5b0*/  LDGSTS.E [R25+0x30004], desc[UR16][R60.64], !P3 ;  /* 0x300040003c197fae */ /* 0x000fe2000d921850 */
[----:B-1----:R-:W1:Y:S03]  /*a5c0*/  LDC R57, c[0x0][0x230] ;  /* 0x00008c00ff397b82 */ /* 0x002e660000000800 */
[----:B------:R3:W-:Y:S04]  /*a5d0*/  LDGSTS.E [R25+0x34004], desc[UR16][R62.64], !P3 ;  /* 0x340040003e197fae */ /* 0x0007e8000d921850 */
[----:B------:R4:W-:Y:S01]  /*a5e0*/  LDGSTS.E [R25+0x30008], desc[UR16][R64.64], !P5 ;  /* 0x3000800040197fae */ /* 0x0009e2000e921850 */
[----:B--2---:R-:W2:Y:S03]  /*a5f0*/  LDC R58, c[0x0][0x230] ;  /* 0x00008c00ff3a7b82 */ /* 0x004ea60000000800 */
[----:B------:R5:W-:Y:S04]  /*a600*/  LDGSTS.E [R25+0x34008], desc[UR16][R66.64], !P5 ;  /* 0x3400800042197fae */ /* 0x000be8000e921850 */
[----:B------:R1:W-:Y:S01]  /*a610*/  LDGSTS.E [R25+0x3000c], desc[UR16][R68.64], !P6 ;  /* 0x3000c00044197fae */ /* 0x0003e2000f121850 */
[----:B---3--:R-:W-:Y:S01]  /*a620*/  CS2R R62, SRZ ;  /* 0x00000000003e7805 */ /* 0x008fe2000001ff00 */
[----:B------:R-:W3:Y:S02]  /*a630*/  LDC R56, c[0x0][0x230] ;  /* 0x00008c00ff387b82 */ /* 0x000ee40000000800 */
[----:B------:R1:W-:Y:S01]  /*a640*/  LDGSTS.E [R25+0x3400c], desc[UR16][R70.64], !P6 ;  /* 0x3400c00046197fae */ /* 0x0003e2000f121850 */
[----:B----4-:R-:W-:-:S03]  /*a650*/  CS2R R64, SRZ ;  /* 0x0000000000407805 */ /* 0x010fc6000001ff00 */
[----:B------:R4:W-:Y:S01]  /*a660*/  LDGSTS.E [R26+0x30000], desc[UR16][R72.64], !P4 ;  /* 0x30000000481a7fae */ /* 0x0009e2000e121850 */
[----:B-----5:R-:W-:Y:S01]  /*a670*/  CS2R R66, SRZ ;  /* 0x0000000000427805 */ /* 0x020fe2000001ff00 */
[----:B------:R-:W5:Y:S01]  /*a680*/  LDC R59, c[0x0][0x230] ;  /* 0x00008c00ff3b7b82 */ /* 0x000f620000000800 */
[----:B-1----:R-:W-:Y:S01]  /*a690*/  VIADD R3, R57, 0xffffff37 ;  /* 0xffffff3739037836 */ /* 0x002fe20000000000 */
[----:B------:R1:W-:Y:S01]  /*a6a0*/  LDGSTS.E [R26+0x34000], desc[UR16][R74.64], !P4 ;  /* 0x340000004a1a7fae */ /* 0x0003e2000e121850 */
[----:B------:R-:W-:Y:S02]  /*a6b0*/  CS2R R68, SRZ ;  /* 0x0000000000447805 */ /* 0x000fe4000001ff00 */
[----:B------:R-:W-:Y:S01]  /*a6c0*/  CS2R R70, SRZ ;  /* 0x0000000000467805 */ /* 0x000fe2000001ff00 */
[----:B------:R3:W-:Y:S01]  /*a6d0*/  LDGSTS.E [R26+0x30004], desc[UR16][R76.64], !P0 ;  /* 0x300040004c1a7fae */ /* 0x0007e2000c121850 */
[----:B--2---:R-:W-:Y:S01]  /*a6e0*/  VIADD R25, R58, 0xffffff38 ;  /* 0xffffff383a197836 */ /* 0x004fe20000000000 */
[----:B------:R-:W2:Y:S02]  /*a6f0*/  LDC R57, c[0x0][0x230] ;  /* 0x00008c00ff397b82 */ /* 0x000ea40000000800 */
[----:B------:R5:W-:Y:S01]  /*a700*/  LDGSTS.E [R26+0x34004], desc[UR16][R78.64], !P0 ;  /* 0x340040004e1a7fae */ /* 0x000be2000c121850 */
[----:B------:R-:W-:-:S02]  /*a710*/  ISETP.GE.U32.AND P0, PT, R3, 0x7fffff18, PT ;  /* 0x7fffff180300780c */ /* 0x000fc40003f06070 */
[----:B----4-:R-:W-:Y:S02]  /*a720*/  CS2R R72, SRZ ;  /* 0x0000000000487805 */ /* 0x010fe4000001ff00 */
[----:B------:R-:W-:Y:S01]  /*a730*/  ISETP.GE.U32.AND P3, PT, R25, 0x7fffff19, PT ;  /* 0x7fffff191900780c */ /* 0x000fe20003f66070 */
[----:B------:R4:W-:Y:S01]  /*a740*/  LDGSTS.E [R26+0x30008], desc[UR16][R80.64], !P2 ;  /* 0x30008000501a7fae */ /* 0x0009e2000d121850 */
[----:B-1----:R-:W-:Y:S01]  /*a750*/  CS2R R74, SRZ ;  /* 0x00000000004a7805 */ /* 0x002fe2000001ff00 */
[----:B---3--:R-:W-:Y:S01]  /*a760*/  VIADD R25, R56, 0xffffff36 ;  /* 0xffffff3638197836 */ /* 0x008fe20000000000 */
[----:B------:R-:W1:Y:S01]  /*a770*/  LDC R58, c[0x0][0x230] ;  /* 0x00008c00ff3a7b82 */ /* 0x000e620000000800 */
[----:B------:R3:W-:Y:S01]  /*a780*/  LDGSTS.E [R26+0x34008], desc[UR16][R82.64], !P2 ;  /* 0x34008000521a7fae */ /* 0x0007e2000d121850 */
[----:B------:R-:W-:Y:S02]  /*a790*/  CS2R R76, SRZ ;  /* 0x00000000004c7805 */ /* 0x000fe4000001ff00 */
[----:B------:R-:W-:-:S02]  /*a7a0*/  ISETP.GE.U32.AND P2, PT, R25, 0x7fffff17, PT ;  /* 0x7fffff171900780c */ /* 0x000fc40003f46070 */
[----:B-----5:R-:W-:Y:S01]  /*a7b0*/  CS2R R78, SRZ ;  /* 0x00000000004e7805 */ /* 0x020fe2000001ff00 */
[----:B------:R-:W-:Y:S01]  /*a7c0*/  VIADD R3, R59, 0xffffff35 ;  /* 0xffffff353b037836 */ /* 0x000fe20000000000 */
[----:B------:R-:W5:Y:S01]  /*a7d0*/  LDC R56, c[0x0][0x230] ;  /* 0x00008c00ff387b82 */ /* 0x000f620000000800 */
[----:B------:R2:W-:Y:S01]  /*a7e0*/  LDGSTS.E [R26+0x3000c], desc[UR16][R84.64], !P3 ;  /* 0x3000c000541a7fae */ /* 0x0005e2000d921850 */
[----:B----4-:R-:W-:-:S03]  /*a7f0*/  CS2R R80, SRZ ;  /* 0x0000000000507805 */ /* 0x010fc6000001ff00 */
[----:B------:R4:W-:Y:S01]  /*a800*/  LDGSTS.E [R26+0x3400c], desc[UR16][R86.64], !P3 ;  /* 0x3400c000561a7fae */ /* 0x0009e2000d921850 */
[----:B------:R-:W-:Y:S02]  /*a810*/  ISETP.GE.U32.AND P3, PT, R3, 0x7fffff16, PT ;  /* 0x7fffff160300780c */ /* 0x000fe40003f66070 */
[----:B---3--:R-:W-:Y:S02]  /*a820*/  CS2R R82, SRZ ;  /* 0x0000000000527805 */ /* 0x008fe4000001ff00 */
[----:B------:R-:W-:Y:S01]  /*a830*/  IADD3 R3, R27, -0xcc, RZ ;  /* 0xffffff341b037810 */ /* 0x000fe20007ffe0ff */
[----:B------:R3:W-:Y:S01]  /*a840*/  LDGSTS.E [R24+0x30000], desc[UR16][R88.64], !P0 ;  /* 0x3000000058187fae */ /* 0x0007e2000c121850 */
[----:B------:R-:W5:Y:S01]  /*a850*/  LDC R25, c[0x0][0x230] ;  /* 0x00008c00ff197b82 */ /* 0x000f620000000800 */
[----:B--2---:R-:W-:Y:S02]  /*a860*/  VIADD R57, R57, 0xffffff32 ;  /* 0xffffff3239397836 */ /* 0x004fe40000000000 */
[----:B------:R2:W-:Y:S01]  /*a870*/  LDGSTS.E [R24+0x34000], desc[UR16][R90.64], !P0 ;  /* 0x340000005a187fae */ /* 0x0005e2000c121850 */
[----:B------:R-:W-:-:S02]  /*a880*/  ISETP.GE.U32.AND P0, PT, R3, 0x7fffff15, PT ;  /* 0x7fffff150300780c */ /* 0x000fc40003f06070 */
[----:B------:R-:W-:Y:S01]  /*a890*/  CS2R R84, SRZ ;  /* 0x0000000000547805 */ /* 0x000fe2000001ff00 */
[----:B-1----:R-:W-:Y:S01]  /*a8a0*/  VIADD R58, R58, 0xffffff33 ;  /* 0xffffff333a3a7836 */ /* 0x002fe20000000000 */
[----:B------:R1:W-:Y:S01]  /*a8b0*/  LDGSTS.E [R24+0x30004], desc[UR16][R92.64], !P2 ;  /* 0x300040005c187fae */ /* 0x0003e2000d121850 */
[----:B------:R-:W1:Y:S01]  /*a8c0*/  LDC R27, c[0x0][0x230] ;  /* 0x00008c00ff1b7b82 */ /* 0x000e620000000800 */
[----:B----4-:R-:W-:Y:S02]  /*a8d0*/  CS2R R86, SRZ ;  /* 0x0000000000567805 */ /* 0x010fe4000001ff00 */
[----:B------:R4:W-:Y:S01]  /*a8e0*/  LDGSTS.E [R24+0x34004], desc[UR16][R94.64], !P2 ;  /* 0x340040005e187fae */ /* 0x0009e2000d121850 */
[----:B------:R-:W-:Y:S02]  /*a8f0*/  ISETP.GE.U32.AND P2, PT, R58, 0x7fffff14, PT ;  /* 0x7fffff143a00780c */ /* 0x000fe40003f46070 */
[----:B---3--:R-:W-:Y:S01]  /*a900*/  CS2R R88, SRZ ;  /* 0x0000000000587805 */ /* 0x008fe2000001ff00 */
[----:B-----5:R-:W-:Y:S01]  /*a910*/  VIADD R56, R56, 0xffffff31 ;  /* 0xffffff3138387836 */ /* 0x020fe20000000000 */
[----:B------:R3:W-:Y:S01]  /*a920*/  LDGSTS.E [R24+0x30008], desc[UR16][R96.64], !P3 ;  /* 0x3000800060187fae */ /* 0x0007e2000d921850 */
[----:B------:R-:W5:Y:S01]  /*a930*/  LDC R26, c[0x0][0x230] ;  /* 0x00008c00ff1a7b82 */ /* 0x000f620000000800 */
[----:B--2---:R-:W-:-:S02]  /*a940*/  CS2R R90, SRZ ;  /* 0x00000000005a7805 */ /* 0x004fc4000001ff00 */
[----:B------:R-:W-:Y:S01]  /*a950*/  CS2R R58, SRZ ;  /* 0x00000000003a7805 */ /* 0x000fe2000001ff00 */
[----:B------:R2:W-:Y:S01]  /*a960*/  LDGSTS.E [R24+0x34008], desc[UR16][R98.64], !P3 ;  /* 0x3400800062187fae */ /* 0x0005e2000d921850 */
[----:B------:R-:W-:Y:S02]  /*a970*/  ISETP.GE.U32.AND P3, PT, R57, 0x7fffff13, PT ;  /* 0x7fffff133900780c */ /* 0x000fe40003f66070 */
[----:B-1----:R-:W-:Y:S01]  /*a980*/  CS2R R92, SRZ ;  /* 0x00000000005c7805 */ /* 0x002fe2000001ff00 */
[----:B------:R1:W-:Y:S01]  /*a990*/  LDGSTS.E [R24+0x3000c], desc[UR16][R100.64], !P0 ;  /* 0x3000c00064187fae */ /* 0x0003e2000c121850 */
[----:B------:R-:W5:Y:S01]  /*a9a0*/  LDC R3, c[0x0][0x230] ;  /* 0x00008c00ff037b82 */ /* 0x000f620000000800 */
[----:B------:R-:W-:Y:S01]  /*a9b0*/  VIADD R25, R25, 0xffffff2e ;  /* 0xffffff2e19197836 */ /* 0x000fe20000000000 */
[----:B----4-:R-:W-:Y:S01]  /*a9c0*/  CS2R R94, SRZ ;  /* 0x00000000005e7805 */ /* 0x010fe2000001ff00 */
[----:B------:R4:W-:Y:S01]  /*a9d0*/  LDGSTS.E [R24+0x3400c], desc[UR16][R102.64], !P0 ;  /* 0x3400c00066187fae */ /* 0x0009e2000c121850 */
[----:B------:R-:W-:-:S02]  /*a9e0*/  ISETP.GE.U32.AND P0, PT, R56, 0x7fffff12, PT ;  /* 0x7fffff123800780c */ /* 0x000fc40003f06070 */
[----:B---3--:R-:W-:Y:S01]  /*a9f0*/  CS2R R96, SRZ ;  /* 0x0000000000607805 */ /* 0x008fe2000001ff00 */
[----:B------:R3:W-:Y:S01]  /*aa00*/  LDGSTS.E [R23+0x30000], desc[UR16][R104.64], !P2 ;  /* 0x3000000068177fae */ /* 0x0007e2000d121850 */
[----:B------:R-:W-:Y:S01]  /*aa10*/  VIADD R27, R27, 0xffffff30 ;  /* 0xffffff301b1b7836 */ /* 0x000fe20000000000 */
[----:B------:R-:W3:Y:S01]  /*aa20*/  LDC R56, c[0x0][0x230] ;  /* 0x00008c00ff387b82 */ /* 0x000ee20000000800 */
[----:B--2---:R-:W-:Y:S01]  /*aa30*/  CS2R R98, SRZ ;  /* 0x0000000000627805 */ /* 0x004fe2000001ff00 */
[----:B------:R2:W-:Y:S01]  /*aa40*/  LDGSTS.E [R23+0x34000], desc[UR16][R106.64], !P2 ;  /* 0x340000006a177fae */ /* 0x0005e2000d121850 */
[----:B-1----:R-:W-:Y:S02]  /*aa50*/  CS2R R100, SRZ ;  /* 0x0000000000647805 */ /* 0x002fe4000001ff00 */
[----:B------:R-:W-:Y:S01]  /*aa60*/  ISETP.GE.U32.AND P2, PT, R27, 0x7fffff11, PT ;  /* 0x7fffff111b00780c */ /* 0x000fe20003f46070 */
[----:B------:R1:W-:Y:S01]  /*aa70*/  LDGSTS.E [R23+0x30004], desc[UR16][R108.64], !P3 ;  /* 0x300040006c177fae */ /* 0x0003e2000d921850 */
[----:B-----5:R-:W-:Y:S01]  /*aa80*/  IADD3 R26, R26, -0xd1, RZ ;  /* 0xffffff2f1a1a7810 */ /* 0x020fe20007ffe0ff */
[----:B----4-:R-:W4:Y:S01]  /*aa90*/  LDC R24, c[0x0][0x230] ;  /* 0x00008c00ff187b82 */ /* 0x010f220000000800 */
[----:B------:R-:W-:Y:S01]  /*aaa0*/  CS2R R102, SRZ ;  /* 0x0000000000667805 */ /* 0x000fe2000001ff00 */
[----:B------:R5:W-:Y:S01]  /*aab0*/  LDGSTS.E [R23+0x34004], desc[UR16][R110.64], !P3 ;  /* 0x340040006e177fae */ /* 0x000be2000d921850 */
[----:B------:R-:W-:-:S02]  /*aac0*/  ISETP.GE.U32.AND P3, PT, R26, 0x7fffff10, PT ;  /* 0x7fffff101a00780c */ /* 0x000fc40003f66070 */
[----:B---3--:R-:W-:Y:S01]  /*aad0*/  CS2R R104, SRZ ;  /* 0x0000000000687805 */ /* 0x008fe2000001ff00 */
[----:B------:R3:W-:Y:S01]  /*aae0*/  LDGSTS.E [R23+0x30008], desc[UR16][R112.64], !P0 ;  /* 0x3000800070177fae */ /* 0x0007e2000c121850 */
[----:B------:R-:W-:Y:S01]  /*aaf0*/  VIADD R3, R3, 0xffffff2d ;  /* 0xffffff2d03037836 */ /* 0x000fe20000000000 */
[----:B------:R-:W4:Y:S01]  /*ab00*/  LDC R26, c[0x0][0x230] ;  /* 0x00008c00ff1a7b82 */ /* 0x000f220000000800 */
[----:B--2---:R-:W-:Y:S01]  /*ab10*/  CS2R R106, SRZ ;  /* 0x00000000006a7805 */ /* 0x004fe2000001ff00 */
[----:B------:R2:W-:Y:S01]  /*ab20*/  LDGSTS.E [R23+0x34008], desc[UR16][R114.64], !P0 ;  /* 0x3400800072177fae */ /* 0x0005e2000c121850 */
[----:B------:R-:W-:Y:S02]  /*ab30*/  ISETP.GE.U32.AND P0, PT, R25, 0x7fffff0f, PT ;  /* 0x7fffff0f1900780c */ /* 0x000fe40003f06070 */
[----:B-1----:R-:W-:Y:S02]  /*ab40*/  CS2R R108, SRZ ;  /* 0x00000000006c7805 */ /* 0x002fe4000001ff00 */
[----:B------:R-:W-:Y:S01]  /*ab50*/  ISETP.GE.U32.AND P4, PT, R3, 0x7fffff0e, PT ;  /* 0x7fffff0e0300780c */ /* 0x000fe20003f86070 */
[----:B------:R1:W-:Y:S01]  /*ab60*/  LDGSTS.E [R23+0x3000c], desc[UR16][R116.64], !P2 ;  /* 0x3000c00074177fae */ /* 0x0003e2000d121850 */
[----:B-----5:R-:W-:Y:S01]  /*ab70*/  CS2R R110, SRZ ;  /* 0x00000000006e7805 */ /* 0x020fe2000001ff00 */
[----:B------:R-:W5:Y:S01]  /*ab80*/  LDC R25, c[0x0][0x230] ;  /* 0x00008c00ff197b82 */ /* 0x000f620000000800 */
[----:B------:R-:W-:Y:S01]  /*ab90*/  VIADD R56, R56, 0xffffff2c ;  /* 0xffffff2c38387836 */ /* 0x000fe20000000000 */
[----:B------:R1:W-:Y:S01]  /*aba0*/  LDGSTS.E [R23+0x3400c], desc[UR16][R118.64], !P2 ;  /* 0x3400c00076177fae */ /* 0x0003e2000d121850 */
[----:B---3--:R-:W-:-:S03]  /*abb0*/  CS2R R112, SRZ ;  /* 0x0000000000707805 */ /* 0x008fc6000001ff00 */
[----:B------:R3:W-:Y:S01]  /*abc0*/  LDGSTS.E [R22+0x30000], desc[UR16][R120.64], !P3 ;  /* 0x3000000078167fae */ /* 0x0007e2000d921850 */
[----:B------:R-:W-:Y:S01]  /*abd0*/  ISETP.GE.U32.AND P2, PT, R56, 0x7fffff0d, PT ;  /* 0x7fffff0d3800780c */ /* 0x000fe20003f46070 */
[----:B----4-:R-:W-:Y:S01]  /*abe0*/  VIADD R3, R24, 0xffffff2b ;  /* 0xffffff2b18037836 */ /* 0x010fe20000000000 */
[----:B------:R-:W4:Y:S01]  /*abf0*/  LDC R27, c[0x0][0x230] ;  /* 0x00008c00ff1b7b82 */ /* 0x000f220000000800 */
[----:B------:R3:W-:Y:S01]  /*ac00*/  LDGSTS.E [R22+0x34000], desc[UR16][R122.64], !P3 ;  /* 0x340000007a167fae */ /* 0x0007e2000d921850 */
[----:B--2---:R-:W-:Y:S02]  /*ac10*/  CS2R R114, SRZ ;  /* 0x0000000000727805 */ /* 0x004fe4000001ff00 */
[----:B-1----:R-:W-:Y:S02]  /*ac20*/  CS2R R116, SRZ ;  /* 0x0000000000747805 */ /* 0x002fe4000001ff00 */
[----:B------:R-:W-:Y:S01]  /*ac30*/  CS2R R56, SRZ ;  /* 0x0000000000387805 */ /* 0x000fe2000001ff00 */
[----:B------:R1:W-:Y:S01]  /*ac40*/  LDGSTS.E [R22+0x30004], desc[UR16][R124.64], !P0 ;  /* 0x300040007c167fae */ /* 0x0003e2000c121850 */
[----:B------:R-:W-:Y:S01]  /*ac50*/  CS2R R118, SRZ ;  /* 0x0000000000767805 */ /* 0x000fe2000001ff00 */
[----:B------:R-:W2:Y:S02]  /*ac60*/  LDC R23, c[0x0][0x230] ;  /* 0x00008c00ff177b82 */ /* 0x000ea40000000800 */
[----:B------:R1:W-:Y:S01]  /*ac70*/  LDGSTS.E [R22+0x34004], desc[UR16][R126.64], !P0 ;  /* 0x340040007e167fae */ /* 0x0003e2000c121850 */
[----:B------:R-:W-:-:S02]  /*ac80*/  ISETP.GE.U32.AND P0, PT, R3, 0x7fffff0c, PT ;  /* 0x7fffff0c0300780c */ /* 0x000fc40003f06070 */
[----:B---3--:R-:W-:Y:S01]  /*ac90*/  CS2R R120, SRZ ;  /* 0x0000000000787805 */ /* 0x008fe2000001ff00 */
[----:B------:R3:W-:Y:S01]  /*aca0*/  LDGSTS.E [R22+0x30008], desc[UR16][R128.64], !P4 ;  /* 0x3000800080167fae */ /* 0x0007e2000e121850 */
[----:B------:R-:W-:Y:S02]  /*acb0*/  CS2R R122, SRZ ;  /* 0x00000000007a7805 */ /* 0x000fe4000001ff00 */
[----:B-----5:R-:W-:Y:S01]  /*acc0*/  IADD3 R3, R25, -0xd6, RZ ;  /* 0xffffff2a19037810 */ /* 0x020fe20007ffe0ff */
[----:B------:R-:W5:Y:S01]  /*acd0*/  LDC R24, c[0x0][0x230] ;  /* 0x00008c00ff187b82 */ /* 0x000f620000000800 */
[----:B------:R3:W-:Y:S01]  /*ace0*/  LDGSTS.E [R22+0x34008], desc[UR16][R130.64], !P4 ;  /* 0x3400800082167fae */ /* 0x0007e2000e121850 */
[----:B-1----:R-:W-:Y:S02]  /*acf0*/  CS2R R124, SRZ ;  /* 0x00000000007c7805 */ /* 0x002fe4000001ff00 */
[----:B------:R-:W-:Y:S01]  /*ad00*/  ISETP.GE.U32.AND P3, PT, R3, 0x7fffff0b, PT ;  /* 0x7fffff0b0300780c */ /* 0x000fe20003f66070 */
[----:B------:R-:W-:Y:S01]  /*ad10*/  VIADD R3, R26, 0xffffff29 ;  /* 0xffffff291a037836 */ /* 0x000fe20000000000 */
[----:B------:R1:W-:Y:S01]  /*ad20*/  LDGSTS.E [R22+0x3000c], desc[UR16][R132.64], !P2 ;  /* 0x3000c00084167fae */ /* 0x0003e2000d121850 */
[----:B------:R-:W-:Y:S01]  /*ad30*/  CS2R R126, SRZ ;  /* 0x00000000007e7805 */ /* 0x000fe2000001ff00 */
[----:B------:R-:W4:Y:S02]  /*ad40*/  LDC R25, c[0x0][0x230] ;  /* 0x00008c00ff197b82 */ /* 0x000f240000000800 */
[----:B------:R-:W-:Y:S01]  /*ad50*/  ISETP.GE.U32.AND P4, PT, R3, 0x7fffff0a, PT ;  /* 0x7fffff0a0300780c */ /* 0x000fe20003f86070 */
[----:B------:R5:W-:Y:S01]  /*ad60*/  LDGSTS.E [R22+0x3400c], desc[UR16][R134.64], !P2 ;  /* 0x3400c00086167fae */ /* 0x000be2000d121850 */
[----:B---3--:R-:W-:-:S02]  /*ad70*/  CS2R R128, SRZ ;  /* 0x0000000000807805 */ /* 0x008fc4000001ff00 */
[----:B------:R-:W-:Y:S01]  /*ad80*/  CS2R R130, SRZ ;  /* 0x0000000000827805 */ /* 0x000fe2000001ff00 */
[----:B------:R3:W-:Y:S01]  /*ad90*/  LDGSTS.E [R21+0x30000], desc[UR16][R136.64], !P0 ;  /* 0x3000000088157fae */ /* 0x0007e2000c121850 */
[----:B------:R-:W4:Y:S01]  /*ada0*/  LDC R26, c[0x0][0x230] ;  /* 0x00008c00ff1a7b82 */ /* 0x000f220000000800 */
[----:B--2---:R-:W-:Y:S02]  /*adb0*/  VIADD R3, R23, 0xffffff28 ;  /* 0xffffff2817037836 */ /* 0x004fe40000000000 */
[----:B------:R2:W-:Y:S01]  /*adc0*/  LDGSTS.E [R21+0x34000], desc[UR16][R138.64], !P0 ;  /* 0x340000008a157fae */ /* 0x0005e2000c121850 */
[----:B-1----:R-:W-:Y:S02]  /*add0*/  CS2R R132, SRZ ;  /* 0x0000000000847805 */ /* 0x002fe4000001ff00 */
[----:B------:R-:W-:Y:S01]  /*ade0*/  ISETP.GE.U32.AND P0, PT, R3, 0x7fffff09, PT ;  /* 0x7fffff090300780c */ /* 0x000fe20003f06070 */
[----:B------:R1:W-:Y:S01]  /*adf0*/  LDGSTS.E [R21+0x30004], desc[UR16][R140.64], !P3 ;  /* 0x300040008c157fae */ /* 0x0003e2000d921850 */
[----:B-----5:R-:W-:Y:S01]  /*ae00*/  VIADD R23, R24, 0xffffff27 ;  /* 0xffffff2718177836 */ /* 0x020fe20000000000 */
[----:B------:R-:W5:Y:S01]  /*ae10*/  LDC R22, c[0x0][0x230] ;  /* 0x00008c00ff167b82 */ /* 0x000f620000000800 */
[----:B------:R-:W-:Y:S01]  /*ae20*/  CS2R R134, SRZ ;  /* 0x0000000000867805 */ /* 0x000fe2000001ff00 */
[----:B------:R1:W-:Y:S01]  /*ae30*/  LDGSTS.E [R21+0x34004], desc[UR16][R142.64], !P3 ;  /* 0x340040008e157fae */ /* 0x0003e2000d921850 */
[----:B---3--:R-:W-:-:S02]  /*ae40*/  CS2R R136, SRZ ;  /* 0x0000000000887805 */ /* 0x008fc4000001ff00 */
[----:B------:R-:W-:Y:S02]  /*ae50*/  ISETP.GE.U32.AND P2, PT, R23, 0x7fffff08, PT ;  /* 0x7fffff081700780c */ /* 0x000fe40003f46070 */
[----:B--2---:R-:W-:Y:S01]  /*ae60*/  CS2R R138, SRZ ;  /* 0x00000000008a7805 */ /* 0x004fe2000001ff00 */
[----:B------:R2:W-:Y:S01]  /*ae70*/  LDGSTS.E [R21+0x30008], desc[UR16][R144.64], !P4 ;  /* 0x3000800090157fae */ /* 0x0005e2000e121850 */
[----:B----4-:R-:W-:Y:S01]  /*ae80*/  VIADD R3, R25, 0xffffff26 ;  /* 0xffffff2619037836 */ /* 0x010fe20000000000 */
[----:B------:R-:W3:Y:S02]  /*ae90*/  LDC R23, c[0x0][0x230] ;  /* 0x00008c00ff177b82 */ /* 0x000ee40000000800 */
[----:B------:R4:W-:Y:S01]  /*aea0*/  LDGSTS.E [R21+0x34008], desc[UR16][R146.64], !P4 ;  /* 0x3400800092157fae */ /* 0x0009e2000e121850 */
[----:B-1----:R-:W-:Y:S02]  /*aeb0*/  CS2R R140, SRZ ;  /* 0x00000000008c7805 */ /* 0x002fe4000001ff00 */
[----:B------:R-:W-:Y:S01]  /*aec0*/  ISETP.GE.U32.AND P3, PT, R3, 0x7fffff07, PT ;  /* 0x7fffff070300780c */ /* 0x000fe20003f66070 */
[----:B------:R1:W-:Y:S01]  /*aed0*/  LDGSTS.E [R21+0x3000c], desc[UR16][R148.64], !P0 ;  /* 0x3000c00094157fae */ /* 0x0003e2000c121850 */
[----:B------:R-:W-:Y:S01]  /*aee0*/  IADD3 R3, R26, -0xdb, RZ ;  /* 0xffffff251a037810 */ /* 0x000fe20007ffe0ff */
[----:B------:R-:W3:Y:S01]  /*aef0*/  LDC R24, c[0x0][0x230] ;  /* 0x00008c00ff187b82 */ /* 0x000ee20000000800 */
[----:B------:R-:W-:Y:S01]  /*af00*/  CS2R R142, SRZ ;  /* 0x00000000008e7805 */ /* 0x000fe2000001ff00 */
[----:B------:R1:W-:Y:S01]  /*af10*/  LDGSTS.E [R21+0x3400c], desc[UR16][R150.64], !P0 ;  /* 0x3400c00096157fae */ /* 0x0003e2000c121850 */
[----:B------:R-:W-:Y:S01]  /*af20*/  ISETP.GE.U32.AND P4, PT, R3, 0x7fffff06, PT ;  /* 0x7fffff060300780c */ /* 0x000fe20003f86070 */
[----:B------:R-:W-:Y:S01]  /*af30*/  VIADD R3, R27, 0xffffff24 ;  /* 0xffffff241b037836 */ /* 0x000fe20000000000 */
[----:B--2---:R-:W-:Y:S01]  /*af40*/  CS2R R144, SRZ ;  /* 0x0000000000907805 */ /* 0x004fe2000001ff00 */
[----:B------:R2:W-:Y:S01]  /*af50*/  LDGSTS.E [R20+0x30000], desc[UR16][R152.64], !P2 ;  /* 0x3000000098147fae */ /* 0x0005e2000d121850 */
[----:B----4-:R-:W-:Y:S01]  /*af60*/  CS2R R146, SRZ ;  /* 0x0000000000927805 */ /* 0x010fe2000001ff00 */
[----:B------:R-:W4:Y:S01]  /*af70*/  LDC R25, c[0x0][0x230] ;  /* 0x00008c00ff197b82 */ /* 0x000f220000000800 */
[----:B------:R-:W-:Y:S01]  /*af80*/  ISETP.GE.U32.AND P0, PT, R3, 0x7fffff05, PT ;  /* 0x7fffff050300780c */ /* 0x000fe20003f06070 */
[----:B-----5:R-:W-:Y:S01]  /*af90*/  VIADD R3, R22, 0xffffff23 ;  /* 0xffffff2316037836 */ /* 0x020fe20000000000 */
[----:B------:R5:W-:Y:S01]  /*afa0*/  LDGSTS.E [R20+0x34000], desc[UR16][R154.64], !P2 ;  /* 0x340000009a147fae */ /* 0x000be2000d121850 */
[----:B-1----:R-:W-:-:S02]  /*afb0*/  CS2R R148, SRZ ;  /* 0x0000000000947805 */ /* 0x002fc4000001ff00 */
[----:B------:R-:W-:Y:S02]  /*afc0*/  CS2R R26, SRZ ;  /* 0x00000000001a7805 */ /* 0x000fe4000001ff00 */
[----:B------:R-:W-:Y:S02]  /*afd0*/  CS2R R150, SRZ ;  /* 0x0000000000967805 */ /* 0x000fe4000001ff00 */
[----:B------:R-:W-:Y:S01]  /*afe0*/  ISETP.GE.U32.AND P2, PT, R3, 0x7fffff04, PT ;  /* 0x7fffff040300780c */ /* 0x000fe20003f46070 */
[----:B---3--:R-:W-:Y:S01]  /*aff0*/  VIADD R21, R23, 0xffffff22 ;  /* 0xffffff2217157836 */ /* 0x008fe20000000000 */
[----:B------:R1:W-:Y:S01]  /*b000*/  LDGSTS.E [R20+0x30004], desc[UR16][R156.64], !P3 ;  /* 0x300040009c147fae */ /* 0x0003e2000d921850 */
[----:B--2---:R-:W-:-:S03]  /*b010*/  CS2R R152, SRZ ;  /* 0x0000000000987805 */ /* 0x004fc6000001ff00 */
[----:B------:R2:W-:Y:S01]  /*b020*/  LDGSTS.E [R20+0x34004], desc[UR16][R158.64], !P3 ;  /* 0x340040009e147fae */ /* 0x0005e2000d921850 */
[----:B------:R-:W-:Y:S02]  /*b030*/  ISETP.GE.U32.AND P3, PT, R21, 0x7fffff03, PT ;  /* 0x7fffff031500780c */ /* 0x000fe40003f66070 */
[----:B-----5:R-:W-:Y:S01]  /*b040*/  CS2R R154, SRZ ;  /* 0x00000000009a7805 */ /* 0x020fe2000001ff00 */
[----:B------:R-:W-:Y:S01]  /*b050*/  VIADD R3, R24, 0xffffff21 ;  /* 0xffffff2118037836 */ /* 0x000fe20000000000 */
[----:B------:R3:W-:Y:S04]  /*b060*/  LDGSTS.E [R20+0x30008], desc[UR16][R160.64], !P4 ;  /* 0x30008000a0147fae */ /* 0x0007e8000e121850 */
[----:B------:R5:W-:Y:S01]  /*b070*/  LDGSTS.E [R20+0x34008], desc[UR16][R162.64], !P4 ;  /* 0x34008000a2147fae */ /* 0x000be2000e121850 */
[----:B------:R-:W-:-:S02]  /*b080*/  ISETP.GE.U32.AND P4, PT, R3, 0x7fffff02, PT ;  /* 0x7fffff020300780c */ /* 0x000fc40003f86070 */
[----:B-1----:R-:W-:Y:S02]  /*b090*/  CS2R R156, SRZ ;  /* 0x00000000009c7805 */ /* 0x002fe4000001ff00 */
[----:B----4-:R-:W-:Y:S01]  /*b0a0*/  IADD3 R60, R25, -0xe0, RZ ;  /* 0xffffff20193c7810 */ /* 0x010fe20007ffe0ff */
[----:B------:R1:W-:Y:S01]  /*b0b0*/  LDGSTS.E [R20+0x3000c], desc[UR16][R164.64], !P0 ;  /* 0x3000c000a4147fae */ /* 0x0003e2000c121850 */
[----:B--2---:R-:W-:Y:S02]  /*b0c0*/  CS2R R158, SRZ ;  /* 0x00000000009e7805 */ /* 0x004fe4000001ff00 */
[----:B------:R-:W-:Y:S02]  /*b0d0*/  CS2R R24, SRZ ;  /* 0x0000000000187805 */ /* 0x000fe4000001ff00 */
[----:B------:R-:W-:Y:S01]  /*b0e0*/  ISETP.GE.U32.AND P5, PT, R60, 0x7fffff01, PT ;  /* 0x7fffff013c00780c */ /* 0x000fe20003fa6070 */
[----:B------:R2:W-:Y:S01]  /*b0f0*/  LDGSTS.E [R20+0x3400c], desc[UR16][R166.64], !P0 ;  /* 0x3400c000a6147fae */ /* 0x0005e2000c121850 */
[----:B------:R-:W-:-:S02]  /*b100*/  ISETP.GE.AND P0, PT, R7, 0x20, PT ;  /* 0x000000200700780c */ /* 0x000fc40003f06270 */
[----:B---3--:R-:W-:Y:S02]  /*b110*/  CS2R R160, SRZ ;  /* 0x0000000000a07805 */ /* 0x008fe4000001ff00 */
[----:B------:R-:W-:Y:S01]  /*b120*/  CS2R R60, SRZ ;  /* 0x00000000003c7805 */ /* 0x000fe2000001ff00 */
[----:B------:R3:W-:Y:S01]  /*b130*/  LDGSTS.E [R17+0x30000], desc[UR16][R168.64], !P2 ;  /* 0x30000000a8117fae */ /* 0x0007e2000d121850 */
[----:B-----5:R-:W-:-:S03]  /*b140*/  CS2R R162, SRZ ;  /* 0x0000000000a27805 */ /* 0x020fc6000001ff00 */
[----:B------:R4:W-:Y:S01]  /*b150*/  LDGSTS.E [R17+0x34000], desc[UR16][R170.64], !P2 ;  /* 0x34000000aa117fae */ /* 0x0009e2000d121850 */
[----:B-1----:R-:W-:-:S03]  /*b160*/  CS2R R164, SRZ ;  /* 0x0000000000a47805 */ /* 0x002fc6000001ff00 */
[----:B------:R1:W-:Y:S01]  /*b170*/  LDGSTS.E [R17+0x30004], desc[UR16][R172.64], !P3 ;  /* 0x30004000ac117fae */ /* 0x0003e2000d921850 */
[----:B--2---:R-:W-:-:S03]  /*b180*/  CS2R R166, SRZ ;  /* 0x0000000000a67805 */ /* 0x004fc6000001ff00 */
[----:B------:R2:W-:Y:S01]  /*b190*/  LDGSTS.E [R17+0x34004], desc[UR16][R174.64], !P3 ;  /* 0x34004000ae117fae */ /* 0x0005e2000d921850 */
[----:B---3--:R-:W-:-:S03]  /*b1a0*/  CS2R R168, SRZ ;  /* 0x0000000000a87805 */ /* 0x008fc6000001ff00 */
[----:B------:R3:W-:Y:S01]  /*b1b0*/  LDGSTS.E [R17+0x30008], desc[UR16][R176.64], !P4 ;  /* 0x30008000b0117fae */ /* 0x0007e2000e121850 */
[----:B----4-:R-:W-:-:S03]  /*b1c0*/  CS2R R170, SRZ ;  /* 0x0000000000aa7805 */ /* 0x010fc6000001ff00 */
[----:B------:R4:W-:Y:S01]  /*b1d0*/  LDGSTS.E [R17+0x34008], desc[UR16][R178.64], !P4 ;  /* 0x34008000b2117fae */ /* 0x0009e2000e121850 */
[----:B-1----:R-:W-:-:S03]  /*b1e0*/  CS2R R172, SRZ ;  /* 0x0000000000ac7805 */ /* 0x002fc6000001ff00 */
[----:B------:R1:W-:Y:S01]  /*b1f0*/  LDGSTS.E [R17+0x3000c], desc[UR16][R180.64], !P5 ;  /* 0x3000c000b4117fae */ /* 0x0003e2000e921850 */
[----:B--2---:R-:W-:-:S03]  /*b200*/  CS2R R174, SRZ ;  /* 0x0000000000ae7805 */ /* 0x004fc6000001ff00 */
[----:B------:R2:W-:Y:S01]  /*b210*/  LDGSTS.E [R17+0x3400c], desc[UR16][R182.64], !P5 ;  /* 0x3400c000b6117fae */ /* 0x0005e2000e921850 */
[----:B---3--:R-:W-:-:S03]  /*b220*/  CS2R R176, SRZ ;  /* 0x0000000000b07805 */ /* 0x008fc6000001ff00 */
[----:B------:R-:W0:Y:S01]  /*b230*/  LDGDEPBAR ;  /* 0x00000000000079af */ /* 0x000e220000000000 */
[----:B----4-:R-:W-:-:S03]  /*b240*/  CS2R R178, SRZ ;  /* 0x0000000000b27805 */ /* 0x010fc6000001ff00 */
[----:B------:R3:W-:Y:S01]  /*b250*/  LDGSTS.E [R11+0x58000], desc[UR16][R184.64], P1 ;  /* 0x58000000b80b7fae */ /* 0x0007e20008921850 */
[----:B-1----:R-:W-:-:S03]  /*b260*/  CS2R R180, SRZ ;  /* 0x0000000000b47805 */ /* 0x002fc6000001ff00 */
[----:B------:R1:W-:Y:S01]  /*b270*/  LDGSTS.E [R11+0x58400], desc[UR16][R188.64], P1 ;  /* 0x58400000bc0b7fae */ /* 0x0003e20008921850 */
[----:B--2---:R-:W-:-:S03]  /*b280*/  CS2R R182, SRZ ;  /* 0x0000000000b67805 */ /* 0x004fc6000001ff00 */
[----:B------:R2:W-:Y:S04]  /*b290*/  LDGSTS.E [R11+0x58800], desc[UR16][R192.64], P1 ;  /* 0x58800000c00b7fae */ /* 0x0005e80008921850 */
[----:B------:R4:W-:Y:S01]  /*b2a0*/  LDGSTS.E [R11+0x58c00], desc[UR16][R196.64], P1 ;  /* 0x58c00000c40b7fae */ /* 0x0009e20008921850 */
[----:B---3--:R-:W-:-:S03]  /*b2b0*/  CS2R R184, SRZ ;  /* 0x0000000000b87805 */ /* 0x008fc6000001ff00 */
[----:B------:R3:W-:Y:S01]  /*b2c0*/  LDGSTS.E [R11+0x59000], desc[UR16][R200.64], P1 ;  /* 0x59000000c80b7fae */ /* 0x0007e20008921850 */
[----:B-1----:R-:W-:-:S03]  /*b2d0*/  CS2R R188, SRZ ;  /* 0x0000000000bc7805 */ /* 0x002fc6000001ff00 */
[----:B------:R1:W-:Y:S01]  /*b2e0*/  LDGSTS.E [R11+0x59400], desc[UR16][R204.64], P1 ;  /* 0x59400000cc0b7fae */ /* 0x0003e20008921850 */
[----:B--2---:R-:W-:-:S03]  /*b2f0*/  CS2R R192, SRZ ;  /* 0x0000000000c07805 */ /* 0x004fc6000001ff00 */
[----:B------:R2:W-:Y:S01]  /*b300*/  LDGSTS.E [R11+0x59800], desc[UR16][R208.64], P1 ;  /* 0x59800000d00b7fae */ /* 0x0005e20008921850 */
[----:B----4-:R-:W-:-:S03]  /*b310*/  CS2R R196, SRZ ;  /* 0x0000000000c47805 */ /* 0x010fc6000001ff00 */
[----:B------:R4:W-:Y:S01]  /*b320*/  LDGSTS.E [R11+0x59c00], desc[UR16][R212.64], P1 ;  /* 0x59c00000d40b7fae */ /* 0x0009e20008921850 */
[----:B---3--:R-:W-:-:S03]  /*b330*/  CS2R R200, SRZ ;  /* 0x0000000000c87805 */ /* 0x008fc6000001ff00 */
[----:B------:R-:W-:Y:S01]  /*b340*/  LDGSTS.E [R11+0x5a000], desc[UR16][R220.64], P1 ;  /* 0x5a000000dc0b7fae */ /* 0x000fe20008921850 */
[----:B-1----:R-:W-:-:S03]  /*b350*/  CS2R R204, SRZ ;  /* 0x0000000000cc7805 */ /* 0x002fc6000001ff00 */
[----:B------:R1:W-:Y:S01]  /*b360*/  LDGSTS.E [R11+0x5a400], desc[UR16][R28.64], P1 ;  /* 0x5a4000001c0b7fae */ /* 0x0003e20008921850 */
[----:B--2---:R-:W-:-:S03]  /*b370*/  CS2R R208, SRZ ;  /* 0x0000000000d07805 */ /* 0x004fc6000001ff00 */
[----:B------:R2:W-:Y:S01]  /*b380*/  LDGSTS.E [R11+0x5a800], desc[UR16][R32.64], P1 ;  /* 0x5a800000200b7fae */ /* 0x0005e20008921850 */
[----:B----4-:R-:W-:-:S03]  /*b390*/  CS2R R212, SRZ ;  /* 0x0000000000d47805 */ /* 0x010fc6000001ff00 */
[----:B------:R3:W-:Y:S04]  /*b3a0*/  LDGSTS.E [R11+0x5ac00], desc[UR16][R36.64], P1 ;  /* 0x5ac00000240b7fae */ /* 0x0007e80008921850 */
[----:B------:R4:W-:Y:S01]  /*b3b0*/  LDGSTS.E [R11+0x5b000], desc[UR16][R40.64], P1 ;  /* 0x5b000000280b7fae */ /* 0x0009e20008921850 */
[----:B-1----:R-:W-:-:S03]  /*b3c0*/  CS2R R28, SRZ ;  /* 0x00000000001c7805 */ /* 0x002fc6000001ff00 */
[----:B------:R1:W-:Y:S01]  /*b3d0*/  LDGSTS.E [R11+0x5b400], desc[UR16][R44.64], P1 ;  /* 0x5b4000002c0b7fae */ /* 0x0003e20008921850 */
[----:B--2---:R-:W-:-:S03]  /*b3e0*/  CS2R R32, SRZ ;  /* 0x0000000000207805 */ /* 0x004fc6000001ff00 */
[----:B------:R2:W-:Y:S01]  /*b3f0*/  LDGSTS.E [R11+0x5b800], desc[UR16][R48.64], P1 ;  /* 0x5b800000300b7fae */ /* 0x0005e20008921850 */
[----:B---3--:R-:W-:-:S03]  /*b400*/  CS2R R36, SRZ ;  /* 0x0000000000247805 */ /* 0x008fc6000001ff00 */
[----:B------:R3:W-:Y:S01]  /*b410*/  LDGSTS.E [R11+0x5bc00], desc[UR16][R52.64], P1 ;  /* 0x5bc00000340b7fae */ /* 0x0007e20008921850 */
[----:B----4-:R-:W-:-:S03]  /*b420*/  CS2R R40, SRZ ;  /* 0x0000000000287805 */ /* 0x010fc6000001ff00 */
        /* <DEDUP_REMOVED lines=16> */
[----:B------:R-:W-:Y:S01]  /*b530*/  LDGSTS.E [R10+0x5a200], desc[UR16][R222.64], P1 ;  /* 0x5a200000de0a7fae */ /* 0x000fe20008921850 */
[----:B-1----:R-:W-:-:S03]  /*b540*/  CS2R R206, SRZ ;  /* 0x0000000000ce7805 */ /* 0x002fc6000001ff00 */
[----:B------:R1:W-:Y:S01]  /*b550*/  LDGSTS.E [R10+0x5a600], desc[UR16][R30.64], P1 ;  /* 0x5a6000001e0a7fae */ /* 0x0003e20008921850 */
[----:B--2---:R-:W-:-:S03]  /*b560*/  CS2R R210, SRZ ;  /* 0x0000000000d27805 */ /* 0x004fc6000001ff00 */
[----:B------:R2:W-:Y:S01]  /*b570*/  LDGSTS.E [R10+0x5aa00], desc[UR16][R34.64], P1 ;  /* 0x5aa00000220a7fae */ /* 0x0005e20008921850 */
[----:B---3--:R-:W-:-:S03]  /*b580*/  CS2R R214, SRZ ;  /* 0x0000000000d67805 */ /* 0x008fc6000001ff00 */
        /* <DEDUP_REMOVED lines=9> */
[----:B------:R-:W0:Y:S01]  /*b620*/  LDGDEPBAR ;  /* 0x00000000000079af */ /* 0x000e220000000000 */
[----:B-1----:R-:W-:Y:S02]  /*b630*/  CS2R R46, SRZ ;  /* 0x00000000002e7805 */ /* 0x002fe4000001ff00 */
[----:B--2---:R-:W-:Y:S02]  /*b640*/  CS2R R50, SRZ ;  /* 0x0000000000327805 */ /* 0x004fe4000001ff00 */
[----:B---3--:R-:W-:Y:S01]  /*b650*/  CS2R R54, SRZ ;  /* 0x0000000000367805 */ /* 0x008fe2000001ff00 */
[----:B------:R-:W-:Y:S06]  /*b660*/  @!P0 BRA `(.L_x_0) ;  /* 0x0000007000b88947 */ /* 0x000fec0003800000 */
[----:B------:R-:W2:Y:S01]  /*b670*/  LDL.LU R222, [R1+0x184] ;  /* 0x0001840001de7983 */ /* 0x000ea20000300800 */
[----:B------:R-:W-:-:S03]  /*b680*/  IADD3 R10, P3, R0, R216, RZ ;  /* 0x000000d8000a7210 */ /* 0x000fc60007f7e0ff */
[----:B------:R-:W3:Y:S01]  /*b690*/  LDL.LU R220, [R1+0x18c] ;  /* 0x00018c0001dc7983 */ /* 0x000ee20000300800 */
[----:B------:R-:W-:Y:S02]  /*b6a0*/  SHF.R.S32.HI R3, RZ, 0x1f, R0 ;  /* 0x0000001fff037819 */ /* 0x000fe40000011400 */
[C---:B------:R-:W-:Y:S01]  /*b6b0*/  IADD3 R11, P4, R0.reuse, R14, RZ ;  /* 0x0000000e000b7210 */ /* 0x040fe20007f9e0ff */
[----:B------:R-:W-:Y:S01]  /*b6c0*/  STL [R1+0x440], R19 ;  /* 0x0004401301007387 */ /* 0x000fe20000100800 */
[C---:B------:R-:W-:Y:S02]  /*b6d0*/  IADD3 R21, P0, R0.reuse, R219, RZ ;  /* 0x000000db00157210 */ /* 0x040fe40007f1e0ff */
[C---:B------:R-:W-:Y:S01]  /*b6e0*/  IADD3 R22, P6, R0.reuse, R224, RZ ;  /* 0x000000e000167210 */ /* 0x040fe20007fde0ff */
[----:B------:R-:W-:Y:S01]  /*b6f0*/  STL [R1+0x43c], R18 ;  /* 0x00043c1201007387 */ /* 0x000fe20000100800 */
[C---:B------:R-:W-:Y:S02]  /*b700*/  IADD3 R17, P2, R0.reuse, R217, RZ ;  /* 0x000000d900117210 */ /* 0x040fe40007f5e0ff */
[C---:B------:R-:W-:Y:S01]  /*b710*/  IADD3 R23, P5, R0.reuse, R225, RZ ;  /* 0x000000e100177210 */ /* 0x040fe20007fbe0ff */
[----:B------:R-:W-:Y:S01]  /*b720*/  STL [R1+0x438], R16 ;  /* 0x0004381001007387 */ /* 0x000fe20000100800 */
[----:B------:R-:W-:-:S03]  /*b730*/  IADD3 R20, P1, R0, R218, RZ ;  /* 0x000000da00147210 */ /* 0x000fc60007f3e0ff */
[----:B------:R-:W-:Y:S04]  /*b740*/  STL [R1+0x434], R15 ;  /* 0x0004340f01007387 */ /* 0x000fe80000100800 */
[----:B------:R-:W-:Y:S04]  /*b750*/  STL [R1+0x430], R13 ;  /* 0x0004300d01007387 */ /* 0x000fe80000100800 */
[----:B------:R-:W-:Y:S04]  /*b760*/  STL [R1+0x42c], R12 ;  /* 0x00042c0c01007387 */ /* 0x000fe80000100800 */
[----:B------:R-:W-:Y:S04]  /*b770*/  STL [R1+0x428], R9 ;  /* 0x0004280901007387 */ /* 0x000fe80000100800 */
[----:B------:R1:W-:Y:S04]  /*b780*/  STL [R1+0x554], R10 ;  /* 0x0005540a01007387 */ /* 0x0003e80000100800 */
[----:B------:R4:W-:Y:S04]  /*b790*/  STL [R1+0x550], R21 ;  /* 0x0005501501007387 */ /* 0x0009e80000100800 */
[----:B------:R4:W-:Y:S01]  /*b7a0*/  STL [R1+0x54c], R22 ;  /* 0x00054c1601007387 */ /* 0x0009e20000100800 */
[----:B-1----:R-:W-:-:S02]  /*b7b0*/  LEA.HI.X.SX32 R10, R14, R3, 0x1, P4 ;  /* 0x000000030e0a7211 */ /* 0x002fc400020f0eff */
[----:B------:R-:W-:Y:S01]  /*b7c0*/  IADD3 R59, P4, R0, R226, RZ ;  /* 0x000000e2003b7210 */ /* 0x000fe20007f9e0ff */
[----:B------:R1:W-:Y:S01]  /*b7d0*/  STL [R1+0x548], R23 ;  /* 0x0005481701007387 */ /* 0x0003e20000100800 */
[----:B----4-:R-:W-:Y:S02]  /*b7e0*/  LEA.HI.X.SX32 R21, R216, R3, 0x1, P3 ;  /* 0x00000003d8157211 */ /* 0x010fe400018f0eff */
[C---:B------:R-:W-:Y:S01]  /*b7f0*/  IADD3 R60, P3, R0.reuse, R227, RZ ;  /* 0x000000e3003c7210 */ /* 0x040fe20007f7e0ff */
[----:B------:R4:W-:Y:S01]  /*b800*/  STL [R1+0x544], R59 ;  /* 0x0005443b01007387 */ /* 0x0009e20000100800 */
[-C--:B------:R-:W-:Y:S02]  /*b810*/  LEA.HI.X.SX32 R22, R217, R3.reuse, 0x1, P2 ;  /* 0x00000003d9167211 */ /* 0x080fe400010f0eff */
[----:B------:R-:W-:Y:S01]  /*b820*/  IADD3 R61, P2, R0, R228, RZ ;  /* 0x000000e4003d7210 */ /* 0x000fe20007f5e0ff */
[----:B------:R4:W-:Y:S01]  /*b830*/  STL [R1+0x540], R60 ;  /* 0x0005403c01007387 */ /* 0x0009e20000100800 */
[----:B-1----:R-:W-:-:S02]  /*b840*/  LEA.HI.X.SX32 R23, R218, R3, 0x1, P1 ;  /* 0x00000003da177211 */ /* 0x002fc400008f0eff */
[C---:B------:R-:W-:Y:S01]  /*b850*/  IADD3 R62, P1, R0.reuse, R229, RZ ;  /* 0x000000e5003e7210 */ /* 0x040fe20007f3e0ff */
[----:B------:R1:W-:Y:S01]  /*b860*/  STL [R1+0x53c], R61 ;  /* 0x00053c3d01007387 */ /* 0x0003e20000100800 */
[-C--:B----4-:R-:W-:Y:S02]  /*b870*/  LEA.HI.X.SX32 R59, R219, R3.reuse, 0x1, P0 ;  /* 0x00000003db3b7211 */ /* 0x090fe400000f0eff */
[----:B------:R-:W-:Y:S01]  /*b880*/  IADD3 R63, P0, R0, R230, RZ ;  /* 0x000000e6003f7210 */ /* 0x000fe20007f1e0ff */
[----:B------:R4:W-:Y:S01]  /*b890*/  STL [R1+0x538], R62 ;  /* 0x0005383e01007387 */ /* 0x0009e20000100800 */
[----:B------:R-:W-:Y:S02]  /*b8a0*/  LEA.HI.X.SX32 R60, R224, R3, 0x1, P6 ;  /* 0x00000003e03c7211 */ /* 0x000fe400030f0eff */
[----:B------:R-:W-:Y:S01]  /*b8b0*/  IADD3 R64, P6, R0, R231, RZ ;  /* 0x000000e700407210 */ /* 0x000fe20007fde0ff */
        /* <DEDUP_REMOVED lines=26> */
[----:B------:R-:W-:Y:S02]  /*ba60*/  IADD3 R72, P5, R0, R239, RZ ;  /* 0x000000ef00487210 */ /* 0x000fe40007fbe0ff */
[----:B-1----:R-:W-:-:S02]  /*ba70*/  LEA.HI.X.SX32 R70, R234, R3, 0x1, P3 ;  /* 0x00000003ea467211 */ /* 0x002fc400018f0eff */
[C---:B------:R-:W-:Y:S01]  /*ba80*/  IADD3 R74, P3, R0.reuse, R241, RZ ;  /* 0x000000f1004a7210 */ /* 0x040fe20007f7e0ff */
[----:B------:R1:W-:Y:S01]  /*ba90*/  STL [R1+0x510], R72 ;  /* 0x0005104801007387 */ /* 0x0003e20000100800 */
[-C--:B----4-:R-:W-:Y:S02]  /*baa0*/  LEA.HI.X.SX32 R71, R235, R3.reuse, 0x1, P2 ;  /* 0x00000003eb477211 */ /* 0x090fe400010f0eff */
[----:B------:R-:W-:Y:S01]  /*bab0*/  IADD3 R75, P2, R0, R242, RZ ;  /* 0x000000f2004b7210 */ /* 0x000fe20007f5e0ff */
[----:B------:R4:W-:Y:S04]  /*bac0*/  STL [R1+0x50c], R73 ;  /* 0x00050c4901007387 */ /* 0x0009e80000100800 */
        /* <DEDUP_REMOVED lines=23> */
[----:B------:R-:W-:Y:S02]  /*bc40*/  IADD3 R83, P1, R0, R250, RZ ;  /* 0x000000fa00537210 */ /* 0x000fe40007f3e0ff */
[-C--:B------:R-:W-:Y:S02]  /*bc50*/  LEA.HI.X.SX32 R0, R247, R3.reuse, 0x1, P4 ;  /* 0x00000003f7007211 */ /* 0x080fe400020f0eff */
[-C--:B------:R-:W-:Y:S01]  /*bc60*/  LEA.HI.X.SX32 R12, R248, R3.reuse, 0x1, P3 ;  /* 0x00000003f80c7211 */ /* 0x080fe200018f0eff */
[----:B------:R4:W-:Y:S01]  /*bc70*/  STL [R1+0x4e8], R83 ;  /* 0x0004e85301007387 */ /* 0x0009e20000100800 */
[----:B------:R-:W-:-:S02]  /*bc80*/  LEA.HI.X.SX32 R9, R249, R3, 0x1, P2 ;  /* 0x00000003f9097211 */ /* 0x000fc400010f0eff */
[-C--:B------:R-:W-:Y:S01]  /*bc90*/  LEA.HI.X.SX32 R80, R244, R3.reuse, 0x1, P0 ;  /* 0x00000003f4507211 */ /* 0x080fe200000f0eff */
[----:B------:R4:W-:Y:S01]  /*bca0*/  STL [R1+0x170], R0 ;  /* 0x0001700001007387 */ /* 0x0009e20000100800 */
[----:B-1----:R-:W-:-:S03]  /*bcb0*/  LEA.HI.X.SX32 R81, R245, R3, 0x1, P6 ;  /* 0x00000003f5517211 */ /* 0x002fc600030f0eff */
[----:B------:R-:W-:Y:S01]  /*bcc0*/  STL [R1+0x174], R12 ;  /* 0x0001740c01007387 */ /* 0x000fe20000100800 */
[----:B----4-:R-:W-:-:S03]  /*bcd0*/  LEA.HI.X.SX32 R83, R246, R3, 0x1, P5 ;  /* 0x00000003f6537211 */ /* 0x010fc600028f0eff */
[----:B------:R-:W4:Y:S01]  /*bce0*/  LDL.LU R221, [R1+0x194] ;  /* 0x0001940001dd7983 */ /* 0x000f220000300800 */
[----:B------:R-:W-:-:S03]  /*bcf0*/  LEA.HI.X.SX32 R0, R250, R3, 0x1, P1 ;  /* 0x00000003fa007211 */ /* 0x000fc600008f0eff */
[----:B------:R1:W-:Y:S04]  /*bd00*/  STL [R1+0x178], R9 ;  /* 0x0001780901007387 */ /* 0x0003e80000100800 */
[----:B------:R-:W4:Y:S04]  /*bd10*/  LDL.LU R223, [R1+0x19c] ;  /* 0x00019c0001df7983 */ /* 0x000f280000300800 */
[----:B------:R2:W-:Y:S01]  /*bd20*/  STL [R1+0x17c], R0 ;  /* 0x00017c0001007387 */ /* 0x0005e20000100800 */
[----:B------:R-:W-:-:S03]  /*bd30*/  IADD3 R13, P1, R4, R2, RZ ;  /* 0x00000002040d7210 */ /* 0x000fc60007f3e0ff */
[----:B------:R-:W4:Y:S01]  /*bd40*/  LDL.LU R57, [R1+0x1a4] ;  /* 0x0001a40001397983 */ /* 0x000f220000300800 */
[C---:B-1----:R-:W-:Y:S02]  /*bd50*/  IADD3 R9, P0, R5.reuse, R2, RZ ;  /* 0x0000000205097210 */ /* 0x042fe40007f1e0ff */
[----:B------:R-:W-:Y:S01]  /*bd60*/  IADD3 R87, P5, R5, R252, RZ ;  /* 0x000000fc05577210 */ /* 0x000fe20007fbe0ff */
[----:B------:R-:W-:Y:S04]  /*bd70*/  STL [R1+0x448], R13 ;  /* 0x0004480d01007387 */ /* 0x000fe80000100800 */
[----:B------:R-:W-:Y:S04]  /*bd80*/  STL [R1+0x444], R9 ;  /* 0x0004440901007387 */ /* 0x000fe80000100800 */
[----:B------:R1:W-:Y:S01]  /*bd90*/  STL [R1+0x4e4], R87 ;  /* 0x0004e45701007387 */ /* 0x0003e20000100800 */
[----:B--2---:R-:W-:-:S05]  /*bda0*/  IADD3 R216, P4, R4, R222, RZ ;  /* 0x000000de04d87210 */ /* 0x004fca0007f9e0ff */
[----:B------:R2:W-:Y:S04]  /*bdb0*/  STL [R1+0x4e0], R216 ;  /* 0x0004e0d801007387 */ /* 0x0005e80000100800 */
[----:B------:R-:W4:Y:S01]  /*bdc0*/  LDL.LU R58, [R1+0x1ac] ;  /* 0x0001ac00013a7983 */ /* 0x000f220000300800 */
[----:B------:R-:W-:Y:S02]  /*bdd0*/  SHF.R.S32.HI R3, RZ, 0x1f, R251 ;  /* 0x0000001fff037819 */ /* 0x000fe400000114fb */
[-C--:B------:R-:W-:Y:S02]  /*bde0*/  IADD3 R84, P3, R4, R251.reuse, RZ ;  /* 0x000000fb04547210 */ /* 0x080fe40007f7e0ff */
[----:B------:R-:W-:Y:S02]  /*bdf0*/  SHF.R.S32.HI R14, RZ, 0x1f, R4 ;  /* 0x0000001fff0e7819 */ /* 0x000fe40000011404 */
[----:B------:R-:W-:-:S02]  /*be00*/  IADD3 R85, P2, R5, R251, RZ ;  /* 0x000000fb05557210 */ /* 0x000fc40007f5e0ff */
[----:B------:R-:W-:Y:S01]  /*be10*/  SHF.R.S32.HI R0, RZ, 0x1f, R5 ;  /* 0x0000001fff007819 */ /* 0x000fe20000011405 */
[----:B-1----:R-:W-:Y:S01]  /*be20*/  IMAD.X R87, R14, 0x1, R3, P3 ;  /* 0x000000010e577824 */ /* 0x002fe200018e0603 */
[----:B------:R-:W-:-:S03]  /*be30*/  IADD3 R217, P3, R5, R222, RZ ;  /* 0x000000de05d97210 */ /* 0x000fc60007f7e0ff */
[----:B--2---:R-:W-:Y:S01]  /*be40*/  IMAD.X R216, R0, 0x1, R3, P2 ;  /* 0x0000000100d87824 */ /* 0x004fe200010e0603 */
[C---:B---3--:R-:W-:Y:S02]  /*be50*/  IADD3 R218, P2, R4.reuse, R220, RZ ;  /* 0x000000dc04da7210 */ /* 0x048fe40007f5e0ff */
[----:B------:R-:W-:Y:S02]  /*be60*/  SHF.R.S32.HI R29, RZ, 0x1f, R252 ;  /* 0x0000001fff1d7819 */ /* 0x000fe400000114fc */
[----:B------:R-:W-:Y:S01]  /*be70*/  IADD3 R86, P6, R4, R252, RZ ;  /* 0x000000fc04567210 */ /* 0x000fe20007fde0ff */
[----:B------:R1:W-:Y:S01]  /*be80*/  STL [R1+0x4dc], R217 ;  /* 0x0004dcd901007387 */ /* 0x0003e20000100800 */
[----:B------:R-:W-:-:S03]  /*be90*/  SHF.R.S32.HI R25, RZ, 0x1f, R220 ;  /* 0x0000001fff197819 */ /* 0x000fc600000114dc */
[----:B------:R2:W-:Y:S04]  /*bea0*/  STL [R1+0x4d8], R218 ;  /* 0x0004d8da01007387 */ /* 0x0005e80000100800 */
[----:B------:R-:W3:Y:S01]  /*beb0*/  LDL.LU R54, [R1+0x1b4] ;  /* 0x0001b40001367983 */ /* 0x000ee20000300800 */
[--C-:B-1----:R-:W-:Y:S01]  /*bec0*/  IMAD.X R217, R14, 0x1, R29.reuse, P6 ;  /* 0x000000010ed97824 */ /* 0x102fe200030e061d */
[----:B------:R-:W-:Y:S01]  /*bed0*/  IADD3 R219, P6, R5, R220, RZ ;  /* 0x000000dc05db7210 */ /* 0x000fe20007fde0ff */
[----:B--2---:R-:W-:-:S04]  /*bee0*/  IMAD.X R218, R0, 0x1, R29, P5 ;  /* 0x0000000100da7824 */ /* 0x004fc800028e061d */
[----:B------:R1:W-:Y:S01]  /*bef0*/  STL [R1+0x4d4], R219 ;  /* 0x0004d4db01007387 */ /* 0x0003e20000100800 */
[----:B------:R-:W-:-:S04]  /*bf00*/  SHF.R.S32.HI R31, RZ, 0x1f, R222 ;  /* 0x0000001fff1f7819 */ /* 0x000fc800000114de */
[----:B-1----:R-:W-:Y:S02]  /*bf10*/  IADD3.X R219, R14, R31, RZ, P4, !PT ;  /* 0x0000001f0edb7210 */ /* 0x002fe400027fe4ff */
[----:B----4-:R-:W-:-:S05]  /*bf20*/  IADD3 R220, P5, R4, R221, RZ ;  /* 0x000000dd04dc7210 */ /* 0x010fca0007fbe0ff */
[----:B------:R1:W-:Y:S04]  /*bf30*/  STL [R1+0x4d0], R220 ;  /* 0x0004d0dc01007387 */ /* 0x0003e80000100800 */
[----:B------:R-:W2:Y:S01]  /*bf40*/  LDL.LU R55, [R1+0x1bc] ;  /* 0x0001bc0001377983 */ /* 0x000ea20000300800 */
[----:B------:R-:W-:Y:S02]  /*bf50*/  SHF.R.S32.HI R3, RZ, 0x1f, R221 ;  /* 0x0000001fff037819 */ /* 0x000fe400000114dd */
[----:B------:R-:W-:Y:S01]  /*bf60*/  IADD3 R221, P4, R5, R221, RZ ;  /* 0x000000dd05dd7210 */ /* 0x000fe20007f9e0ff */
[----:B-1----:R-:W-:Y:S01]  /*bf70*/  IMAD.X R220, R0, 0x1, R31, P3 ;  /* 0x0000000100dc7824 */ /* 0x002fe200018e061f */
[----:B------:R-:W-:-:S03]  /*bf80*/  IADD3 R222, P3, R4, R223, RZ ;  /* 0x000000df04de7210 */ /* 0x000fc60007f7e0ff */
[----:B------:R1:W-:Y:S01]  /*bf90*/  STL [R1+0x4cc], R221 ;  /* 0x0004ccdd01007387 */ /* 0x0003e20000100800 */
[----:B------:R-:W-:-:S03]  /*bfa0*/  SHF.R.S32.HI R29, RZ, 0x1f, R223 ;  /* 0x0000001fff1d7819 */ /* 0x000fc600000114df */
[----:B------:R4:W-:Y:S04]  /*bfb0*/  STL [R1+0x4c8], R222 ;  /* 0x0004c8de01007387 */ /* 0x0009e80000100800 */
[----:B------:R-:W2:Y:S01]  /*bfc0*/  LDL.LU R56, [R1+0x1c4] ;  /* 0x0001c40001387983 */ /* 0x000ea20000300800 */
[--C-:B-1----:R-:W-:Y:S01]  /*bfd0*/  IMAD.X R221, R14, 0x1, R25.reuse, P2 ;  /* 0x000000010edd7824 */ /* 0x102fe200010e0619 */
[----:B------:R-:W-:Y:S01]  /*bfe0*/  IADD3 R223, P2, R5, R223, RZ ;  /* 0x000000df05df7210 */ /* 0x000fe20007f5e0ff */
[----:B----4-:R-:W-:Y:S01]  /*bff0*/  IMAD.X R222, R0, 0x1, R25, P6 ;  /* 0x0000000100de7824 */ /* 0x010fe200030e0619 */
[----:B------:R-:W-:-:S03]  /*c000*/  IADD3 R224, P6, R4, R57, RZ ;  /* 0x0000003904e07210 */ /* 0x000fc60007fde0ff */
[----:B------:R1:W-:Y:S01]  /*c010*/  STL [R1+0x4c4], R223 ;  /* 0x0004c4df01007387 */ /* 0x0003e20000100800 */
[----:B------:R-:W-:-:S03]  /*c020*/  SHF.R.S32.HI R31, RZ, 0x1f, R57 ;  /* 0x0000001fff1f7819 */ /* 0x000fc60000011439 */
[----:B------:R4:W-:Y:S01]  /*c030*/  STL [R1+0x4c0], R224 ;  /* 0x0004c0e001007387 */ /* 0x0009e20000100800 */
[----:B-1----:R-:W-:Y:S01]  /*c040*/  IMAD.X R223, R14, 0x1, R3, P5 ;  /* 0x000000010edf7824 */ /* 0x002fe200028e0603 */
[----:B------:R-:W-:Y:S02]  /*c050*/  IADD3 R225, P5, R5, R57, RZ ;  /* 0x0000003905e17210 */ /* 0x000fe40007fbe0ff */
[----:B------:R-:W2:Y:S01]  /*c060*/  LDL.LU R57, [R1+0x1c8] ;  /* 0x0001c80001397983 */ /* 0x000ea20000300800 */
[----:B----4-:R-:W-:-:S03]  /*c070*/  IADD3.X R224, R0, R3, RZ, P4, !PT ;  /* 0x0000000300e07210 */ /* 0x010fc600027fe4ff */
[----:B------:R1:W-:Y:S02]  /*c080*/  STL [R1+0x4bc], R225 ;  /* 0x0004bce101007387 */ /* 0x0003e40000100800 */
[--C-:B-1----:R-:W-:Y:S01]  /*c090*/  IMAD.X R225, R14, 0x1, R29.reuse, P3 ;  /* 0x000000010ee17824 */ /* 0x102fe200018e061d */
[-C--:B------:R-:W-:Y:S02]  /*c0a0*/  IADD3 R226, P4, R4, R58.reuse, RZ ;  /* 0x0000003a04e27210 */ /* 0x080fe40007f9e0ff */
[----:B------:R-:W-:Y:S02]  /*c0b0*/  SHF.R.S32.HI R25, RZ, 0x1f, R58 ;  /* 0x0000001fff197819 */ /* 0x000fe4000001143a */
[----:B------:R-:W-:Y:S01]  /*c0c0*/  IADD3 R227, P3, R5, R58, RZ ;  /* 0x0000003a05e37210 */ /* 0x000fe20007f7e0ff */
[----:B------:R1:W-:Y:S04]  /*c0d0*/  STL [R1+0x4b8], R226 ;  /* 0x0004b8e201007387 */ /* 0x0003e80000100800 */
[----:B------:R-:W4:Y:S01]  /*c0e0*/  LDL.LU R58, [R1+0x1cc] ;  /* 0x0001cc00013a7983 */ /* 0x000f220000300800 */
[----:B-1----:R-:W-:-:S03]  /*c0f0*/  IMAD.X R226, R0, 0x1, R29, P2 ;  /* 0x0000000100e27824 */ /* 0x002fc600010e061d */
[----:B------:R1:W-:Y:S01]  /*c100*/  STL [R1+0x4b4], R227 ;  /* 0x0004b4e301007387 */ /* 0x0003e20000100800 */
[-C--:B---3--:R-:W-:Y:S01]  /*c110*/  IADD3 R228, P2, R4, R54.reuse, RZ ;  /* 0x0000003604e47210 */ /* 0x088fe20007f5e0ff */
[--C-:B-1----:R-:W-:Y:S01]  /*c120*/  IMAD.X R227, R14, 0x1, R31.reuse, P6 ;  /* 0x000000010ee37824 */ /* 0x102fe200030e061f */
[----:B------:R-:W-:Y:S02]  /*c130*/  SHF.R.S32.HI R3, RZ, 0x1f, R54 ;  /* 0x0000001fff037819 */ /* 0x000fe40000011436 */
[----:B------:R-:W-:Y:S01]  /*c140*/  IADD3 R229, P6, R5, R54, RZ ;  /* 0x0000003605e57210 */ /* 0x000fe20007fde0ff */
[----:B------:R1:W-:Y:S04]  /*c150*/  STL [R1+0x4b0], R228 ;  /* 0x0004b0e401007387 */ /* 0x0003e80000100800 */
[----:B------:R-:W3:Y:S01]  /*c160*/  LDL.LU R54, [R1+0x1d0] ;  /* 0x0001d00001367983 */ /* 0x000ee20000300800 */
[----:B-1----:R-:W-:-:S03]  /*c170*/  IMAD.X R228, R0, 0x1, R31, P5 ;  /* 0x0000000100e47824 */ /* 0x002fc600028e061f */
[----:B------:R1:W-:Y:S02]  /*c180*/  STL [R1+0x4ac], R229 ;  /* 0x0004ace501007387 */ /* 0x0003e40000100800 */
[----:B-1----:R-:W-:Y:S02]  /*c190*/  IADD3.X R229, R14, R25, RZ, P4, !PT ;  /* 0x000000190ee57210 */ /* 0x002fe400027fe4ff */
[-C--:B--2---:R-:W-:Y:S02]  /*c1a0*/  IADD3 R230, P5, R4, R55.reuse, RZ ;  /* 0x0000003704e67210 */ /* 0x084fe40007fbe0ff */
[----:B------:R-:W-:Y:S02]  /*c1b0*/  SHF.R.S32.HI R29, RZ, 0x1f, R55 ;  /* 0x0000001fff1d7819 */ /* 0x000fe40000011437 */
[----:B------:R-:W-:Y:S01]  /*c1c0*/  IADD3 R231, P4, R5, R55, RZ ;  /* 0x0000003705e77210 */ /* 0x000fe20007f9e0ff */
[----:B------:R1:W-:Y:S04]  /*c1d0*/  STL [R1+0x4a8], R230 ;  /* 0x0004a8e601007387 */ /* 0x0003e80000100800 */
[----:B------:R-:W2:Y:S01]  /*c1e0*/  LDL.LU R55, [R1+0x1d4] ;  /* 0x0001d40001377983 */ /* 0x000ea20000300800 */
[----:B-1----:R-:W-:Y:S01]  /*c1f0*/  IMAD.X R230, R0, 0x1, R25, P3 ;  /* 0x0000000100e67824 */ /* 0x002fe200018e0619 */
[----:B------:R-:W-:-:S02]  /*c200*/  IADD3 R232, P3, R4, R56, RZ ;  /* 0x0000003804e87210 */ /* 0x000fc40007f7e0ff */
[----:B------:R1:W-:Y:S01]  /*c210*/  STL [R1+0x4a4], R231 ;  /* 0x0004a4e701007387 */ /* 0x0003e20000100800 */
[----:B------:R-:W-:-:S03]  /*c220*/  SHF.R.S32.HI R31, RZ, 0x1f, R56 ;  /* 0x0000001fff1f7819 */ /* 0x000fc60000011438 */
[----:B------:R1:W-:Y:S02]  /*c230*/  STL [R1+0x4a0], R232 ;  /* 0x0004a0e801007387 */ /* 0x0003e40000100800 */
[--C-:B-1----:R-:W-:Y:S01]  /*c240*/  IMAD.X R231, R14, 0x1, R3.reuse, P2 ;  /* 0x000000010ee77824 */ /* 0x102fe200010e0603 */
[----:B------:R-:W-:Y:S02]  /*c250*/  IADD3 R233, P2, R5, R56, RZ ;  /* 0x0000003805e97210 */ /* 0x000fe40007f5e0ff */
[----:B------:R-:W2:Y:S01]  /*c260*/  LDL.LU R56, [R1+0x1d8] ;  /* 0x0001d80001387983 */ /* 0x000ea20000300800 */
[----:B------:R-:W-:-:S03]  /*c270*/  IMAD.X R232, R0, 0x1, R3, P6 ;  /* 0x0000000100e87824 */ /* 0x000fc600030e0603 */
[----:B------:R1:W-:Y:S01]  /*c280*/  STL [R1+0x49c], R233 ;  /* 0x00049ce901007387 */ /* 0x0003e20000100800 */
[----:B------:R-:W-:Y:S02]  /*c290*/  IADD3 R234, P6, R4, R57, RZ ;  /* 0x0000003904ea7210 */ /* 0x000fe40007fde0ff */
[----:B------:R-:W-:-:S03]  /*c2a0*/  SHF.R.S32.HI R25, RZ, 0x1f, R57 ;  /* 0x0000001fff197819 */ /* 0x000fc60000011439 */
[----:B------:R1:W-:Y:S02]  /*c2b0*/  STL [R1+0x498], R234 ;  /* 0x000498ea01007387 */ /* 0x0003e40000100800 */
[----:B-1----:R-:W-:Y:S01]  /*c2c0*/  IMAD.X R233, R14, 0x1, R29, P5 ;  /* 0x000000010ee97824 */ /* 0x002fe200028e061d */
[----:B------:R-:W-:Y:S02]  /*c2d0*/  IADD3 R235, P5, R5, R57, RZ ;  /* 0x0000003905eb7210 */ /* 0x000fe40007fbe0ff */
[----:B------:R-:W2:Y:S01]  /*c2e0*/  LDL.LU R57, [R1+0x1dc] ;  /* 0x0001dc0001397983 */ /* 0x000ea20000300800 */
[----:B------:R-:W-:-:S03]  /*c2f0*/  IADD3.X R234, R0, R29, RZ, P4, !PT ;  /* 0x0000001d00ea7210 */ /* 0x000fc600027fe4ff */
[----:B------:R1:W-:Y:S02]  /*c300*/  STL [R1+0x494], R235 ;  /* 0x000494eb01007387 */ /* 0x0003e40000100800 */
[--C-:B-1----:R-:W-:Y:S01]  /*c310*/  IMAD.X R235, R14, 0x1, R31.reuse, P3 ;  /* 0x000000010eeb7824 */ /* 0x102fe200018e061f */
[-C--:B----4-:R-:W-:Y:S02]  /*c320*/  IADD3 R236, P4, R4, R58.reuse, RZ ;  /* 0x0000003a04ec7210 */ /* 0x090fe40007f9e0ff */
        /* <DEDUP_REMOVED lines=20> */
[----:B-1----:R-:W-:-:S03]  /*c470*/  IMAD.X R240, R0, 0x1, R3, P3 ;  /* 0x0000000100f07824 */ /* 0x002fc600018e0603 */
[----:B------:R1:W-:Y:S01]  /*c480*/  STL [R1+0x47c], R241 ;  /* 0x00047cf101007387 */ /* 0x0003e20000100800 */
[-C--:B------:R-:W-:Y:S02]  /*c490*/  IADD3 R242, P3, R4, R56.reuse, RZ ;  /* 0x0000003804f27210 */ /* 0x080fe40007f7e0ff */
[----:B------:R-:W-:Y:S01]  /*c4a0*/  SHF.R.S32.HI R25, RZ, 0x1f, R56 ;  /* 0x0000001fff197819 */ /* 0x000fe20000011438 */
[----:B-1----:R-:W-:Y:S02]  /*c4b0*/  IMAD.X R241, R14, 0x1, R29, P2 ;  /* 0x000000010ef17824 */ /* 0x002fe400010e061d */
[----:B------:R1:W-:Y:S01]  /*c4c0*/  STL [R1+0x478], R242 ;  /* 0x000478f201007387 */ /* 0x0003e20000100800 */
[----:B------:R-:W-:-:S03]  /*c4d0*/  IADD3 R243, P2, R5, R56, RZ ;  /* 0x0000003805f37210 */ /* 0x000fc60007f5e0ff */
[----:B------:R-:W2:Y:S01]  /*c4e0*/  LDL.LU R56, [R1+0x1ec] ;  /* 0x0001ec0001387983 */ /* 0x000ea20000300800 */
[----:B-1----:R-:W-:Y:S01]  /*c4f0*/  IMAD.X R242, R0, 0x1, R29, P6 ;  /* 0x0000000100f27824 */ /* 0x002fe200030e061d */
[----:B------:R-:W-:Y:S02]  /*c500*/  IADD3 R244, P6, R4, R57, RZ ;  /* 0x0000003904f47210 */ /* 0x000fe40007fde0ff */
[----:B------:R1:W-:Y:S01]  /*c510*/  STL [R1+0x474], R243 ;  /* 0x000474f301007387 */ /* 0x0003e20000100800 */
        /* <DEDUP_REMOVED lines=12> */
[----:B------:R-:W4:Y:S04]  /*c5e0*/  LDL.LU R58, [R1+0x1f4] ;  /* 0x0001f400013a7983 */ /* 0x000f280000300800 */
[----:B------:R-:W4:Y:S01]  /*c5f0*/  LDL.LU R52, [R1+0x1f8] ;  /* 0x0001f80001347983 */ /* 0x000f220000300800 */
[----:B-1----:R-:W-:-:S03]  /*c600*/  IMAD.X R246, R0, 0x1, R25, P2 ;  /* 0x0000000100f67824 */ /* 0x002fc600010e0619 */
[----:B------:R1:W-:Y:S01]  /*c610*/  STL [R1+0x464], R247 ;  /* 0x000464f701007387 */ /* 0x0003e20000100800 */
[-C--:B---3--:R-:W-:Y:S01]  /*c620*/  IADD3 R248, P2, R4, R54.reuse, RZ ;  /* 0x0000003604f87210 */ /* 0x088fe20007f5e0ff */
[----:B-1----:R-:W-:Y:S01]  /*c630*/  IMAD.X R247, R14, 0x1, R3, P6 ;  /* 0x000000010ef77824 */ /* 0x002fe200030e0603 */
[----:B------:R-:W-:-:S03]  /*c640*/  IADD3 R249, P6, R5, R54, RZ ;  /* 0x0000003605f97210 */ /* 0x000fc60007fde0ff */
[----:B------:R1:W-:Y:S04]  /*c650*/  STL [R1+0x460], R248 ;  /* 0x000460f801007387 */ /* 0x0003e80000100800 */
[----:B------:R-:W3:Y:S01]  /*c660*/  LDL.LU R53, [R1+0x1fc] ;  /* 0x0001fc0001357983 */ /* 0x000ee20000300800 */
[----:B-1----:R-:W-:-:S03]  /*c670*/  IMAD.X R248, R0, 0x1, R3, P5 ;  /* 0x0000000100f87824 */ /* 0x002fc600028e0603 */
[----:B------:R1:W-:Y:S01]  /*c680*/  STL [R1+0x45c], R249 ;  /* 0x00045cf901007387 */ /* 0x0003e20000100800 */
[----:B------:R-:W-:Y:S02]  /*c690*/  SHF.R.S32.HI R31, RZ, 0x1f, R54 ;  /* 0x0000001fff1f7819 */ /* 0x000fe40000011436 */
[----:B------:R-:W-:Y:S02]  /*c6a0*/  SHF.R.S32.HI R27, RZ, 0x1f, R2 ;  /* 0x0000001fff1b7819 */ /* 0x000fe40000011402 */
[----:B-1----:R-:W-:Y:S02]  /*c6b0*/  IADD3.X R249, R14, R29, RZ, P4, !PT ;  /* 0x0000001d0ef97210 */ /* 0x002fe400027fe4ff */
[----:B--2---:R-:W-:-:S05]  /*c6c0*/  IADD3 R250, P5, R4, R55, RZ ;  /* 0x0000003704fa7210 */ /* 0x004fca0007fbe0ff */
[----:B------:R1:W-:Y:S04]  /*c6d0*/  STL [R1+0x458], R250 ;  /* 0x000458fa01007387 */ /* 0x0003e80000100800 */
[----:B------:R-:W2:Y:S01]  /*c6e0*/  LDL.LU R54, [R1+0x200] ;  /* 0x0002000001367983 */ /* 0x000ea20000300800 */
[----:B------:R-:W-:Y:S02]  /*c6f0*/  IADD3 R251, P4, R5, R55, RZ ;  /* 0x0000003705fb7210 */ /* 0x000fe40007f9e0ff */
[----:B------:R-:W-:Y:S02]  /*c700*/  SHF.R.S32.HI R25, RZ, 0x1f, R55 ;  /* 0x0000001fff197819 */ /* 0x000fe40000011437 */
[----:B------:R-:W2:Y:S01]  /*c710*/  LDL.LU R55, [R1+0x204] ;  /* 0x0002040001377983 */ /* 0x000ea20000300800 */
[----:B-1----:R-:W-:-:S03]  /*c720*/  IMAD.X R250, R0, 0x1, R29, P3 ;  /* 0x0000000100fa7824 */ /* 0x002fc600018e061d */
[----:B------:R1:W-:Y:S01]  /*c730*/  STL [R1+0x454], R251 ;  /* 0x000454fb01007387 */ /* 0x0003e20000100800 */
[-C--:B------:R-:W-:Y:S02]  /*c740*/  IADD3 R252, P3, R4, R56.reuse, RZ ;  /* 0x0000003804fc7210 */ /* 0x080fe40007f7e0ff */
[----:B------:R-:W-:Y:S01]  /*c750*/  SHF.R.S32.HI R3, RZ, 0x1f, R56 ;  /* 0x0000001fff037819 */ /* 0x000fe20000011438 */
[--C-:B-1----:R-:W-:Y:S01]  /*c760*/  IMAD.X R251, R14, 0x1, R31.reuse, P2 ;  /* 0x000000010efb7824 */ /* 0x102fe200010e061f */
[C---:B------:R-:W-:Y:S01]  /*c770*/  IADD3 R2, P2, R5.reuse, R56, RZ ;  /* 0x0000003805027210 */ /* 0x040fe20007f5e0ff */
[----:B------:R1:W-:Y:S04]  /*c780*/  STL [R1+0x450], R252 ;  /* 0x000450fc01007387 */ /* 0x0003e80000100800 */
[----:B------:R-:W2:Y:S04]  /*c790*/  LDL.LU R56, [R1+0x208] ;  /* 0x0002080001387983 */ /* 0x000ea80000300800 */
[----:B------:R1:W-:Y:S02]  /*c7a0*/  STL [R1+0x34c], R2 ;  /* 0x00034c0201007387 */ /* 0x0003e40000100800 */
[----:B-1----:R-:W-:Y:S01]  /*c7b0*/  IMAD.X R252, R0, 0x1, R31, P6 ;  /* 0x0000000100fc7824 */ /* 0x002fe200030e061f */
[-C--:B------:R-:W-:Y:S01]  /*c7c0*/  IADD3 R12, P6, R4, R57.reuse, RZ ;  /* 0x00000039040c7210 */ /* 0x080fe20007fde0ff */
[----:B------:R-:W-:Y:S01]  /*c7d0*/  IMAD.X R2, R14, 0x1, R25, P5 ;  /* 0x000000010e027824 */ /* 0x000fe200028e0619 */
[----:B------:R-:W-:-:S03]  /*c7e0*/  IADD3 R9, P5, R5, R57, RZ ;  /* 0x0000003905097210 */ /* 0x000fc60007fbe0ff */
[----:B------:R-:W-:Y:S04]  /*c7f0*/  STL [R1+0x350], R12 ;  /* 0x0003500c01007387 */ /* 0x000fe80000100800 */
[----:B------:R1:W-:Y:S01]  /*c800*/  STL [R1+0x394], R2 ;  /* 0x0003940201007387 */ /* 0x0003e20000100800 */
[----:B------:R-:W-:-:S03]  /*c810*/  SHF.R.S32.HI R29, RZ, 0x1f, R57 ;  /* 0x0000001fff1d7819 */ /* 0x000fc60000011439 */
[----:B------:R-:W-:Y:S04]  /*c820*/  STL [R1+0x35c], R9 ;  /* 0x00035c0901007387 */ /* 0x000fe80000100800 */
[----:B------:R-:W2:Y:S01]  /*c830*/  LDL.LU R57, [R1+0x20c] ;  /* 0x00020c0001397983 */ /* 0x000ea20000300800 */
[----:B-1----:R-:W-:-:S05]  /*c840*/  IADD3.X R2, R0, R25, RZ, P4, !PT ;  /* 0x0000001900027210 */ /* 0x002fca00027fe4ff */
[----:B------:R1:W-:Y:S02]  /*c850*/  STL [R1+0x3a0], R2 ;  /* 0x0003a00201007387 */ /* 0x0003e40000100800 */
[----:B-1----:R-:W-:Y:S01]  /*c860*/  IMAD.X R2, R14, 0x1, R3, P3 ;  /* 0x000000010e027824 */ /* 0x002fe200018e0603 */
[-C--:B----4-:R-:W-:Y:S02]  /*c870*/  IADD3 R12, P4, R4, R58.reuse, RZ ;  /* 0x0000003a040c7210 */ /* 0x090fe40007f9e0ff */
[----:B------:R-:W-:-:S03]  /*c880*/  IADD3 R9, P3, R5, R58, RZ ;  /* 0x0000003a05097210 */ /* 0x000fc60007f7e0ff */
[----:B------:R-:W-:Y:S01]  /*c890*/  STL [R1+0x360], R12 ;  /* 0x0003600c01007387 */ /* 0x000fe20000100800 */
[----:B------:R-:W-:-:S03]  /*c8a0*/  SHF.R.S32.HI R31, RZ, 0x1f, R58 ;  /* 0x0000001fff1f7819 */ /* 0x000fc6000001143a */
[----:B------:R1:W-:Y:S04]  /*c8b0*/  STL [R1+0x3a4], R2 ;  /* 0x0003a40201007387 */ /* 0x0003e80000100800 */
[----:B------:R4:W-:Y:S04]  /*c8c0*/  STL [R1+0x364], R9 ;  /* 0x0003640901007387 */ /* 0x0009e80000100800 */
[----:B------:R-:W2:Y:S01]  /*c8d0*/  LDL.LU R58, [R1+0x210] ;  /* 0x00021000013a7983 */ /* 0x000ea20000300800 */
[----:B-1----:R-:W-:Y:S01]  /*c8e0*/  IMAD.X R2, R0, 0x1, R3, P2 ;  /* 0x0000000100027824 */ /* 0x002fe200010e0603 */
[----:B------:R-:W-:Y:S01]  /*c8f0*/  IADD3 R3, P2, R4, R52, RZ ;  /* 0x0000003404037210 */ /* 0x000fe20007f5e0ff */
[----:B----4-:R-:W-:-:S03]  /*c900*/  IMAD.X R9, R14, 0x1, R29, P6 ;  /* 0x000000010e097824 */ /* 0x010fc600030e061d */
[----:B------:R1:W-:Y:S04]  /*c910*/  STL [R1+0x3a8], R2 ;  /* 0x0003a80201007387 */ /* 0x0003e80000100800 */
[----:B------:R-:W-:Y:S04]  /*c920*/  STL [R1+0x368], R3 ;  /* 0x0003680301007387 */ /* 0x000fe80000100800 */
[----:B------:R4:W-:Y:S01]  /*c930*/  STL [R1+0x3ac], R9 ;  /* 0x0003ac0901007387 */ /* 0x0009e20000100800 */
[----:B-1----:R-:W-:-:S05]  /*c940*/  IADD3 R2, P6, R5, R52, RZ ;  /* 0x0000003405027210 */ /* 0x002fca0007fde0ff */
[----:B------:R1:W-:Y:S01]  /*c950*/  STL [R1+0x36c], R2 ;  /* 0x00036c0201007387 */ /* 0x0003e20000100800 */
[----:B----4-:R-:W-:Y:S01]  /*c960*/  IMAD.X R9, R0, 0x1, R29, P5 ;  /* 0x0000000100097824 */ /* 0x010fe200028e061d */
[----:B---3--:R-:W-:Y:S02]  /*c970*/  IADD3 R12, P5, R4, R53, RZ ;  /* 0x00000035040c7210 */ /* 0x008fe40007fbe0ff */
[----:B------:R-:W-:Y:S02]  /*c980*/  SHF.R.S32.HI R25, RZ, 0x1f, R52 ;  /* 0x0000001fff197819 */ /* 0x000fe40000011434 */
[----:B------:R3:W-:Y:S01]  /*c990*/  STL [R1+0x3b0], R9 ;  /* 0x0003b00901007387 */ /* 0x0007e20000100800 */
[----:B-1----:R-:W-:-:S03]  /*c9a0*/  IADD3.X R2, R14, R31, RZ, P4, !PT ;  /* 0x0000001f0e027210 */ /* 0x002fc600027fe4ff */
[----:B------:R-:W-:Y:S01]  /*c9b0*/  STL [R1+0x370], R12 ;  /* 0x0003700c01007387 */ /* 0x000fe20000100800 */
[----:B---3--:R-:W-:-:S03]  /*c9c0*/  IADD3 R9, P4, R5, R53, RZ ;  /* 0x0000003505097210 */ /* 0x008fc60007f9e0ff */
[----:B------:R1:W-:Y:S04]  /*c9d0*/  STL [R1+0x3b4], R2 ;  /* 0x0003b40201007387 */ /* 0x0003e80000100800 */
[----:B------:R3:W-:Y:S01]  /*c9e0*/  STL [R1+0x374], R9 ;  /* 0x0003740901007387 */ /* 0x0007e20000100800 */
[----:B-1----:R-:W-:Y:S02]  /*c9f0*/  IMAD.X R2, R0, 0x1, R31, P3 ;  /* 0x0000000100027824 */ /* 0x002fe400018e061f */
[----:B---3--:R-:W-:-:S03]  /*ca00*/  IMAD.X R9, R14, 0x1, R25, P2 ;  /* 0x000000010e097824 */ /* 0x008fc600010e0619 */
[----:B------:R1:W-:Y:S01]  /*ca10*/  STL [R1+0x3b8], R2 ;  /* 0x0003b80201007387 */ /* 0x0003e20000100800 */
[----:B------:R-:W-:Y:S02]  /*ca20*/  SHF.R.S32.HI R3, RZ, 0x1f, R53 ;  /* 0x0000001fff037819 */ /* 0x000fe40000011435 */
[-C--:B--2---:R-:W-:Y:S02]  /*ca30*/  IADD3 R12, P3, R4, R54.reuse, RZ ;  /* 0x00000036040c7210 */ /* 0x084fe40007f7e0ff */
[----:B-1----:R-:W-:-:S03]  /*ca40*/  IADD3 R2, P2, R5, R54, RZ ;  /* 0x0000003605027210 */ /* 0x002fc60007f5e0ff */
[----:B------:R-:W-:Y:S04]  /*ca50*/  STL [R1+0x378], R12 ;  /* 0x0003780c01007387 */ /* 0x000fe80000100800 */
[----:B------:R1:W-:Y:S04]  /*ca60*/  STL [R1+0x3bc], R9 ;  /* 0x0003bc0901007387 */ /* 0x0003e80000100800 */
[----:B------:R2:W-:Y:S01]  /*ca70*/  STL [R1+0x37c], R2 ;  /* 0x00037c0201007387 */ /* 0x0005e20000100800 */
[----:B-1----:R-:W-:Y:S01]  /*ca80*/  IMAD.X R9, R0, 0x1, R25, P6 ;  /* 0x0000000100097824 */ /* 0x002fe200030e0619 */
[----:B------:R-:W-:Y:S01]  /*ca90*/  IADD3 R12, P6, R4, R55, RZ ;  /* 0x00000037040c7210 */ /* 0x000fe20007fde0ff */
[----:B------:R-:W1:Y:S01]  /*caa0*/  LDC.64 R24, c[0x0][0x218] ;  /* 0x00008600ff187b82 */ /* 0x000e620000000a00 */
[----:B--2---:R-:W-:-:S02]  /*cab0*/  IMAD.X R2, R14, 0x1, R3, P5 ;  /* 0x000000010e027824 */ /* 0x004fc400028e0603 */
[----:B------:R2:W-:Y:S01]  /*cac0*/  STL [R1+0x3c0], R9 ;  /* 0x0003c00901007387 */ /* 0x0005e20000100800 */
[----:B------:R-:W-:-:S03]  /*cad0*/  SHF.R.S32.HI R29, RZ, 0x1f, R54 ;  /* 0x0000001fff1d7819 */ /* 0x000fc60000011436 */
[----:B------:R-:W-:Y:S01]  /*cae0*/  STL [R1+0x380], R12 ;  /* 0x0003800c01007387 */ /* 0x000fe20000100800 */
[----:B--2---:R-:W-:-:S03]  /*caf0*/  IADD3 R9, P5, R5, R55, RZ ;  /* 0x0000003705097210 */ /* 0x004fc60007fbe0ff */
[----:B------:R2:W-:Y:S04]  /*cb00*/  STL [R1+0x3c4], R2 ;  /* 0x0003c40201007387 */ /* 0x0005e80000100800 */
[----:B------:R3:W-:Y:S01]  /*cb10*/  STL [R1+0x384], R9 ;  /* 0x0003840901007387 */ /* 0x0007e20000100800 */
[----:B--2---:R-:W-:Y:S02]  /*cb20*/  IADD3.X R2, R0, R3, RZ, P4, !PT ;  /* 0x0000000300027210 */ /* 0x004fe400027fe4ff */
[----:B---3--:R-:W-:Y:S01]  /*cb30*/  IADD3 R9, P4, R4, R56, RZ ;  /* 0x0000003804097210 */ /* 0x008fe20007f9e0ff */
[----:B------:R-:W-:Y:S02]  /*cb40*/  IMAD.X R3, R14, 0x1, R29, P3 ;  /* 0x000000010e037824 */ /* 0x000fe400018e061d */
[----:B------:R2:W-:Y:S01]  /*cb50*/  STL [R1+0x3c8], R2 ;  /* 0x0003c80201007387 */ /* 0x0005e20000100800 */
[----:B------:R-:W-:-:S03]  /*cb60*/  SHF.R.S32.HI R35, RZ, 0x1f, R55 ;  /* 0x0000001fff237819 */ /* 0x000fc60000011437 */
[----:B------:R3:W-:Y:S01]  /*cb70*/  STL [R1+0x388], R9 ;  /* 0x0003880901007387 */ /* 0x0007e20000100800 */
[----:B--2---:R-:W-:-:S03]  /*cb80*/  IADD3 R2, P3, R5, R56, RZ ;  /* 0x0000003805027210 */ /* 0x004fc60007f7e0ff */
[----:B------:R-:W-:Y:S01]  /*cb90*/  STL [R1+0x3cc], R3 ;  /* 0x0003cc0301007387 */ /* 0x000fe20000100800 */
[----:B---3--:R-:W-:-:S03]  /*cba0*/  IMAD.X R9, R0, 0x1, R29, P2 ;  /* 0x0000000100097824 */ /* 0x008fc600010e061d */
[----:B------:R2:W-:Y:S01]  /*cbb0*/  STL [R1+0x38c], R2 ;  /* 0x00038c0201007387 */ /* 0x0005e20000100800 */
[----:B------:R-:W-:-:S03]  /*cbc0*/  IMAD.X R12, R14, 0x1, R35, P6 ;  /* 0x000000010e0c7824 */ /* 0x000fc600030e0623 */
[----:B------:R3:W-:Y:S01]  /*cbd0*/  STL [R1+0x3d0], R9 ;  /* 0x0003d00901007387 */ /* 0x0007e20000100800 */
[----:B------:R-:W-:Y:S02]  /*cbe0*/  SHF.R.S32.HI R33, RZ, 0x1f, R56 ;  /* 0x0000001fff217819 */ /* 0x000fe40000011438 */
[----:B------:R-:W-:Y:S01]  /*cbf0*/  SHF.R.S32.HI R31, RZ, 0x1f, R57 ;  /* 0x0000001fff1f7819 */ /* 0x000fe20000011439 */
[----:B------:R4:W-:Y:S01]  /*cc00*/  STL [R1+0x3d4], R12 ;  /* 0x0003d40c01007387 */ /* 0x0009e20000100800 */
[-C--:B------:R-:W-:Y:S01]  /*cc10*/  IADD3 R13, P2, R4, R57.reuse, RZ ;  /* 0x00000039040d7210 */ /* 0x080fe20007f5e0ff */
[----:B--2---:R-:W2:Y:S01]  /*cc20*/  LDC.64 R2, c[0x0][0x210] ;  /* 0x00008400ff027b82 */ /* 0x004ea20000000a00 */
[----:B---3--:R-:W-:Y:S01]  /*cc30*/  IADD3 R9, P6, R5, R57, RZ ;  /* 0x0000003905097210 */ /* 0x008fe20007fde0ff */
[----:B----4-:R-:W-:-:S04]  /*cc40*/  IMAD.X R12, R0, 0x1, R35, P5 ;  /* 0x00000001000c7824 */ /* 0x010fc800028e0623 */
[----:B------:R3:W-:Y:S01]  /*cc50*/  STL [R1+0x390], R9 ;  /* 0x0003900901007387 */ /* 0x0007e20000100800 */
[----:B------:R-:W-:-:S03]  /*cc60*/  IMAD.X R15, R14, 0x1, R31, P2 ;  /* 0x000000010e0f7824 */ /* 0x000fc600010e061f */
[----:B------:R4:W-:Y:S01]  /*cc70*/  STL [R1+0x3d8], R12 ;  /* 0x0003d80c01007387 */ /* 0x0009e20000100800 */
[----:B---3--:R-:W-:Y:S01]  /*cc80*/  IADD3.X R9, R14, R33, RZ, P4, !PT ;  /* 0x000000210e097210 */ /* 0x008fe200027fe4ff */
[----:B----4-:R-:W-:Y:S01]  /*cc90*/  IMAD.X R12, R0, 0x1, R31, P6 ;  /* 0x00000001000c7824 */ /* 0x010fe200030e061f */
[----:B------:R-:W-:Y:S02]  /*cca0*/  IADD3 R16, P4, R5, R58, RZ ;  /* 0x0000003a05107210 */ /* 0x000fe40007f9e0ff */
[----:B------:R-:W-:-:S03]  /*ccb0*/  SHF.R.S32.HI R29, RZ, 0x1f, R58 ;  /* 0x0000001fff1d7819 */ /* 0x000fc6000001143a */
[----:B------:R3:W-:Y:S01]  /*ccc0*/  STL [R1+0x44c], R16 ;  /* 0x00044c1001007387 */ /* 0x0007e20000100800 */
[----:B------:R-:W-:-:S03]  /*ccd0*/  IADD3 R19, P5, R4, R58, RZ ;  /* 0x0000003a04137210 */ /* 0x000fc60007fbe0ff */
[----:B------:R-:W-:Y:S01]  /*cce0*/  STL [R1+0x3dc], R9 ;  /* 0x0003dc0901007387 */ /* 0x000fe20000100800 */
[----:B------:R-:W-:Y:S01]  /*ccf0*/  IADD3.X R18, R0, R29, RZ, P4, !PT ;  /* 0x0000001d00127210 */ /* 0x000fe200027fe4ff */
[----:B------:R-:W4:Y:S02]  /*cd00*/  LDC R58, c[0x0][0x230] ;  /* 0x00008c00ff3a7b82 */ /* 0x000f240000000800 */
[----:B------:R-:W-:Y:S01]  /*cd10*/  STL [R1+0x3e4], R15 ;  /* 0x0003e40f01007387 */ /* 0x000fe20000100800 */
[----:B------:R-:W-:Y:S01]  /*cd20*/  SHF.L.U64.HI R4, R4, 0x2, R14 ;  /* 0x0000000204047819 */ /* 0x000fe2000001020e */
[C---:B---3--:R-:W-:Y:S02]  /*cd30*/  IMAD.X R16, R0.reuse, 0x1, R33, P3 ;  /* 0x0000000100107824 */ /* 0x048fe400018e0621 */
[----:B------:R3:W-:Y:S04]  /*cd40*/  STL [R1+0x3e8], R12 ;  /* 0x0003e80c01007387 */ /* 0x0007e80000100800 */
[----:B------:R-:W-:Y:S01]  /*cd50*/  STL [R1+0x358], R4 ;  /* 0x0003580401007387 */ /* 0x000fe20000100800 */
[----:B---3--:R-:W-:Y:S01]  /*cd60*/  IMAD.X R12, R0, 0x1, R27, P0 ;  /* 0x00000001000c7824 */ /* 0x008fe200000e061b */
[----:B------:R-:W-:-:S05]  /*cd70*/  SHF.L.U64.HI R0, R5, 0x2, R0 ;  /* 0x0000000205007819 */ /* 0x000fca0000010200 */
[----:B------:R-:W-:Y:S04]  /*cd80*/  STL [R1+0x354], R0 ;  /* 0x0003540001007387 */ /* 0x000fe80000100800 */
[----:B------:R-:W-:Y:S04]  /*cd90*/  STL [R1], RZ ;  /* 0x000000ff01007387 */ /* 0x000fe80000100800 */
[----:B------:R-:W-:Y:S04]  /*cda0*/  STL [R1+0x4], RZ ;  /* 0x000004ff01007387 */ /* 0x000fe80000100800 */
        /* <DEDUP_REMOVED lines=53> */
[----:B------:R-:W-:Y:S01]  /*d100*/  STL [R1+0xdc], RZ ;  /* 0x0000dcff01007387 */ /* 0x000fe20000100800 */
[----:B------:R-:W-:-:S03]  /*d110*/  SHF.L.U64.HI R10, R11, 0x2, R10 ;  /* 0x000000020b0a7819 */ /* 0x000fc6000001020a */
        /* <DEDUP_REMOVED lines=8> */
[----:B------:R3:W-:Y:S04]  /*d1a0*/  STL [R1+0x348], R10 ;  /* 0x0003480a01007387 */ /* 0x0007e80000100800 */
[----:B---3--:R-:W3:Y:S01]  /*d1b0*/  LDL.LU R10, [R1+0x554] ;  /* 0x00055400010a7983 */ /* 0x008ee20000300800 */
[----:B------:R-:W-:-:S05]  /*d1c0*/  IMAD.SHL.U32 R11, R11, 0x4, RZ ;  /* 0x000000040b0b7824 */ /* 0x000fca00078e00ff */
[----:B------:R3:W-:Y:S02]  /*d1d0*/  STL [R1+0x344], R11 ;  /* 0x0003440b01007387 */ /* 0x0007e40000100800 */
[C---:B---3--:R-:W-:Y:S02]  /*d1e0*/  SHF.L.U64.HI R11, R10.reuse, 0x2, R21 ;  /* 0x000000020a0b7819 */ /* 0x048fe40000010215 */
[----:B------:R-:W3:Y:S04]  /*d1f0*/  LDL.LU R21, [R1+0x550] ;  /* 0x0005500001157983 */ /* 0x000ee80000300800 */
[----:B------:R1:W-:Y:S01]  /*d200*/  STL [R1+0x340], R11 ;  /* 0x0003400b01007387 */ /* 0x0003e20000100800 */
[----:B------:R-:W-:Y:S02]  /*d210*/  SHF.L.U32 R10, R10, 0x2, RZ ;  /* 0x000000020a0a7819 */ /* 0x000fe400000006ff */
[----:B-1----:R-:W-:-:S02]  /*d220*/  SHF.L.U64.HI R11, R17, 0x2, R22 ;  /* 0x00000002110b7819 */ /* 0x002fc40000010216 */
[----:B------:R-:W2:Y:S04]  /*d230*/  LDL.LU R22, [R1+0x54c] ;  /* 0x00054c0001167983 */ /* 0x000ea80000300800 */
[----:B------:R1:W-:Y:S04]  /*d240*/  STL [R1+0x33c], R10 ;  /* 0x00033c0a01007387 */ /* 0x0003e80000100800 */
[----:B------:R-:W-:Y:S01]  /*d250*/  STL [R1+0x338], R11 ;  /* 0x0003380b01007387 */ /* 0x000fe20000100800 */
[----:B-1----:R-:W-:Y:S01]  /*d260*/  IMAD.SHL.U32 R10, R17, 0x4, RZ ;  /* 0x00000004110a7824 */ /* 0x002fe200078e00ff */
[----:B------:R-:W-:-:S02]  /*d270*/  SHF.L.U64.HI R17, R20, 0x2, R23 ;  /* 0x0000000214117819 */ /* 0x000fc40000010217 */
[----:B------:R-:W4:Y:S04]  /*d280*/  LDL.LU R23, [R1+0x548] ;  /* 0x0005480001177983 */ /* 0x000f280000300800 */
[----:B------:R1:W-:Y:S04]  /*d290*/  STL [R1+0x334], R10 ;  /* 0x0003340a01007387 */ /* 0x0003e80000100800 */
[----:B------:R2:W-:Y:S01]  /*d2a0*/  STL [R1+0x330], R17 ;  /* 0x0003301101007387 */ /* 0x0005e20000100800 */
[----:B-1----:R-:W-:Y:S01]  /*d2b0*/  IMAD.SHL.U32 R10, R20, 0x4, RZ ;  /* 0x00000004140a7824 */ /* 0x002fe200078e00ff */
[----:B---3--:R-:W-:-:S02]  /*d2c0*/  SHF.L.U64.HI R11, R21, 0x2, R59 ;  /* 0x00000002150b7819 */ /* 0x008fc4000001023b */
[----:B------:R-:W3:Y:S04]  /*d2d0*/  LDL.LU R59, [R1+0x544] ;  /* 0x00054400013b7983 */ /* 0x000ee80000300800 */
[----:B------:R1:W-:Y:S04]  /*d2e0*/  STL [R1+0x32c], R10 ;  /* 0x00032c0a01007387 */ /* 0x0003e80000100800 */
[----:B------:R4:W-:Y:S01]  /*d2f0*/  STL [R1+0x328], R11 ;  /* 0x0003280b01007387 */ /* 0x0009e20000100800 */
[----:B--2---:R-:W-:-:S03]  /*d300*/  SHF.L.U64.HI R17, R22, 0x2, R60 ;  /* 0x0000000216117819 */ /* 0x004fc6000001023c */
[----:B------:R-:W2:Y:S01]  /*d310*/  LDL.LU R60, [R1+0x540] ;  /* 0x00054000013c7983 */ /* 0x000ea20000300800 */
[----:B-1----:R-:W-:-:S05]  /*d320*/  IMAD.SHL.U32 R10, R21, 0x4, RZ ;  /* 0x00000004150a7824 */ /* 0x002fca00078e00ff */
[----:B------:R1:W-:Y:S04]  /*d330*/  STL [R1+0x324], R10 ;  /* 0x0003240a01007387 */ /* 0x0003e80000100800 */
[----:B------:R-:W-:Y:S01]  /*d340*/  STL [R1+0x320], R17 ;  /* 0x0003201101007387 */ /* 0x000fe20000100800 */
[----:B----4-:R-:W-:-:S03]  /*d350*/  SHF.L.U64.HI R11, R23, 0x2, R61 ;  /* 0x00000002170b7819 */ /* 0x010fc6000001023d */
[----:B------:R-:W4:Y:S01]  /*d360*/  LDL.LU R61, [R1+0x53c] ;  /* 0x00053c00013d7983 */ /* 0x000f220000300800 */
[----:B-1----:R-:W-:-:S05]  /*d370*/  IMAD.SHL.U32 R10, R22, 0x4, RZ ;  /* 0x00000004160a7824 */ /* 0x002fca00078e00ff */
[----:B------:R1:W-:Y:S04]  /*d380*/  STL [R1+0x31c], R10 ;  /* 0x00031c0a01007387 */ /* 0x0003e80000100800 */
[----:B------:R2:W-:Y:S01]  /*d390*/  STL [R1+0x318], R11 ;  /* 0x0003180b01007387 */ /* 0x0005e20000100800 */
[----:B-1----:R-:W-:Y:S02]  /*d3a0*/  SHF.L.U32 R10, R23, 0x2, RZ ;  /* 0x00000002170a7819 */ /* 0x002fe400000006ff */
[----:B---3--:R-:W-:Y:S02]  /*d3b0*/  SHF.L.U64.HI R17, R59, 0x2, R62 ;  /* 0x000000023b117819 */ /* 0x008fe4000001023e */
        /* <DEDUP_REMOVED lines=13> */
[----:B-1----:R-:W-:Y:S01]  /*d490*/  IMAD.SHL.U32 R10, R61, 0x4, RZ ;  /* 0x000000043d0a7824 */ /* 0x002fe200078e00ff */
        /* <DEDUP_REMOVED lines=11> */
[----:B-1----:R-:W-:-:S05]  /*d550*/  SHF.L.U32 R10, R63, 0x2, RZ ;  /* 0x000000023f0a7819 */ /* 0x002fca00000006ff */
[----:B------:R1:W-:Y:S04]  /*d560*/  STL [R1+0x2ec], R10 ;  /* 0x0002ec0a01007387 */ /* 0x0003e80000100800 */
[----:B------:R2:W-:Y:S01]  /*d570*/  STL [R1+0x2e8], R11 ;  /* 0x0002e80b01007387 */ /* 0x0005e20000100800 */
[----:B-1----:R-:W-:Y:S01]  /*d580*/  IMAD.SHL.U32 R10, R64, 0x4, RZ ;  /* 0x00000004400a7824 */ /* 0x002fe200078e00ff */
[C---:B---3--:R-:W-:Y:S02]  /*d590*/  SHF.L.U64.HI R17, R65.reuse, 0x2, R69 ;  /* 0x0000000241117819 */ /* 0x048fe40000010245 */
[----:B------:R-:W3:Y:S04]  /*d5a0*/  LDL.LU R69, [R1+0x520] ;  /* 0x0005200001457983 */ /* 0x000ee80000300800 */
[----:B------:R1:W-:Y:S04]  /*d5b0*/  STL [R1+0x2e4], R10 ;  /* 0x0002e40a01007387 */ /* 0x0003e80000100800 */
[----:B------:R-:W-:Y:S01]  /*d5c0*/  STL [R1+0x2e0], R17 ;  /* 0x0002e01101007387 */ /* 0x000fe20000100800 */
[----:B--2---:R-:W-:Y:S01]  /*d5d0*/  SHF.L.U64.HI R11, R66, 0x2, R68 ;  /* 0x00000002420b7819 */ /* 0x004fe20000010244 */
[----:B-1----:R-:W-:-:S02]  /*d5e0*/  IMAD.SHL.U32 R10, R65, 0x4, RZ ;  /* 0x00000004410a7824 */ /* 0x002fc400078e00ff */
[----:B------:R-:W2:Y:S04]  /*d5f0*/  LDL.LU R68, [R1+0x51c] ;  /* 0x00051c0001447983 */ /* 0x000ea80000300800 */
[----:B------:R1:W-:Y:S04]  /*d600*/  STL [R1+0x2dc], R10 ;  /* 0x0002dc0a01007387 */ /* 0x0003e80000100800 */
[----:B------:R-:W2:Y:S01]  /*d610*/  LDL.LU R20, [R1+0x170] ;  /* 0x0001700001147983 */ /* 0x000ea20000300800 */
[----:B-1----:R-:W-:-:S03]  /*d620*/  IMAD.SHL.U32 R10, R66, 0x4, RZ ;  /* 0x00000004420a7824 */ /* 0x002fc600078e00ff */
[----:B------:R4:W-:Y:S04]  /*d630*/  STL [R1+0x2d8], R11 ;  /* 0x0002d80b01007387 */ /* 0x0009e80000100800 */
[----:B------:R-:W2:Y:S04]  /*d640*/  LDL.LU R17, [R1+0x174] ;  /* 0x0001740001117983 */ /* 0x000ea80000300800 */
[----:B------:R1:W-:Y:S01]  /*d650*/  STL [R1+0x2d4], R10 ;  /* 0x0002d40a01007387 */ /* 0x0003e20000100800 */
[----:B----4-:R-:W-:-:S03]  /*d660*/  SHF.L.U64.HI R11, R67, 0x2, R70 ;  /* 0x00000002430b7819 */ /* 0x010fc60000010246 */
[----:B------:R-:W4:Y:S01]  /*d670*/  LDL.LU R70, [R1+0x518] ;  /* 0x0005180001467983 */ /* 0x000f220000300800 */
[----:B------:R-:W-:-:S03]  /*d680*/  IMAD.SHL.U32 R21, R67, 0x4, RZ ;  /* 0x0000000443157824 */ /* 0x000fc600078e00ff */
[----:B-1----:R-:W4:Y:S04]  /*d690*/  LDL.LU R10, [R1+0x178] ;  /* 0x00017800010a7983 */ /* 0x002f280000300800 */
[----:B------:R1:W-:Y:S04]  /*d6a0*/  STL [R1+0x2d0], R11 ;  /* 0x0002d00b01007387 */ /* 0x0003e80000100800 */
[----:B-1----:R-:W4:Y:S04]  /*d6b0*/  LDL.LU R11, [R1+0x17c] ;  /* 0x00017c00010b7983 */ /* 0x002f280000300800 */
[----:B------:R1:W-:Y:S01]  /*d6c0*/  STL [R1+0x2cc], R21 ;  /* 0x0002cc1501007387 */ /* 0x0003e20000100800 */
[----:B---3--:R-:W-:-:S02]  /*d6d0*/  SHF.L.U64.HI R22, R69, 0x2, R72 ;  /* 0x0000000245167819 */ /* 0x008fc40000010248 */
[C---:B--2---:R-:W-:Y:S02]  /*d6e0*/  SHF.L.U64.HI R23, R68.reuse, 0x2, R71 ;  /* 0x0000000244177819 */ /* 0x044fe40000010247 */
[----:B------:R-:W2:Y:S01]  /*d6f0*/  LDL.LU R71, [R1+0x514] ;  /* 0x0005140001477983 */ /* 0x000ea20000300800 */
[----:B-1----:R-:W-:-:S03]  /*d700*/  SHF.L.U32 R21, R68, 0x2, RZ ;  /* 0x0000000244157819 */ /* 0x002fc600000006ff */
[----:B------:R4:W-:Y:S04]  /*d710*/  STL [R1+0x2c8], R23 ;  /* 0x0002c81701007387 */ /* 0x0009e80000100800 */
[----:B------:R-:W3:Y:S04]  /*d720*/  LDL.LU R72, [R1+0x510] ;  /* 0x0005100001487983 */ /* 0x000ee80000300800 */
        /* <DEDUP_REMOVED lines=8> */
[----:B--2---:R-:W-:Y:S02]  /*d7b0*/  SHF.L.U64.HI R22, R71, 0x2, R74 ;  /* 0x0000000247167819 */ /* 0x004fe4000001024a */
[----:B------:R-:W2:Y:S04]  /*d7c0*/  LDL.LU R74, [R1+0x508] ;  /* 0x00050800014a7983 */ /* 0x000ea80000300800 */
[----:B------:R1:W-:Y:S01]  /*d7d0*/  STL [R1+0x2b4], R21 ;  /* 0x0002b41501007387 */ /* 0x0003e20000100800 */
[----:B---3--:R-:W-:-:S03]  /*d7e0*/  SHF.L.U64.HI R23, R72, 0x2, R75 ;  /* 0x0000000248177819 */ /* 0x008fc6000001024b */
[----:B------:R4:W-:Y:S04]  /*d7f0*/  STL [R1+0x2b0], R22 ;  /* 0x0002b01601007387 */ /* 0x0009e80000100800 */
[----:B------:R-:W3:Y:S01]  /*d800*/  LDL.LU R75, [R1+0x504] ;  /* 0x00050400014b7983 */ /* 0x000ee20000300800 */
        /* <DEDUP_REMOVED lines=9> */
[----:B--2---:R-:W-:Y:S02]  /*d8a0*/  SHF.L.U64.HI R23, R74, 0x2, R77 ;  /* 0x000000024a177819 */ /* 0x004fe4000001024d */
[----:B------:R-:W2:Y:S04]  /*d8b0*/  LDL.LU R77, [R1+0x4fc] ;  /* 0x0004fc00014d7983 */ /* 0x000ea80000300800 */
[----:B------:R1:W-:Y:S04]  /*d8c0*/  STL [R1+0x29c], R21 ;  /* 0x00029c1501007387 */ /* 0x0003e80000100800 */
[----:B------:R4:W-:Y:S01]  /*d8d0*/  STL [R1+0x298], R23 ;  /* 0x0002981701007387 */ /* 0x0009e20000100800 */
[----:B---3--:R-:W-:-:S03]  /*d8e0*/  SHF.L.U64.HI R22, R75, 0x2, R78 ;  /* 0x000000024b167819 */ /* 0x008fc6000001024e */
        /* <DEDUP_REMOVED lines=12> */
[----:B------:R1:W-:Y:S04]  /*d9b0*/  STL [R1+0x284], R21 ;  /* 0x0002841501007387 */ /* 0x0003e80000100800 */
[----:B------:R-:W-:Y:S01]  /*d9c0*/  STL [R1+0x280], R22 ;  /* 0x0002801601007387 */ /* 0x000fe20000100800 */
[----:B---3--:R-:W-:-:S03]  /*d9d0*/  SHF.L.U64.HI R23, R78, 0x2, R81 ;  /* 0x000000024e177819 */ /* 0x008fc60000010251 */
[----:B------:R-:W3:Y:S01]  /*d9e0*/  LDL.LU R81, [R1+0x4ec] ;  /* 0x0004ec0001517983 */ /* 0x000ee20000300800 */
[----:B-1----:R-:W-:-:S05]  /*d9f0*/  IMAD.SHL.U32 R21, R77, 0x4, RZ ;  /* 0x000000044d157824 */ /* 0x002fca00078e00ff */
[----:B------:R4:W-:Y:S04]  /*da00*/  STL [R1+0x27c], R21 ;  /* 0x00027c1501007387 */ /* 0x0009e80000100800 */
[----:B------:R1:W-:Y:S01]  /*da10*/  STL [R1+0x278], R23 ;  /* 0x0002781701007387 */ /* 0x0003e20000100800 */
[----:B----4-:R-:W-:-:S03]  /*da20*/  SHF.L.U64.HI R21, R79, 0x2, R83 ;  /* 0x000000024f157819 */ /* 0x010fc60000010253 */
[----:B------:R-:W4:Y:S01]  /*da30*/  LDL.LU R83, [R1+0x4e8] ;  /* 0x0004e80001537983 */ /* 0x000f220000300800 */
[----:B------:R-:W-:Y:S01]  /*da40*/  SHF.L.U32 R22, R78, 0x2, RZ ;  /* 0x000000024e167819 */ /* 0x000fe200000006ff */
[----:B-1----:R-:W-:-:S04]  /*da50*/  IMAD.SHL.U32 R23, R79, 0x4, RZ ;  /* 0x000000044f177824 */ /* 0x002fc800078e00ff */
[----:B------:R2:W-:Y:S04]  /*da60*/  STL [R1+0x274], R22 ;  /* 0x0002741601007387 */ /* 0x0005e80000100800 */
[----:B------:R1:W-:Y:S01]  /*da70*/  STL [R1+0x270], R21 ;  /* 0x0002701501007387 */ /* 0x0003e20000100800 */
[----:B------:R-:W-:-:S03]  /*da80*/  SHF.L.U64.HI R10, R82, 0x2, R10 ;  /* 0x00000002520a7819 */ /* 0x000fc6000001020a */
[----:B------:R-:W-:Y:S01]  /*da90*/  STL [R1+0x26c], R23 ;  /* 0x00026c1701007387 */ /* 0x000fe20000100800 */
[C---:B--2---:R-:W-:Y:S01]  /*daa0*/  SHF.L.U64.HI R22, R80.reuse, 0x2, R20 ;  /* 0x0000000250167819 */ /* 0x044fe20000010214 */
[----:B-1----:R-:W-:-:S04]  /*dab0*/  IMAD.SHL.U32 R21, R80, 0x4, RZ ;  /* 0x0000000450157824 */ /* 0x002fc800078e00ff */
[----:B------:R-:W-:Y:S01]  /*dac0*/  STL [R1+0x268], R22 ;  /* 0x0002681601007387 */ /* 0x000fe20000100800 */
[C---:B---3--:R-:W-:Y:S01]  /*dad0*/  SHF.L.U64.HI R20, R81.reuse, 0x2, R17 ;  /* 0x0000000251147819 */ /* 0x048fe20000010211 */
[----:B------:R-:W-:Y:S02]  /*dae0*/  IMAD.SHL.U32 R17, R81, 0x4, RZ ;  /* 0x0000000451117824 */ /* 0x000fe400078e00ff */
[----:B------:R-:W-:Y:S04]  /*daf0*/  STL [R1+0x264], R21 ;  /* 0x0002641501007387 */ /* 0x000fe80000100800 */
[----:B------:R1:W-:Y:S04]  /*db00*/  STL [R1+0x260], R20 ;  /* 0x0002601401007387 */ /* 0x0003e80000100800 */
[----:B------:R4:W-:Y:S01]  /*db10*/  STL [R1+0x25c], R17 ;  /* 0x00025c1101007387 */ /* 0x0009e20000100800 */
[----:B-1----:R-:W-:-:S03]  /*db20*/  IMAD.SHL.U32 R20, R82, 0x4, RZ ;  /* 0x0000000452147824 */ /* 0x002fc600078e00ff */
[----:B------:R1:W-:Y:S01]  /*db30*/  STL [R1+0x258], R10 ;  /* 0x0002580a01007387 */ /* 0x0003e20000100800 */
[----:B----4-:R-:W-:-:S03]  /*db40*/  SHF.L.U64.HI R17, R83, 0x2, R11 ;  /* 0x0000000253117819 */ /* 0x010fc6000001020b */
[----:B------:R-:W-:Y:S01]  /*db50*/  STL [R1+0x254], R20 ;  /* 0x0002541401007387 */ /* 0x000fe20000100800 */
[----:B------:R-:W-:-:S03]  /*db60*/  SHF.L.U64.HI R11, R84, 0x2, R87 ;  /* 0x00000002540b7819 */ /* 0x000fc60000010257 */
[----:B------:R2:W-:Y:S01]  /*db70*/  STL [R1+0x250], R17 ;  /* 0x0002501101007387 */ /* 0x0005e20000100800 */
[----:B-1----:R-:W-:-:S03]  /*db80*/  SHF.L.U32 R10, R83, 0x2, RZ ;  /* 0x00000002530a7819 */ /* 0x002fc600000006ff */
[----:B------:R-:W3:Y:S04]  /*db90*/  LDL.LU R87, [R1+0x4e4] ;  /* 0x0004e40001577983 */ /* 0x000ee80000300800 */
[----:B------:R1:W-:Y:S01]  /*dba0*/  STL [R1+0x24c], R10 ;  /* 0x00024c0a01007387 */ /* 0x0003e20000100800 */
[----:B--2---:R-:W-:-:S03]  /*dbb0*/  SHF.L.U64.HI R17, R85, 0x2, R216 ;  /* 0x0000000255117819 */ /* 0x004fc600000102d8 */
[----:B------:R2:W-:Y:S04]  /*dbc0*/  STL [R1+0x248], R11 ;  /* 0x0002480b01007387 */ /* 0x0005e80000100800 */
[----:B------:R-:W4:Y:S01]  /*dbd0*/  LDL.LU R216, [R1+0x4e0] ;  /* 0x0004e00001d87983 */ /* 0x000f220000300800 */
[----:B-1----:R-:W-:Y:S01]  /*dbe0*/  IMAD.SHL.U32 R10, R84, 0x4, RZ ;  /* 0x00000004540a7824 */ /* 0x002fe200078e00ff */
[----:B--2---:R-:W-:-:S04]  /*dbf0*/  SHF.L.U64.HI R11, R86, 0x2, R217 ;  /* 0x00000002560b7819 */ /* 0x004fc800000102d9 */
[----:B------:R1:W-:Y:S04]  /*dc00*/  STL [R1+0x244], R10 ;  /* 0x0002440a01007387 */ /* 0x0003e80000100800 */
[----:B------:R-:W-:Y:S04]  /*dc10*/  STL [R1+0x240], R17 ;  /* 0x0002401101007387 */ /* 0x000fe80000100800 */
[----:B------:R-:W2:Y:S01]  /*dc20*/  LDL.LU R217, [R1+0x4dc] ;  /* 0x0004dc0001d97983 */ /* 0x000ea20000300800 */
        /* <DEDUP_REMOVED lines=8> */
[----:B----4-:R-:W-:-:S03]  /*dcb0*/  SHF.L.U64.HI R11, R216, 0x2, R219 ;  /* 0x00000002d80b7819 */ /* 0x010fc600000102db */
[----:B------:R-:W4:Y:S01]  /*dcc0*/  LDL.LU R219, [R1+0x4d4] ;  /* 0x0004d40001db7983 */ /* 0x000f220000300800 */
[----:B-1----:R-:W-:-:S05]  /*dcd0*/  IMAD.SHL.U32 R10, R87, 0x4, RZ ;  /* 0x00000004570a7824 */ /* 0x002fca00078e00ff */
[----:B------:R1:W-:Y:S04]  /*dce0*/  STL [R1+0x22c], R10 ;  /* 0x00022c0a01007387 */ /* 0x0003e80000100800 */
[----:B------:R-:W-:Y:S01]  /*dcf0*/  STL [R1+0x228], R11 ;  /* 0x0002280b01007387 */ /* 0x000fe20000100800 */
[----:B--2---:R-:W-:-:S03]  /*dd00*/  SHF.L.U64.HI R17, R217, 0x2, R220 ;  /* 0x00000002d9117819 */ /* 0x004fc600000102dc */
[----:B------:R-:W2:Y:S01]  /*dd10*/  LDL.LU R220, [R1+0x4d0] ;  /* 0x0004d00001dc7983 */ /* 0x000ea20000300800 */
[----:B-1----:R-:W-:-:S05]  /*dd20*/  SHF.L.U32 R10, R216, 0x2, RZ ;  /* 0x00000002d80a7819 */ /* 0x002fca00000006ff */
        /* <DEDUP_REMOVED lines=24> */
[----:B-1----:R-:W-:-:S05]  /*deb0*/  SHF.L.U32 R10, R221, 0x2, RZ ;  /* 0x00000002dd0a7819 */ /* 0x002fca00000006ff */
        /* <DEDUP_REMOVED lines=61> */
[----:B------:R1:W-:Y:S01]  /*e290*/  STL [R1+0x198], R11 ;  /* 0x0001980b01007387 */ /* 0x0003e20000100800 */
[----:B--2---:R-:W-:-:S03]  /*e2a0*/  SHF.L.U64.HI R17, R235, 0x2, R238 ;  /* 0x00000002eb117819 */ /* 0x004fc600000102ee */
[----:B------:R-:W2:Y:S01]  /*e2b0*/  LDL.LU R238, [R1+0x488] ;  /* 0x0004880001ee7983 */ /* 0x000ea20000300800 */
[----:B-1----:R-:W-:-:S05]  /*e2c0*/  IMAD.SHL.U32 R10, R234, 0x4, RZ ;  /* 0x00000004ea0a7824 */ /* 0x002fca00078e00ff */
[----:B------:R1:W-:Y:S04]  /*e2d0*/  STL [R1+0x194], R10 ;  /* 0x0001940a01007387 */ /* 0x0003e80000100800 */
[----:B------:R-:W2:Y:S01]  /*e2e0*/  LDL.LU R11, [R1+0x394] ;  /* 0x00039400010b7983 */ /* 0x000ea20000300800 */
[----:B-1----:R-:W-:-:S03]  /*e2f0*/  IMAD.SHL.U32 R10, R235, 0x4, RZ ;  /* 0x00000004eb0a7824 */ /* 0x002fc600078e00ff */
[----:B------:R4:W-:Y:S04]  /*e300*/  STL [R1+0x190], R17 ;  /* 0x0001901101007387 */ /* 0x0009e80000100800 */
[----:B------:R1:W-:Y:S01]  /*e310*/  STL [R1+0x18c], R10 ;  /* 0x00018c0a01007387 */ /* 0x0003e20000100800 */
[----:B---3--:R-:W-:-:S03]  /*e320*/  SHF.L.U64.HI R20, R236, 0x2, R239 ;  /* 0x00000002ec147819 */ /* 0x008fc600000102ef */
[----:B------:R-:W3:Y:S04]  /*e330*/  LDL.LU R239, [R1+0x484] ;  /* 0x0004840001ef7983 */ /* 0x000ee80000300800 */
[----:B------:R1:W-:Y:S01]  /*e340*/  STL [R1+0x188], R20 ;  /* 0x0001881401007387 */ /* 0x0003e20000100800 */
[----:B----4-:R-:W-:-:S03]  /*e350*/  SHF.L.U64.HI R17, R237, 0x2, R240 ;  /* 0x00000002ed117819 */ /* 0x010fc600000102f0 */
[----:B------:R-:W4:Y:S01]  /*e360*/  LDL.LU R240, [R1+0x480] ;  /* 0x0004800001f07983 */ /* 0x000f220000300800 */
[----:B-1----:R-:W-:-:S05]  /*e370*/  SHF.L.U32 R10, R236, 0x2, RZ ;  /* 0x00000002ec0a7819 */ /* 0x002fca00000006ff */
[----:B------:R1:W-:Y:S04]  /*e380*/  STL [R1+0x184], R10 ;  /* 0x0001840a01007387 */ /* 0x0003e80000100800 */
[----:B------:R-:W4:Y:S01]  /*e390*/  LDL.LU R20, [R1+0x3a0] ;  /* 0x0003a00001147983 */ /* 0x000f220000300800 */
[----:B-1----:R-:W-:-:S03]  /*e3a0*/  IMAD.SHL.U32 R10, R237, 0x4, RZ ;  /* 0x00000004ed0a7824 */ /* 0x002fc600078e00ff */
[----:B------:R1:W-:Y:S01]  /*e3b0*/  STL [R1+0x180], R17 ;  /* 0x0001801101007387 */ /* 0x0003e20000100800 */
[----:B--2---:R-:W-:-:S03]  /*e3c0*/  SHF.L.U64.HI R22, R238, 0x2, R241 ;  /* 0x00000002ee167819 */ /* 0x004fc600000102f1 */
[----:B-1----:R-:W2:Y:S04]  /*e3d0*/  LDL.LU R17, [R1+0x3a4] ;  /* 0x0003a40001117983 */ /* 0x002ea80000300800 */
[----:B------:R1:W-:Y:S04]  /*e3e0*/  STL [R1+0x17c], R10 ;  /* 0x00017c0a01007387 */ /* 0x0003e80000100800 */
[----:B------:R-:W2:Y:S04]  /*e3f0*/  LDL.LU R241, [R1+0x47c] ;  /* 0x00047c0001f17983 */ /* 0x000ea80000300800 */
[----:B------:R4:W-:Y:S01]  /*e400*/  STL [R1+0x178], R22 ;  /* 0x0001781601007387 */ /* 0x0009e20000100800 */
[----:B-1----:R-:W-:Y:S01]  /*e410*/  IMAD.SHL.U32 R10, R238, 0x4, RZ ;  /* 0x00000004ee0a7824 */ /* 0x002fe200078e00ff */
[----:B---3--:R-:W-:-:S02]  /*e420*/  SHF.L.U64.HI R21, R239, 0x2, R242 ;  /* 0x00000002ef157819 */ /* 0x008fc400000102f2 */
        /* <DEDUP_REMOVED lines=47> */
[----:B------:R-:W-:Y:S01]  /*e720*/  STL [R1+0x128], R22 ;  /* 0x0001281601007387 */ /* 0x000fe20000100800 */
[----:B----4-:R-:W-:-:S03]  /*e730*/  SHF.L.U64.HI R21, R249, 0x2, R252 ;  /* 0x00000002f9157819 */ /* 0x010fc600000102fc */
[----:B------:R-:W4:Y:S01]  /*e740*/  LDL.LU R252, [R1+0x450] ;  /* 0x0004500001fc7983 */ /* 0x000f220000300800 */
[----:B-1----:R-:W-:-:S05]  /*e750*/  IMAD.SHL.U32 R10, R248, 0x4, RZ ;  /* 0x00000004f80a7824 */ /* 0x002fca00078e00ff */
[----:B------:R1:W-:Y:S04]  /*e760*/  STL [R1+0x124], R10 ;  /* 0x0001240a01007387 */ /* 0x0003e80000100800 */
[----:B------:R-:W-:Y:S01]  /*e770*/  STL [R1+0x120], R21 ;  /* 0x0001201501007387 */ /* 0x000fe20000100800 */
[----:B-1----:R-:W-:-:S05]  /*e780*/  IMAD.SHL.U32 R10, R249, 0x4, RZ ;  /* 0x00000004f90a7824 */ /* 0x002fca00078e00ff */
[----:B------:R1:W-:Y:S04]  /*e790*/  STL [R1+0x11c], R10 ;  /* 0x00011c0a01007387 */ /* 0x0003e80000100800 */
[----:B-1----:R-:W4:Y:S01]  /*e7a0*/  LDL.LU R10, [R1+0x3a8] ;  /* 0x0003a800010a7983 */ /* 0x002f220000300800 */
[----:B--2---:R-:W-:-:S05]  /*e7b0*/  SHF.L.U64.HI R11, R250, 0x2, R11 ;  /* 0x00000002fa0b7819 */ /* 0x004fca000001020b */
[----:B------:R1:W-:Y:S04]  /*e7c0*/  STL [R1+0x118], R11 ;  /* 0x0001180b01007387 */ /* 0x0003e80000100800 */
[----:B-1----:R-:W2:Y:S01]  /*e7d0*/  LDL R11, [R1+0x34c] ;  /* 0x00034c00010b7983 */ /* 0x002ea20000100800 */
[----:B------:R-:W-:-:S05]  /*e7e0*/  IMAD.SHL.U32 R21, R250, 0x4, RZ ;  /* 0x00000004fa157824 */ /* 0x000fca00078e00ff */
[----:B------:R1:W-:Y:S01]  /*e7f0*/  STL [R1+0x114], R21 ;  /* 0x0001141501007387 */ /* 0x0003e20000100800 */
[C---:B---3--:R-:W-:Y:S02]  /*e800*/  SHF.L.U64.HI R22, R251.reuse, 0x2, R20 ;  /* 0x00000002fb167819 */ /* 0x048fe40000010214 */
[----:B-1----:R-:W-:-:S03]  /*e810*/  SHF.L.U32 R21, R251, 0x2, RZ ;  /* 0x00000002fb157819 */ /* 0x002fc600000006ff */
[----:B------:R1:W-:Y:S04]  /*e820*/  STL [R1+0x110], R22 ;  /* 0x0001101601007387 */ /* 0x0003e80000100800 */
[----:B------:R3:W-:Y:S01]  /*e830*/  STL [R1+0x10c], R21 ;  /* 0x00010c1501007387 */ /* 0x0007e20000100800 */
[C---:B----4-:R-:W-:Y:S01]  /*e840*/  SHF.L.U64.HI R20, R252.reuse, 0x2, R17 ;  /* 0x00000002fc147819 */ /* 0x050fe20000010211 */
[----:B------:R-:W-:Y:S02]  /*e850*/  IMAD.SHL.U32 R17, R252, 0x4, RZ ;  /* 0x00000004fc117824 */ /* 0x000fe400078e00ff */
[----:B------:R-:W4:Y:S04]  /*e860*/  LDL.LU R81, [R1+0x3ac] ;  /* 0x0003ac0001517983 */ /* 0x000f280000300800 */
[----:B------:R3:W-:Y:S04]  /*e870*/  STL [R1+0x108], R20 ;  /* 0x0001081401007387 */ /* 0x0007e80000100800 */
[----:B------:R-:W4:Y:S04]  /*e880*/  LDL R80, [R1+0x350] ;  /* 0x0003500001507983 */ /* 0x000f280000100800 */
[----:B------:R3:W-:Y:S04]  /*e890*/  STL [R1+0x104], R17 ;  /* 0x0001041101007387 */ /* 0x0007e80000100800 */
[----:B------:R-:W4:Y:S04]  /*e8a0*/  LDL.LU R79, [R1+0x3b0] ;  /* 0x0003b000014f7983 */ /* 0x000f280000300800 */
[----:B------:R-:W4:Y:S04]  /*e8b0*/  LDL R78, [R1+0x35c] ;  /* 0x00035c00014e7983 */ /* 0x000f280000100800 */
[----:B------:R-:W4:Y:S04]  /*e8c0*/  LDL.LU R77, [R1+0x3b4] ;  /* 0x0003b400014d7983 */ /* 0x000f280000300800 */
        /* <DEDUP_REMOVED lines=13> */
[----:B------:R-:W4:Y:S01]  /*e9a0*/  LDL.LU R63, [R1+0x3d0] ;  /* 0x0003d000013f7983 */ /* 0x000f220000300800 */
[----:B--2---:R-:W-:-:S03]  /*e9b0*/  SHF.L.U64.HI R10, R11, 0x2, R10 ;  /* 0x000000020b0a7819 */ /* 0x004fc6000001020a */
[----:B------:R-:W2:Y:S04]  /*e9c0*/  LDL.LU R62, [R1+0x37c] ;  /* 0x00037c00013e7983 */ /* 0x000ea80000300800 */
[----:B------:R-:W2:Y:S04]  /*e9d0*/  LDL.LU R61, [R1+0x3d4] ;  /* 0x0003d400013d7983 */ /* 0x000ea80000300800 */
[----:B------:R-:W2:Y:S04]  /*e9e0*/  LDL.LU R60, [R1+0x380] ;  /* 0x00038000013c7983 */ /* 0x000ea80000300800 */
[----:B------:R-:W4:Y:S04]  /*e9f0*/  LDL.LU R59, [R1+0x3d8] ;  /* 0x0003d800013b7983 */ /* 0x000f280000300800 */
[----:B------:R-:W4:Y:S04]  /*ea00*/  LDL.LU R23, [R1+0x384] ;  /* 0x0003840001177983 */ /* 0x000f280000300800 */
[----:B-1----:R-:W2:Y:S04]  /*ea10*/  LDL.LU R22, [R1+0x3dc] ;  /* 0x0003dc0001167983 */ /* 0x002ea80000300800 */
[----:B---3--:R-:W3:Y:S04]  /*ea20*/  LDL.LU R21, [R1+0x388] ;  /* 0x0003880001157983 */ /* 0x008ee80000300800 */
[----:B------:R-:W4:Y:S04]  /*ea30*/  LDL.LU R20, [R1+0x38c] ;  /* 0x00038c0001147983 */ /* 0x000f280000300800 */
[----:B------:R1:W-:Y:S04]  /*ea40*/  STL [R1+0x100], R10 ;  /* 0x0001000a01007387 */ /* 0x0003e80000100800 */
[----:B------:R-:W2:Y:S01]  /*ea50*/  LDL.LU R17, [R1+0x3e4] ;  /* 0x0003e40001117983 */ /* 0x000ea20000300800 */
[----:B------:R-:W-:-:S02]  /*ea60*/  IMAD.X R9, R14, 0x1, R29, P5 ;  /* 0x000000010e097824 */ /* 0x000fc400028e061d */
[----:B------:R-:W-:Y:S01]  /*ea70*/  IMAD.SHL.U32 R252, R11, 0x4, RZ ;  /* 0x000000040bfc7824 */ /* 0x000fe200078e00ff */
[----:B-1----:R-:W3:Y:S01]  /*ea80*/  LDL.LU R10, [R1+0x3e8] ;  /* 0x0003e800010a7983 */ /* 0x002ee20000300800 */
[----:B------:R-:W-:-:S03]  /*ea90*/  IMAD.SHL.U32 R222, R13, 0x4, RZ ;  /* 0x000000040dde7824 */ /* 0x000fc600078e00ff */
[----:B------:R-:W3:Y:S01]  /*eaa0*/  LDL.LU R11, [R1+0x390] ;  /* 0x00039000010b7983 */ /* 0x000ee20000300800 */
[----:B------:R-:W-:Y:S02]  /*eab0*/  SHF.L.U64.HI R219, R19, 0x2, R9 ;  /* 0x0000000213db7819 */ /* 0x000fe40000010209 */
[----:B----4-:R-:W-:Y:S02]  /*eac0*/  SHF.L.U64.HI R225, R20, 0x2, R16 ;  /* 0x0000000214e17819 */ /* 0x010fe40000010210 */
[----:B------:R-:W4:Y:S01]  /*ead0*/  LDL.LU R16, [R1+0x44c] ;  /* 0x00044c0001107983 */ /* 0x000f220000300800 */
[----:B--2---:R-:W-:-:S03]  /*eae0*/  SHF.L.U64.HI R223, R13, 0x2, R17 ;  /* 0x000000020ddf7819 */ /* 0x004fc60000010211 */
[----:B------:R-:W2:Y:S04]  /*eaf0*/  LDL.LU R13, [R1+0x448] ;  /* 0x00044800010d7983 */ /* 0x000ea80000300800 */
[----:B------:R-:W2:Y:S01]  /*eb00*/  LDL.LU R9, [R1+0x444] ;  /* 0x0004440001097983 */ /* 0x000ea20000300800 */
[----:B------:R-:W-:Y:S02]  /*eb10*/  IMAD.X R15, R14, 0x1, R27, P1 ;  /* 0x000000010e0f7824 */ /* 0x000fe400008e061b */
[----:B------:R-:W-:Y:S01]  /*eb20*/  IMAD.SHL.U32 R218, R19, 0x4, RZ ;  /* 0x0000000413da7824 */ /* 0x000fe200078e00ff */
[C---:B------:R-:W-:Y:S01]  /*eb30*/  SHF.L.U64.HI R229, R23.reuse, 0x2, R59 ;  /* 0x0000000217e57819 */ /* 0x040fe2000001023b */
[----:B------:R1:W5:Y:S01]  /*eb40*/  LDL.LU R19, [R1+0x440] ;  /* 0x0004400001137983 */ /* 0x0003620000300800 */
[----:B------:R-:W-:Y:S01]  /*eb50*/  SHF.L.U32 R228, R23, 0x2, RZ ;  /* 0x0000000217e47819 */ /* 0x000fe200000006ff */
[C---:B---3--:R-:W-:Y:S01]  /*eb60*/  IMAD.SHL.U32 R226, R21.reuse, 0x4, RZ ;  /* 0x0000000415e27824 */ /* 0x048fe200078e00ff */
[----:B------:R-:W-:Y:S01]  /*eb70*/  SHF.L.U64.HI R227, R21, 0x2, R22 ;  /* 0x0000000215e37819 */ /* 0x000fe20000010216 */
[----:B------:R-:W-:Y:S01]  /*eb80*/  IMAD.SHL.U32 R224, R20, 0x4, RZ ;  /* 0x0000000414e07824 */ /* 0x000fe200078e00ff */
[C---:B----4-:R-:W-:Y:S01]  /*eb90*/  SHF.L.U64.HI R217, R16.reuse, 0x2, R18 ;  /* 0x0000000210d97819 */ /* 0x050fe20000010212 */
[----:B------:R-:W-:Y:S01]  /*eba0*/  IMAD.SHL.U32 R216, R16, 0x4, RZ ;  /* 0x0000000410d87824 */ /* 0x000fe200078e00ff */
[----:B------:R1:W5:Y:S04]  /*ebb0*/  LDL.LU R18, [R1+0x43c] ;  /* 0x00043c0001127983 */ /* 0x0003680000300800 */
[----:B------:R1:W5:Y:S01]  /*ebc0*/  LDL.LU R16, [R1+0x438] ;  /* 0x0004380001107983 */ /* 0x0003620000300800 */
[C---:B--2---:R-:W-:Y:S01]  /*ebd0*/  SHF.L.U64.HI R23, R13.reuse, 0x2, R15 ;  /* 0x000000020d177819 */ /* 0x044fe2000001020f */
[----:B------:R-:W-:-:S02]  /*ebe0*/  IMAD.SHL.U32 R22, R13, 0x4, RZ ;  /* 0x000000040d167824 */ /* 0x000fc400078e00ff */
[----:B------:R1:W5:Y:S01]  /*ebf0*/  LDL.LU R15, [R1+0x434] ;  /* 0x00043400010f7983 */ /* 0x0003620000300800 */
[----:B------:R-:W-:-:S03]  /*ec00*/  SHF.L.U64.HI R21, R9, 0x2, R12 ;  /* 0x0000000209157819 */ /* 0x000fc6000001020c */
[----:B------:R1:W5:Y:S01]  /*ec10*/  LDL.LU R13, [R1+0x430] ;  /* 0x00043000010d7983 */ /* 0x0003620000300800 */
[----:B------:R-:W-:-:S03]  /*ec20*/  SHF.L.U32 R20, R9, 0x2, RZ ;  /* 0x0000000209147819 */ /* 0x000fc600000006ff */
[----:B------:R1:W5:Y:S04]  /*ec30*/  LDL.LU R12, [R1+0x42c] ;  /* 0x00042c00010c7983 */ /* 0x0003680000300800 */
[----:B------:R1:W5:Y:S01]  /*ec40*/  LDL.LU R9, [R1+0x428] ;  /* 0x0004280001097983 */ /* 0x0003620000300800 */
[----:B------:R-:W-:Y:S02]  /*ec50*/  SHF.R.S32.HI R26, RZ, 0x1f, R7 ;  /* 0x0000001fff1a7819 */ /* 0x000fe40000011407 */
[----:B------:R-:W-:Y:S02]  /*ec60*/  SHF.R.S32.HI R28, RZ, 0x1f, R6 ;  /* 0x0000001fff1c7819 */ /* 0x000fe40000011406 */
[----:B------:R-:W-:Y:S02]  /*ec70*/  SHF.R.S32.HI R30, RZ, 0x1f, R8 ;  /* 0x0000001fff1e7819 */ /* 0x000fe40000011408 */
[----:B------:R-:W-:Y:S01]  /*ec80*/  LEA.HI R7, R26, R7, RZ, 0x5 ;  /* 0x000000071a077211 */ /* 0x000fe200078f28ff */
[----:B------:R-:W-:Y:S01]  /*ec90*/  IMAD.WIDE.U32 R24, R8, 0x1c, R24 ;  /* 0x0000001c08187825 */ /* 0x000fe200078e0018 */
[----:B------:R-:W-:-:S02]  /*eca0*/  SHF.L.U64.HI R221, R11, 0x2, R10 ;  /* 0x000000020bdd7819 */ /* 0x000fc4000001020a */
[----:B------:R-:W-:Y:S01]  /*ecb0*/  SHF.L.U32 R220, R11, 0x2, RZ ;  /* 0x000000020bdc7819 */ /* 0x000fe200000006ff */
[----:B------:R-:W-:Y:S01]  /*ecc0*/  IMAD R29, R28, 0x1c, RZ ;  /* 0x0000001c1c1d7824 */ /* 0x000fe200078e02ff */
[----:B------:R-:W-:Y:S01]  /*ecd0*/  SHF.R.S32.HI R10, RZ, 0x1f, R8 ;  /* 0x0000001fff0a7819 */ /* 0x000fe20000011408 */
[----:B------:R-:W-:Y:S01]  /*ece0*/  IMAD.WIDE.U32 R2, R6, 0x1c, R2 ;  /* 0x0000001c06027825 */ /* 0x000fe200078e0002 */
[----:B------:R-:W-:Y:S02]  /*ecf0*/  SHF.R.S32.HI R17, RZ, 0x5, R7 ;  /* 0x00000005ff117819 */ /* 0x000fe40000011407 */
[----:B------:R-:W-:Y:S01]  /*ed00*/  SHF.R.S32.HI R11, RZ, 0x1f, R6 ;  /* 0x0000001fff0b7819 */ /* 0x000fe20000011406 */
[----:B------:R-:W-:Y:S02]  /*ed10*/  IMAD R27, R30, 0x1c, RZ ;  /* 0x0000001c1e1b7824 */ /* 0x000fe400078e02ff */
[----:B------:R-:W-:Y:S01]  /*ed20*/  VIADD R58, R58, 0xffffff20 ;  /* 0xffffff203a3a7836 */ /* 0x000fe20000000000 */
[----:B------:R-:W-:Y:S01]  /*ed30*/  MOV R5, R24 ;  /* 0x0000001800057202 */ /* 0x000fe20000000f00 */
[----:B------:R-:W-:Y:S01]  /*ed40*/  IMAD.IADD R0, R3, 0x1, R29 ;  /* 0x0000000103007824 */ /* 0x000fe200078e021d */
[----:B------:R-:W-:Y:S01]  /*ed50*/  SHF.L.U64.HI R251, R80, 0x2, R81 ;  /* 0x0000000250fb7819 */ /* 0x000fe20000010251 */
[----:B------:R-:W-:Y:S01]  /*ed60*/  IMAD.IADD R4, R25, 0x1, R27 ;  /* 0x0000000119047824 */ /* 0x000fe200078e021b */
[----:B------:R-:W-:Y:S01]  /*ed70*/  SHF.L.U64.HI R249, R78, 0x2, R79 ;  /* 0x000000024ef97819 */ /* 0x000fe2000001024f */
[----:B------:R-:W-:Y:S01]  /*ed80*/  IMAD.MOV.U32 R3, RZ, RZ, R58 ;  /* 0x000000ffff037224 */ /* 0x000fe200078e003a */
[----:B------:R-:W-:Y:S01]  /*ed90*/  SHF.L.U64.HI R247, R76, 0x2, R77 ;  /* 0x000000024cf77819 */ /* 0x000fe2000001024d */
[----:B------:R-:W-:Y:S01]  /*eda0*/  IMAD.SHL.U32 R250, R80, 0x4, RZ ;  /* 0x0000000450fa7824 */ /* 0x000fe200078e00ff */
[----:B------:R-:W-:Y:S01]  /*edb0*/  SHF.L.U32 R246, R76, 0x2, RZ ;  /* 0x000000024cf67819 */ /* 0x000fe200000006ff */
[----:B------:R-:W-:Y:S01]  /*edc0*/  IMAD.SHL.U32 R248, R78, 0x4, RZ ;  /* 0x000000044ef87824 */ /* 0x000fe200078e00ff */
[C---:B------:R-:W-:Y:S01]  /*edd0*/  SHF.L.U64.HI R245, R74.reuse, 0x2, R75 ;  /* 0x000000024af57819 */ /* 0x040fe2000001024b */
[----:B------:R-:W-:Y:S01]  /*ede0*/  IMAD.SHL.U32 R244, R74, 0x4, RZ ;  /* 0x000000044af47824 */ /* 0x000fe200078e00ff */
[C---:B------:R-:W-:Y:S01]  /*edf0*/  SHF.L.U64.HI R243, R72.reuse, 0x2, R73 ;  /* 0x0000000248f37819 */ /* 0x040fe20000010249 */
[----:B------:R-:W-:Y:S01]  /*ee00*/  IMAD.SHL.U32 R242, R72, 0x4, RZ ;  /* 0x0000000448f27824 */ /* 0x000fe200078e00ff */
[C---:B------:R-:W-:Y:S01]  /*ee10*/  SHF.L.U64.HI R241, R70.reuse, 0x2, R71 ;  /* 0x0000000246f17819 */ /* 0x040fe20000010247 */
[----:B------:R-:W-:Y:S01]  /*ee20*/  IMAD.SHL.U32 R240, R70, 0x4, RZ ;  /* 0x0000000446f07824 */ /* 0x000fe200078e00ff */
[C---:B------:R-:W-:Y:S01]  /*ee30*/  SHF.L.U64.HI R239, R68.reuse, 0x2, R69 ;  /* 0x0000000244ef7819 */ /* 0x040fe20000010245 */
[----:B------:R-:W-:Y:S01]  /*ee40*/  IMAD.SHL.U32 R238, R68, 0x4, RZ ;  /* 0x0000000444ee7824 */ /* 0x000fe200078e00ff */
[----:B------:R-:W-:Y:S01]  /*ee50*/  SHF.L.U64.HI R237, R66, 0x2, R67 ;  /* 0x0000000242ed7819 */ /* 0x000fe20000010243 */
[----:B------:R-:W-:Y:S01]  /*ee60*/  IMAD.SHL.U32 R234, R64, 0x4, RZ ;  /* 0x0000000440ea7824 */ /* 0x000fe200078e00ff */
[----:B------:R-:W-:Y:S01]  /*ee70*/  SHF.L.U32 R236, R66, 0x2, RZ ;  /* 0x0000000242ec7819 */ /* 0x000fe200000006ff */
[----:B------:R-:W-:Y:S01]  /*ee80*/  IMAD.SHL.U32 R232, R62, 0x4, RZ ;  /* 0x000000043ee87824 */ /* 0x000fe200078e00ff */
[----:B------:R-:W-:Y:S01]  /*ee90*/  SHF.L.U64.HI R235, R64, 0x2, R65 ;  /* 0x0000000240eb7819 */ /* 0x000fe20000010241 */
[----:B------:R-:W-:Y:S01]  /*eea0*/  IMAD.SHL.U32 R230, R60, 0x4, RZ ;  /* 0x000000043ce67824 */ /* 0x000fe200078e00ff */
[----:B------:R-:W-:Y:S01]  /*eeb0*/  SHF.L.U64.HI R233, R62, 0x2, R63 ;  /* 0x000000023ee97819 */ /* 0x000fe2000001023f */
[----:B------:R-:W-:Y:S01]  /*eec0*/  IMAD.MOV.U32 R14, RZ, RZ, RZ ;  /* 0x000000ffff0e7224 */ /* 0x000fe200078e00ff */
[----:B------:R-:W-:-:S02]  /*eed0*/  SHF.L.U64.HI R231, R60, 0x2, R61 ;  /* 0x000000023ce77819 */ /* 0x000fc4000001023d */
[----:B------:R-:W-:Y:S02]  /*eee0*/  CS2R R152, SRZ ;  /* 0x0000000000987805 */ /* 0x000fe4000001ff00 */
[----:B------:R-:W-:Y:S02]  /*eef0*/  SHF.L.U64.HI R59, R8, 0x2, R10 ;  /* 0x00000002083b7819 */ /* 0x000fe4000001020a */
[----:B------:R-:W-:Y:S02]  /*ef00*/  CS2R R154, SRZ ;  /* 0x00000000009a7805 */ /* 0x000fe4000001ff00 */
[----:B------:R-:W-:Y:S02]  /*ef10*/  CS2R R156, SRZ ;  /* 0x00000000009c7805 */ /* 0x000fe4000001ff00 */
[----:B------:R-:W-:Y:S02]  /*ef20*/  CS2R R158, SRZ ;  /* 0x00000000009e7805 */ /* 0x000fe4000001ff00 */
[----:B------:R-:W-:-:S02]  /*ef30*/  CS2R R160, SRZ ;  /* 0x0000000000a07805 */ /* 0x000fc4000001ff00 */
[----:B------:R-:W-:Y:S02]  /*ef40*/  CS2R R162, SRZ ;  /* 0x0000000000a27805 */ /* 0x000fe4000001ff00 */
[----:B------:R-:W-:Y:S02]  /*ef50*/  CS2R R164, SRZ ;  /* 0x0000000000a47805 */ /* 0x000fe4000001ff00 */
        /* <DEDUP_REMOVED lines=74> */
[----:B------:R-:W-:Y:S02]  /*f400*/  SHF.L.U64.HI R10, R6, 0x2, R11 ;  /* 0x00000002060a7819 */ /* 0x000fe4000001020b */
        /* <DEDUP_REMOVED lines=14> */
[----:B------:R-:W-:Y:S01]  /*f4f0*/  CS2R R86, SRZ ;  /* 0x0000000000567805 */ /* 0x000fe2000001ff00 */
[----:B------:R-:W-:Y:S01]  /*f500*/  VIADD R7, R17, 0xfffffff9 ;  /* 0xfffffff911077836 */ /* 0x000fe20000000000 */
[----:B------:R-:W-:Y:S01]  /*f510*/  UMOV UR14, 0x6 ;  /* 0x00000006000e7882 */ /* 0x000fe20000000000 */
[----:B-1----:R-:W-:-:S05]  /*f520*/  UMOV UR13, 0xffffffff ;  /* 0xffffffff000d7882 */ /* 0x002fca0000000000 */
.L_x_1:
[----:B------:R-:W-:Y:S01]  /*f530*/  STL.64 [R1+0x520], R86 ;  /* 0x0005205601007387 */ /* 0x000fe20000100a00 */
[----:B------:R-:W-:Y:S01]  /*f540*/  UIADD3 UR13, UR13, 0x1, URZ ;  /* 0x000000010d0d7890 */ /* 0x000fe2000fffe03f */
[----:B------:R-:W-:-:S04]  /*f550*/  DEPBAR.LE SB0, 0xc ;  /* 0x000083000000791a */ /* 0x000fc80000000000 */
[----:B------:R-:W-:Y:S04]  /*f560*/  STL.64 [R1+0x518], R84 ;  /* 0x0005185401007387 */ /* 0x000fe80000100a00 */
        /* <DEDUP_REMOVED lines=29> */
[----:B------:R1:W-:Y:S04]  /*f740*/  STL.64 [R1+0x428], R24 ;  /* 0x0004281801007387 */ /* 0x0003e80000100a00 */
[----:B-1----:R-:W2:Y:S04]  /*f750*/  LDL.LU.64 R24, [R1] ;  /* 0x0000000001187983 */ /* 0x002ea80000300a00 */
[----:B------:R-:W2:Y:S04]  /*f760*/  LDL.LU.64 R26, [R1+0x8] ;  /* 0x00000800011a7983 */ /* 0x000ea80000300a00 */
        /* <DEDUP_REMOVED lines=29> */
[----:B------:R-:W2:Y:S01]  /*f940*/  LDL.LU.64 R86, [R1+0xf8] ;  /* 0x0000f80001567983 */ /* 0x000ea20000300a00 */
[----:B------:R-:W-:Y:S01]  /*f950*/  UISETP.GT.AND UP0, UPT, UR13, 0x7, UPT ;  /* 0x000000070d00788c */ /* 0x000fe2000bf04270 */
[----:B------:R-:W-:Y:S01]  /*f960*/  UMOV UR7, 0x40000040 ;  /* 0x4000004000077882 */ /* 0x000fe20000000000 */
[----:B------:R-:W-:Y:S02]  /*f970*/  BAR.SYNC.DEFER_BLOCKING 0x0 ;  /* 0x0000000000007b1d */ /* 0x000fe40000010000 */
[----:B------:R-:W-:-:S04]  /*f980*/  USEL UR13, UR13, URZ, !UP0 ;  /* 0x0000003f0d0d7287 */ /* 0x000fc8000c000000 */
[----:B------:R-:W-:Y:S02]  /*f990*/  ULEA UR5, UR13, UR12, 0xe ;  /* 0x0000000c0d057291 */ /* 0x000fe4000f8e703f */
[----:B------:R-:W-:Y:S02]  /*f9a0*/  ULEA UR4, UR13, UR12, 0xf ;  /* 0x0000000c0d047291 */ /* 0x000fe4000f8e783f */
[----:B------:R-:W-:Y:S02]  /*f9b0*/  UIADD3 UR5, UR5, 0x40000, URZ ;  /* 0x0004000005057890 */ /* 0x000fe4000fffe03f */
[----:B------:R-:W-:Y:S02]  /*f9c0*/  USHF.R.U32.HI UR4, URZ, 0x4, UR4 ;  /* 0x000000043f047899 */ /* 0x000fe40008011604 */
[----:B------:R-:W-:Y:S02]  /*f9d0*/  USHF.R.U32.HI UR5, URZ, 0x4, UR5 ;  /* 0x000000043f057899 */ /* 0x000fe40008011605 */
[----:B------:R-:W-:-:S02]  /*f9e0*/  USGXT.U32 UR4, UR4, 0xe ;  /* 0x0000000e0404789a */ /* 0x000fc40008000000 */
[----:B------:R-:W-:Y:S02]  /*f9f0*/  USGXT.U32 UR6, UR5, 0xe ;  /* 0x0000000e0506789a */ /* 0x000fe40008000000 */
[----:B------:R-:W-:Y:S01]  /*fa00*/  UIADD3 UR8, UP0, UR4, 0x2, URZ ;  /* 0x0000000204087890 */ /* 0x000fe2000ff1e03f */
[----:B------:R-:W-:Y:S01]  /*fa10*/  UMOV UR5, 0x40000040 ;  /* 0x4000004000057882 */ /* 0x000fe20000000000 */
[----:B------:R-:W-:Y:S01]  /*fa20*/  UIADD3 UR10, UP1, UR6, 0x2, URZ ;  /* 0x00000002060a7890 */ /* 0x000fe2000ff3e03f */
[----:B--2---:R-:W-:-:S06]  /*fa30*/  WARPGROUP.ARRIVE ;  /* 0x00000000000079c5 */ /* 0x004fcc0000000000 */
[----:B------:R-:W-:Y:S01]  /*fa40*/  HGMMA.64x128x8.F32.TF32 R24, gdesc[UR4], R24, gsb0 ;  /* 0x05e00000041879f0 */ /* 0x000fe20008002818 */
[----:B------:R-:W-:Y:S01]  /*fa50*/  UMOV UR4, URZ ;  /* 0x0000003f00047c82 */ /* 0x000fe20008000000 */
[----:B------:R-:W-:Y:S01]  /*fa60*/  UMOV UR5, URZ ;  /* 0x0000003f00057c82 */ /* 0x000fe20008000000 */
[----:B------:R-:W-:Y:S02]  /*fa70*/  UIADD3.X UR9, UR4, 0x40000040, URZ, UP0, !UPT ;  /* 0x4000004004097890 */ /* 0x000fe400087fe43f */
[----:B------:R-:W-:Y:S02]  /*fa80*/  UIADD3.X UR11, UR5, 0x40000040, URZ, UP1, !UPT ;  /* 0x40000040050b7890 */ /* 0x000fe40008ffe43f */
[----:B------:R-:W-:Y:S02]  /*fa90*/  UIADD3.64 UR24, UR8, 0x2, URZ ;  /* 0x0000000208187897 */ /* 0x000fe4000fffe03f */
[----:B------:R-:W-:Y:S02]  /*faa0*/  UIADD3.64 UR26, UR10, 0x2, URZ ;  /* 0x000000020a1a7897 */ /* 0x000fe4000fffe03f */
[----:B------:R-:W-:-:S02]  /*fab0*/  UIADD3.64 UR20, UR8, 0x4, URZ ;  /* 0x0000000408147897 */ /* 0x000fc4000fffe03f */
[----:B------:R-:W-:Y:S01]  /*fac0*/  UIADD3.64 UR22, UR10, 0x4, URZ ;  /* 0x000000040a167897 */ /* 0x000fe2000fffe03f */
[----:B------:R-:W-:Y:S02]  /*fad0*/  WARPGROUP.DEPBAR.LE gsb0, 0x0 ;  /* 0x00008000000079c5 */ /* 0x000fe40000010000 */
[----:B------:R-:W-:-:S06]  /*fae0*/  WARPGROUP.ARRIVE ;  /* 0x00000000000079c5 */ /* 0x000fcc0000000000 */
[----:B------:R-:W-:Y:S03]  /*faf0*/  HGMMA.64x128x8.F32.TF32 R24, gdesc[UR8], R24, gsb0 ;  /* 0x05e00000081879f0 */ /* 0x000fe60008002818 */
[----:B------:R-:W-:Y:S02]  /*fb00*/  WARPGROUP.DEPBAR.LE gsb0, 0x0 ;  /* 0x00008000000079c5 */ /* 0x000fe40000010000 */
[----:B------:R-:W-:-:S07]  /*fb10*/  WARPGROUP.ARRIVE ;  /* 0x00000000000079c5 */ /* 0x000fce0000000000 */
[----:B------:R-:W-:Y:S01]  /*fb20*/  HGMMA.64x128x8.F32.TF32 R24, gdesc[UR24], R24, gsb0 ;  /* 0x05e00000181879f0 */ /* 0x000fe20008002818 */
[----:B------:R-:W-:Y:S02]  /*fb30*/  UIADD3.64 UR4, UR8, 0x1fe, URZ ;  /* 0x000001fe08047897 */ /* 0x000fe4000fffe03f */
[----:B------:R-:W-:Y:S02]  /*fb40*/  WARPGROUP.DEPBAR.LE gsb0, 0x0 ;  /* 0x00008000000079c5 */ /* 0x000fe40000010000 */
[----:B------:R-:W-:-:S07]  /*fb50*/  WARPGROUP.ARRIVE ;  /* 0x00000000000079c5 */ /* 0x000fce0000000000 */
[----:B------:R-:W-:Y:S01]  /*fb60*/  HGMMA.64x128x8.F32.TF32 R24, gdesc[UR20], R24, gsb0 ;  /* 0x05e00000141879f0 */ /* 0x000fe20008002818 */
[----:B------:R-:W-:Y:S01]  /*fb70*/  UIADD3.64 UR28, UR8, 0x200, URZ ;  /* 0x00000200081c7897 */ /* 0x000fe2000fffe03f */
[----:B------:R-:W-:Y:S01]  /*fb80*/  UMOV UR30, UR10 ;  /* 0x0000000a001e7c82 */ /* 0x000fe20008000000 */
[----:B------:R-:W-:Y:S01]  /*fb90*/  UMOV UR31, UR11 ;  /* 0x0000000b001f7c82 */ /* 0x000fe20008000000 */
[----:B------:R-:W-:Y:S02]  /*fba0*/  WARPGROUP.DEPBAR.LE gsb0, 0x0 ;  /* 0x00008000000079c5 */ /* 0x000fe40000010000 */
[----:B------:R-:W-:Y:S01]  /*fbb0*/  WARPGROUP.ARRIVE ;  /* 0x00000000000079c5 */ /* 0x000fe20000000000 */
[----:B------:R-:W-:Y:S01]  /*fbc0*/  UIADD3.64 UR24, UR8, 0x202, URZ ;  /* 0x0000020208187897 */ /* 0x000fe2000fffe03f */
[----:B------:R-:W-:Y:S04]  /*fbd0*/  STL.64 [R1], R24 ;  /* 0x0000001801007387 */ /* 0x000fe80000100a00 */
[----:B------:R-:W-:Y:S01]  /*fbe0*/  HGMMA.64x128x8.F32.TF32 R152, gdesc[UR4], R152, gsb0 ;  /* 0x05e00000049879f0 */ /* 0x000fe20008002898 */
[----:B------:R-:W-:Y:S01]  /*fbf0*/  UIADD3.64 UR20, UR8, 0x204, URZ ;  /* 0x0000020408147897 */ /* 0x000fe2000fffe03f */
[----:B------:R-:W-:Y:S01]  /*fc00*/  STL.64 [R1+0x8], R26 ;  /* 0x0000081a01007387 */ /* 0x000fe20000100a00 */
[----:B------:R-:W-:-:S03]  /*fc10*/  UIADD3.64 UR4, UR8, 0x3fe, URZ ;  /* 0x000003fe08047897 */ /* 0x000fc6000fffe03f */
        /* <DEDUP_REMOVED lines=29> */
[----:B------:R1:W-:Y:S01]  /*fdf0*/  STL.64 [R1+0xf8], R86 ;  /* 0x0000f85601007387 */ /* 0x0003e20000100a00 */
[----:B------:R-:W-:-:S02]  /*fe00*/  WARPGROUP.DEPBAR.LE gsb0, 0x0 ;  /* 0x00008000000079c5 */ /* 0x000fc40000010000 */
[----:B------:R-:W-:Y:S01]  /*fe10*/  WARPGROUP.ARRIVE ;  /* 0x00000000000079c5 */ /* 0x000fe20000000000 */
[----:B-1----:R-:W2:Y:S04]  /*fe20*/  LDL.LU.64 R86, [R1+0x520] ;  /* 0x0005200001567983 */ /* 0x002ea80000300a00 */
[----:B------:R-:W2:Y:S01]  /*fe30*/  LDL.LU.64 R84, [R1+0x518] ;  /* 0x0005180001547983 */ /* 0x000ea20000300a00 */
[----:B------:R-:W-:Y:S03]  /*fe40*/  HGMMA.64x128x8.F32.TF32 R152, gdesc[UR28], R152, gsb0 ;  /* 0x05e000001c9879f0 */ /* 0x000fe60008002898 */
[----:B------:R-:W2:Y:S01]  /*fe50*/  LDL.LU.64 R82, [R1+0x510] ;  /* 0x0005100001527983 */ /* 0x000ea20000300a00 */
[----:B------:R-:W-:Y:S01]  /*fe60*/  UIADD3.64 UR28, UR8, 0x400, URZ ;  /* 0x00000400081c7897 */ /* 0x000fe2000fffe03f */
[----:B------:R-:W-:Y:S01]  /*fe70*/  UMOV UR30, UR10 ;  /* 0x0000000a001e7c82 */ /* 0x000fe20008000000 */
[----:B------:R-:W-:Y:S01]  /*fe80*/  UMOV UR31, UR11 ;  /* 0x0000000b001f7c82 */ /* 0x000fe20008000000 */
        /* <DEDUP_REMOVED lines=29> */
[----:B------:R-:W-:Y:S01]  /*10060*/  VIADD R7, R17, 0xfffffff9 ;  /* 0xfffffff911077836 */ /* 0x000fe20000000000 */
[----:B------:R-:W-:Y:S01]  /*10070*/  ISETP.GT.AND P1, PT, R3, RZ, PT ;  /* 0x000000ff0300720c */ /* 0x000fe20003f24270 */
[----:B------:R-:W-:-:S03]  /*10080*/  UIADD3 UR14, UR14, 0x1, URZ ;  /* 0x000000010e0e7890 */ /* 0x000fc6000fffe03f */
[----:B------:R-:W-:Y:S01]  /*10090*/  ISETP.GE.AND P0, PT, R14, R7, PT ;  /* 0x000000070e00720c */ /* 0x000fe20003f06270 */
[----:B------:R-:W-:Y:S01]  /*100a0*/  UISETP.GT.AND UP0, UPT, UR14, 0x7, UPT ;  /* 0x000000070e00788c */ /* 0x000fe2000bf04270 */
[----:B------:R-:W-:-:S03]  /*100b0*/  SEL R7, RZ, 0x4, !P1 ;  /* 0x00000004ff077807 */ /* 0x000fc60004800000 */
[----:B------:R-:W-:Y:S01]  /*100c0*/  USEL UR14, UR14, URZ, !UP0 ;  /* 0x0000003f0e0e7287 */ /* 0x000fe2000c000000 */
[----:B------:R-:W-:Y:S01]  /*100d0*/  SEL R7, R7, RZ, !P0 ;  /* 0x000000ff07077207 */ /* 0x000fe20004000000 */
[----:B------:R-:W-:Y:S02]  /*100e0*/  WARPGROUP.DEPBAR.LE gsb0, 0x0 ;  /* 0x00008000000079c5 */ /* 0x000fe40000010000 */
[----:B------:R-:W-:Y:S01]  /*100f0*/  WARPGROUP.ARRIVE ;  /* 0x00000000000079c5 */ /* 0x000fe20000000000 */
[----:B------:R-:W-:Y:S02]  /*10100*/  ISETP.NE.U32.AND P1, PT, R7, RZ, PT ;  /* 0x000000ff0700720c */ /* 0x000fe40003f25070 */
[----:B------:R-:W3:Y:S03]  /*10110*/  LDL R7, [R1+0x354] ;  /* 0x0003540001077983 */ /* 0x000ee60000100800 */
[----:B------:R-:W-:Y:S01]  /*10120*/  HGMMA.64x128x8.F32.TF32 R152, gdesc[UR24], R152, gsb0 ;  /* 0x05e00000189879f0 */ /* 0x000fe20008002898 */
[----:B------:R-:W-:-:S02]  /*10130*/  UIADD3.64 UR24, UR8, 0x402, URZ ;  /* 0x0000040208187897 */ /* 0x000fc4000fffe03f */
[----:B------:R-:W-:Y:S02]  /*10140*/  WARPGROUP.DEPBAR.LE gsb0, 0x0 ;  /* 0x00008000000079c5 */ /* 0x000fe40000010000 */
[----:B------:R-:W-:-:S07]  /*10150*/  WARPGROUP.ARRIVE ;  /* 0x00000000000079c5 */ /* 0x000fce0000000000 */
[----:B------:R-:W-:Y:S01]  /*10160*/  HGMMA.64x128x8.F32.TF32 R152, gdesc[UR20], R152, gsb0 ;  /* 0x05e00000149879f0 */ /* 0x000fe20008002898 */
[----:B------:R-:W-:Y:S02]  /*10170*/  UIADD3.64 UR20, UR8, 0x404, URZ ;  /* 0x0000040408147897 */ /* 0x000fe4000fffe03f */
[----:B------:R-:W-:Y:S02]  /*10180*/  WARPGROUP.DEPBAR.LE gsb0, 0x0 ;  /* 0x00008000000079c5 */ /* 0x000fe40000010000 */
[----:B------:R-:W-:-:S07]  /*10190*/  WARPGROUP.ARRIVE ;  /* 0x00000000000079c5 */ /* 0x000fce0000000000 */
[----:B------:R-:W-:Y:S01]  /*101a0*/  HGMMA.64x128x8.F32.TF32 R88, gdesc[UR4], R88, gsb0 ;  /* 0x05e00000045879f0 */ /* 0x000fe20008002858 */
[----:B------:R-:W-:Y:S02]  /*101b0*/  UIADD3.64 UR4, UR8, 0x5fe, URZ ;  /* 0x000005fe08047897 */ /* 0x000fe4000fffe03f */
[----:B------:R-:W-:Y:S02]  /*101c0*/  WARPGROUP.DEPBAR.LE gsb0, 0x0 ;  /* 0x00008000000079c5 */ /* 0x000fe40000010000 */
[----:B------:R-:W-:-:S07]  /*101d0*/  WARPGROUP.ARRIVE ;  /* 0x00000000000079c5 */ /* 0x000fce0000000000 */
[----:B------:R-:W-:Y:S03]  /*101e0*/  HGMMA.64x128x8.F32.TF32 R88, gdesc[UR28], R88, gsb0 ;  /* 0x05e000001c5879f0 */ /* 0x000fe60008002858 */
        /* <DEDUP_REMOVED lines=8> */
[----:B--2---:R-:W-:-:S07]  /*10270*/  WARPGROUP.ARRIVE ;  /* 0x00000000000079c5 */ /* 0x004fce0000000000 */
[----:B------:R-:W-:Y:S01]  /*10280*/  HGMMA.64x128x8.F32.TF32 R24, gdesc[UR4], R24, gsb0 ;  /* 0x05e00000041879f0 */ /* 0x000fe20008002818 */
[----:B------:R-:W-:Y:S01]  /*10290*/  UIADD3.64 UR4, UR8, 0x600, URZ ;  /* 0x0000060008047897 */ /* 0x000fe2000fffe03f */
[----:B------:R-:W-:Y:S01]  /*102a0*/  UMOV UR6, UR10 ;  /* 0x0000000a00067c82 */ /* 0x000fe20008000000 */
[----:B------:R-:W-:Y:S01]  /*102b0*/  UMOV UR7, UR11 ;  /* 0x0000000b00077c82 */ /* 0x000fe20008000000 */
[----:B------:R-:W-:Y:S02]  /*102c0*/  WARPGROUP.DEPBAR.LE gsb0, 0x0 ;  /* 0x00008000000079c5 */ /* 0x000fe40000010000 */
[----:B------:R-:W-:-:S06]  /*102d0*/  WARPGROUP.ARRIVE ;  /* 0x00000000000079c5 */ /* 0x000fcc0000000000 */
[----:B------:R-:W-:Y:S01]  /*102e0*/  HGMMA.64x128x8.F32.TF32 R24, gdesc[UR4], R24, gsb0 ;  /* 0x05e00000041879f0 */ /* 0x000fe20008002818 */
[----:B------:R-:W-:Y:S01]  /*102f0*/  UIADD3.64 UR8, UR8, 0x604, URZ ;  /* 0x0000060408087897 */ /* 0x000fe2000fffe03f */
[----:B------:R-:W-:Y:S01]  /*10300*/  UMOV UR10, UR22 ;  /* 0x00000016000a7c82 */ /* 0x000fe20008000000 */
[----:B------:R-:W-:Y:S01]  /*10310*/  UMOV UR11, UR23 ;  /* 0x00000017000b7c82 */ /* 0x000fe20008000000 */
[----:B------:R-:W-:Y:S02]  /*10320*/  WARPGROUP.DEPBAR.LE gsb0, 0x0 ;  /* 0x00008000000079c5 */ /* 0x000fe40000010000 */
[----:B------:R-:W-:-:S06]  /*10330*/  WARPGROUP.ARRIVE ;  /* 0x00000000000079c5 */ /* 0x000fcc0000000000 */
[----:B------:R-:W-:Y:S01]  /*10340*/  HGMMA.64x128x8.F32.TF32 R24, gdesc[UR24], R24, gsb0 ;  /* 0x05e00000181879f0 */ /* 0x000fe20008002818 */
[----:B------:R-:W-:Y:S01]  /*10350*/  ULEA UR4, UR14, UR12, 0xf ;  /* 0x0000000c0e047291 */ /* 0x000fe2000f8e783f */
[----:B-----5:R-:W-:Y:S01]  /*10360*/  IADD3 R10, P2, R2, R19, RZ ;  /* 0x00000013020a7210 */ /* 0x020fe20007f5e0ff */
[----:B------:R-:W-:Y:S02]  /*10370*/  WARPGROUP.DEPBAR.LE gsb0, 0x0 ;  /* 0x00008000000079c5 */ /* 0x000fe40000010000 */
[----:B------:R-:W-:-:S07]  /*10380*/  WARPGROUP.ARRIVE ;  /* 0x00000000000079c5 */ /* 0x000fce0000000000 */
[----:B------:R-:W-:Y:S01]  /*10390*/  HGMMA.64x128x8.F32.TF32 R24, gdesc[UR8], R24, gsb0 ;  /* 0x05e00000081879f0 */ /* 0x000fe20008002818 */
[----:B---3--:R-:W-:Y:S01]  /*103a0*/  IMAD.X R11, R0, 0x1, R7, P2 ;  /* 0x00000001000b7824 */ /* 0x008fe200010e0607 */
[----:B------:R-:W-:Y:S01]  /*103b0*/  IADD3 R7, R15, UR4, RZ ;  /* 0x000000040f077c10 */ /* 0x000fe2000fffe0ff */
[----:B------:R-:W-:Y:S02]  /*103c0*/  WARPGROUP.DEPBAR.LE gsb0, 0x0 ;  /* 0x00008000000079c5 */ /* 0x000fe40000010000 */
[----:B------:R-:W-:Y:S06]  /*103d0*/  BAR.SYNC.DEFER_BLOCKING 0x0 ;  /* 0x0000000000007b1d */ /* 0x000fec0000010000 */
[----:B------:R-:W-:Y:S01]  /*103e0*/  @!PT LDS RZ, [RZ] ;  /* 0x00000000fffff984 */ /* 0x000fe20000000800 */
[----:B------:R-:W-:Y:S01]  /*103f0*/  @!PT LDS RZ, [RZ] ;  /* 0x00000000fffff984 */ /* 0x000fe20000000800 */
[----:B------:R-:W-:Y:S01]  /*10400*/  @!PT LDS RZ, [RZ] ;  /* 0x00000000fffff984 */ /* 0x000fe20000000800 */
[----:B------:R1:W-:Y:S04]  /*10410*/  LDGSTS.E [R7], desc[UR16][R10.64], P1 ;  /* 0x000000000a077fae */ /* 0x0003e80008921850 */
[----:B------:R-:W2:Y:S01]  /*10420*/  LDL R11, [R1+0x358] ;  /* 0x00035800010b7983 */ /* 0x000ea20000100800 */
[----:B-1----:R-:W-:-:S05]  /*10430*/  IADD3 R10, P2, R2, R18, RZ ;  /* 0x00000012020a7210 */ /* 0x002fca0007f5e0ff */
[----:B--2---:R-:W-:-:S05]  /*10440*/  IMAD.X R11, R0, 0x1, R11, P2 ;  /* 0x00000001000b7824 */ /* 0x004fca00010e060b */
[----:B------:R1:W-:Y:S01]  /*10450*/  LDGSTS.E [R7+0x4000], desc[UR16][R10.64], P1 ;  /* 0x040000000a077fae */ /* 0x0003e20008921850 */
[----:B------:R-:W-:-:S04]  /*10460*/  ISETP.GT.AND P1, PT, R3, 0x1, PT ;  /* 0x000000010300780c */ /* 0x000fc80003f24270 */
[----:B-1----:R-:W-:-:S04]  /*10470*/  SEL R10, RZ, 0x4, !P1 ;  /* 0x00000004ff0a7807 */ /* 0x002fc80004800000 */
[----:B------:R-:W-:-:S04]  /*10480*/  SEL R10, R10, RZ, !P0 ;  /* 0x000000ff0a0a7207 */ /* 0x000fc80004000000 */
[----:B------:R-:W-:Y:S02]  /*10490*/  ISETP.NE.U32.AND P1, PT, R10, RZ, PT ;  /* 0x000000ff0a00720c */ /* 0x000fe40003f25070 */
[----:B------:R-:W-:-:S05]  /*104a0*/  IADD3 R10, P2, R2, R20, RZ ;  /* 0x00000014020a7210 */ /* 0x000fca0007f5e0ff */
[----:B------:R-:W-:-:S06]  /*104b0*/  IMAD.X R11, R0, 0x1, R21, P2 ;  /* 0x00000001000b7824 */ /* 0x000fcc00010e0615 */
[----:B------:R1:W-:Y:S02]  /*104c0*/  LDGSTS.E [R7+0x4], desc[UR16][R10.64], P1 ;  /* 0x000040000a077fae */ /* 0x0003e40008921850 */
[----:B-1----:R-:W-:-:S05]  /*104d0*/  IADD3 R10, P2, R2, R22, RZ ;  /* 0x00000016020a7210 */ /* 0x002fca0007f5e0ff */
[----:B------:R-:W-:-:S05]  /*104e0*/  IMAD.X R11, R0, 0x1, R23, P2 ;  /* 0x00000001000b7824 */ /* 0x000fca00010e0617 */
[----:B------:R1:W-:Y:S01]  /*104f0*/  LDGSTS.E [R7+0x4004], desc[UR16][R10.64], P1 ;  /* 0x040040000a077fae */ /* 0x0003e20008921850 */
[----:B------:R-:W-:-:S04]  /*10500*/  ISETP.GT.AND P1, PT, R3, 0x2, PT ;  /* 0x000000020300780c */ /* 0x000fc80003f24270 */
[----:B-1----:R-:W-:-:S04]  /*10510*/  SEL R10, RZ, 0x4, !P1 ;  /* 0x00000004ff0a7807 */ /* 0x002fc80004800000 */
[----:B------:R-:W-:-:S04]  /*10520*/  SEL R10, R10, RZ, !P0 ;  /* 0x000000ff0a0a7207 */ /* 0x000fc80004000000 */
[----:B------:R-:W-:Y:S02]  /*10530*/  ISETP.NE.U32.AND P1, PT, R10, RZ, PT ;  /* 0x000000ff0a00720c */ /* 0x000fe40003f25070 */
[----:B------:R-:W-:-:S04]  /*10540*/  IADD3 R10, P2, R2, R216, RZ ;  /* 0x000000d8020a7210 */ /* 0x000fc80007f5e0ff */
[----:B------:R-:W-:-:S07]  /*10550*/  IADD3.X R11, R0, R217, RZ, P2, !PT ;  /* 0x000000d9000b7210 */ /* 0x000fce00017fe4ff */
        /* <DEDUP_REMOVED lines=18> */
[----:B------:R-:W-:Y:S02]  /*10680*/  LOP3.LUT R7, R15, 0x10, RZ, 0x3c, !PT ;  /* 0x000000100f077812 */ /* 0x000fe400078e3cff */
[----:B------:R-:W-:-:S03]  /*10690*/  IADD3 R10, P2, R2, R224, RZ ;  /* 0x000000e0020a7210 */ /* 0x000fc60007f5e0ff */
[----:B------:R-:W-:Y:S01]  /*106a0*/  VIADD R7, R7, UR4 ;  /* 0x0000000407077c36 */ /* 0x000fe20008000000 */
[----:B------:R-:W-:-:S05]  /*106b0*/  IADD3.X R11, R0, R225, RZ, P2, !PT ;  /* 0x000000e1000b7210 */ /* 0x000fca00017fe4ff */
[----:B------:R1:W-:Y:S02]  /*106c0*/  LDGSTS.E [R7], desc[UR16][R10.64], P1 ;  /* 0x000000000a077fae */ /* 0x0003e40008921850 */
        /* <DEDUP_REMOVED lines=10> */
[----:B-1----:R-:W-:-:S04]  /*10770*/  IADD3 R10, P2, R2, R230, RZ ;  /* 0x000000e6020a7210 */ /* 0x002fc80007f5e0ff */
[----:B------:R-:W-:-:S05]  /*10780*/  IADD3.X R11, R0, R231, RZ, P2, !PT ;  /* 0x000000e7000b7210 */ /* 0x000fca00017fe4ff */
        /* <DEDUP_REMOVED lines=25> */
[----:B------:R-:W-:Y:S02]  /*10920*/  LOP3.LUT R7, R15, 0x20, RZ, 0x3c, !PT ;  /* 0x000000200f077812 */ /* 0x000fe400078e3cff */
[----:B------:R-:W-:-:S03]  /*10930*/  IADD3 R10, P2, R2, R240, RZ ;  /* 0x000000f0020a7210 */ /* 0x000fc60007f5e0ff */
[----:B------:R-:W-:Y:S02]  /*10940*/  VIADD R7, R7, UR4 ;  /* 0x0000000407077c36 */ /* 0x000fe40008000000 */
[----:B------:R-:W-:-:S05]  /*10950*/  IMAD.X R11, R0, 0x1, R241, P2 ;  /* 0x00000001000b7824 */ /* 0x000fca00010e06f1 */
        /* <DEDUP_REMOVED lines=23> */
[----:B------:R1:W-:Y:S04]  /*10ad0*/  LDGSTS.E [R7+0x4008], desc[UR16][R10.64], P1 ;  /* 0x040080000a077fae */ /* 0x0003e80008921850 */
[----:B------:R-:W2:Y:S01]  /*10ae0*/  LDL R11, [R1+0x100] ;  /* 0x00010000010b7983 */ /* 0x000ea20000100800 */
[----:B------:R-:W-:-:S04]  /*10af0*/  ISETP.GT.AND P1, PT, R3, 0xb, PT ;  /* 0x0000000b0300780c */ /* 0x000fc80003f24270 */
[----:B-1----:R-:W-:-:S04]  /*10b00*/  SEL R10, RZ, 0x4, !P1 ;  /* 0x00000004ff0a7807 */ /* 0x002fc80004800000 */
[----:B------:R-:W-:-:S04]  /*10b10*/  SEL R10, R10, RZ, !P0 ;  /* 0x000000ff0a0a7207 */ /* 0x000fc80004000000 */
[----:B------:R-:W-:Y:S02]  /*10b20*/  ISETP.NE.U32.AND P1, PT, R10, RZ, PT ;  /* 0x000000ff0a00720c */ /* 0x000fe40003f25070 */
[----:B------:R-:W-:-:S04]  /*10b30*/  IADD3 R10, P2, R2, R252, RZ ;  /* 0x000000fc020a7210 */ /* 0x000fc80007f5e0ff */
[----:B--2---:R-:W-:-:S07]  /*10b40*/  IADD3.X R11, R0, R11, RZ, P2, !PT ;  /* 0x0000000b000b7210 */ /* 0x004fce00017fe4ff */
[----:B------:R1:W-:Y:S04]  /*10b50*/  LDGSTS.E [R7+0xc], desc[UR16][R10.64], P1 ;  /* 0x0000c0000a077fae */ /* 0x0003e80008921850 */
[----:B------:R-:W1:Y:S02]  /*10b60*/  LDL R11, [R1+0x104] ;  /* 0x00010400010b7983 */ /* 0x000e640000100800 */
[----:B-1----:R-:W-:Y:S02]  /*10b70*/  IADD3 R10, P2, R2, R11, RZ ;  /* 0x0000000b020a7210 */ /* 0x002fe40007f5e0ff */
[----:B------:R-:W2:Y:S03]  /*10b80*/  LDL R11, [R1+0x108] ;  /* 0x00010800010b7983 */ /* 0x000ea60000100800 */
[----:B--2---:R-:W-:-:S05]  /*10b90*/  IMAD.X R11, R0, 0x1, R11, P2 ;  /* 0x00000001000b7824 */ /* 0x004fca00010e060b */
[----:B------:R1:W-:Y:S04]  /*10ba0*/  LDGSTS.E [R7+0x400c], desc[UR16][R10.64], P1 ;  /* 0x0400c0000a077fae */ /* 0x0003e80008921850 */
[----:B------:R-:W2:Y:S01]  /*10bb0*/  LDL R11, [R1+0x10c] ;  /* 0x00010c00010b7983 */ /* 0x000ea20000100800 */
[----:B------:R-:W-:-:S04]  /*10bc0*/  ISETP.GT.AND P1, PT, R3, 0xc, PT ;  /* 0x0000000c0300780c */ /* 0x000fc80003f24270 */
[----:B-1----:R-:W-:-:S04]  /*10bd0*/  SEL R7, RZ, 0x4, !P1 ;  /* 0x00000004ff077807 */ /* 0x002fc80004800000 */
[----:B------:R-:W-:Y:S02]  /*10be0*/  SEL R7, R7, RZ, !P0 ;  /* 0x000000ff07077207 */ /* 0x000fe40004000000 */
[----:B--2---:R-:W-:Y:S02]  /*10bf0*/  IADD3 R10, P2, R2, R11, RZ ;  /* 0x0000000b020a7210 */ /* 0x004fe40007f5e0ff */
[----:B------:R-:W2:Y:S01]  /*10c00*/  LDL R11, [R1+0x110] ;  /* 0x00011000010b7983 */ /* 0x000ea20000100800 */
[----:B------:R-:W-:Y:S02]  /*10c10*/  ISETP.NE.U32.AND P1, PT, R7, RZ, PT ;  /* 0x000000ff0700720c */ /* 0x000fe40003f25070 */
[----:B------:R-:W-:-:S05]  /*10c20*/  LOP3.LUT R7, R15, 0x30, RZ, 0x3c, !PT ;  /* 0x000000300f077812 */ /* 0x000fca00078e3cff */
[----:B------:R-:W-:Y:S02]  /*10c30*/  VIADD R7, R7, UR4 ;  /* 0x0000000407077c36 */ /* 0x000fe40008000000 */
[----:B--2---:R-:W-:-:S05]  /*10c40*/  IMAD.X R11, R0, 0x1, R11, P2 ;  /* 0x00000001000b7824 */ /* 0x004fca00010e060b */
[----:B------:R1:W-:Y:S04]  /*10c50*/  LDGSTS.E [R7], desc[UR16][R10.64], P1 ;  /* 0x000000000a077fae */ /* 0x0003e80008921850 */
[----:B------:R-:W1:Y:S02]  /*10c60*/  LDL R11, [R1+0x114] ;  /* 0x00011400010b7983 */ /* 0x000e640000100800 */
[----:B-1----:R-:W-:Y:S02]  /*10c70*/  IADD3 R10, P2, R2, R11, RZ ;  /* 0x0000000b020a7210 */ /* 0x002fe40007f5e0ff */
[----:B------:R-:W2:Y:S02]  /*10c80*/  LDL R11, [R1+0x118] ;  /* 0x00011800010b7983 */ /* 0x000ea40000100800 */
[----:B--2---:R-:W-:-:S05]  /*10c90*/  IADD3.X R11, R0, R11, RZ, P2, !PT ;  /* 0x0000000b000b7210 */ /* 0x004fca00017fe4ff */
[----:B------:R1:W-:Y:S04]  /*10ca0*/  LDGSTS.E [R7+0x4000], desc[UR16][R10.64], P1 ;  /* 0x040000000a077fae */ /* 0x0003e80008921850 */
[----:B------:R-:W2:Y:S01]  /*10cb0*/  LDL R11, [R1+0x11c] ;  /* 0x00011c00010b7983 */ /* 0x000ea20000100800 */
[----:B------:R-:W-:-:S04]  /*10cc0*/  ISETP.GT.AND P1, PT, R3, 0xd, PT ;  /* 0x0000000d0300780c */ /* 0x000fc80003f24270 */
[----:B-1----:R-:W-:-:S04]  /*10cd0*/  SEL R10, RZ, 0x4, !P1 ;  /* 0x00000004ff0a7807 */ /* 0x002fc80004800000 */
[----:B------:R-:W-:-:S04]  /*10ce0*/  SEL R10, R10, RZ, !P0 ;  /* 0x000000ff0a0a7207 */ /* 0x000fc80004000000 */
[----:B------:R-:W-:Y:S02]  /*10cf0*/  ISETP.NE.U32.AND P1, PT, R10, RZ, PT ;  /* 0x000000ff0a00720c */ /* 0x000fe40003f25070 */
[----:B--2---:R-:W-:Y:S02]  /*10d00*/  IADD3 R10, P2, R2, R11, RZ ;  /* 0x0000000b020a7210 */ /* 0x004fe40007f5e0ff */
[----:B------:R-:W2:Y:S03]  /*10d10*/  LDL R11, [R1+0x120] ;  /* 0x00012000010b7983 */ /* 0x000ea60000100800 */
[----:B--2---:R-:W-:-:S06]  /*10d20*/  IMAD.X R11, R0, 0x1, R11, P2 ;  /* 0x00000001000b7824 */ /* 0x004fcc00010e060b */
        /* <DEDUP_REMOVED lines=41> */
[----:B------:R-:W-:-:S04]  /*10fc0*/  LOP3.LUT R7, R15, 0x40, RZ, 0x3c, !PT ;  /* 0x000000400f077812 */ /* 0x000fc800078e3cff */
[----:B------:R-:W-:Y:S01]  /*10fd0*/  IADD3 R7, R7, UR4, RZ ;  /* 0x0000000407077c10 */ /* 0x000fe2000fffe0ff */
[----:B--2---:R-:W-:-:S06]  /*10fe0*/  IMAD.X R11, R0, 0x1, R11, P2 ;  /* 0x00000001000b7824 */ /* 0x004fcc00010e060b */
[----:B------:R1:W-:Y:S04]  /*10ff0*/  LDGSTS.E [R7], desc[UR16][R10.64], P1 ;  /* 0x000000000a077fae */ /* 0x0003e80008921850 */
        /* <DEDUP_REMOVED lines=25> */
[----:B------:R-:W2:Y:S02]  /*11190*/  LDL R11, [R1+0x170] ;  /* 0x00017000010b7983 */ /* 0x000ea40000100800 */
        /* <DEDUP_REMOVED lines=29> */
[----:B------:R-:W-:Y:S01]  /*11370*/  VIADD R7, R7, UR4 ;  /* 0x0000000407077c36 */ /* 0x000fe20008000000 */
[----:B--2---:R-:W-:-:S05]  /*11380*/  IADD3.X R11, R0, R11, RZ, P2, !PT ;  /* 0x0000000b000b7210 */ /* 0x004fca00017fe4ff */
        /* <DEDUP_REMOVED lines=163> */
[----:B------:R1:W-:Y:S01]  /*11dc0*/  LDGSTS.E [R7+0x400c], desc[UR16][R10.64], P1 ;  /* 0x0400c0000a077fae */ /* 0x0003e20008921850 */
[----:B------:R-:W-:-:S03]  /*11dd0*/  ULEA UR4, UR14, UR12, 0xe ;  /* 0x0000000c0e047291 */ /* 0x000fc6000f8e703f */
[----:B------:R-:W0:Y:S01]  /*11de0*/  LDGDEPBAR ;  /* 0x00000000000079af */ /* 0x000e220000000000 */
[----:B-1----:R-:W1:Y:S03]  /*11df0*/  S2R R10, SR_TID.X ;  /* 0x00000000000a7919 */ /* 0x002e660000002100 */
[----:B------:R-:W2:Y:S01]  /*11e00*/  LDL R11, [R1+0x24c] ;  /* 0x00024c00010b7983 */ /* 0x000ea20000100800 */
[----:B-1----:R-:W-:-:S04]  /*11e10*/  LOP3.LUT R10, R10, 0x1f, RZ, 0xc0, !PT ;  /* 0x0000001f0a0a7812 */ /* 0x002fc800078ec0ff */
[----:B------:R-:W-:-:S04]  /*11e20*/  ISETP.GE.AND P1, PT, R10, R3, PT ;  /* 0x000000030a00720c */ /* 0x000fc80003f26270 */
[----:B------:R-:W-:-:S04]  /*11e30*/  SEL R7, RZ, 0x4, P1 ;  /* 0x00000004ff077807 */ /* 0x000fc80000800000 */
[----:B------:R-:W-:-:S04]  /*11e40*/  SEL R7, R7, RZ, !P0 ;  /* 0x000000ff07077207 */ /* 0x000fc80004000000 */
[----:B------:R-:W-:Y:S02]  /*11e50*/  ISETP.NE.U32.AND P0, PT, R7, RZ, PT ;  /* 0x000000ff0700720c */ /* 0x000fe40003f05070 */
[----:B------:R-:W3:Y:S01]  /*11e60*/  LDL R7, [R1+0x250] ;  /* 0x0002500001077983 */ /* 0x000ee20000100800 */
[----:B--2---:R-:W-:-:S05]  /*11e70*/  IADD3 R10, P1, R5, R11, RZ ;  /* 0x0000000b050a7210 */ /* 0x004fca0007f3e0ff */
[----:B---3--:R-:W-:Y:S01]  /*11e80*/  IMAD.X R11, R4, 0x1, R7, P1 ;  /* 0x00000001040b7824 */ /* 0x008fe200008e0607 */
[----:B------:R-:W-:-:S05]  /*11e90*/  IADD3 R7, R16, UR4, RZ ;  /* 0x0000000410077c10 */ /* 0x000fca000fffe0ff */
[----:B------:R1:W-:Y:S04]  /*11ea0*/  LDGSTS.E [R7+0x40000], desc[UR16][R10.64], P0 ;  /* 0x400000000a077fae */ /* 0x0003e80008121850 */
[----:B------:R-:W1:Y:S02]  /*11eb0*/  LDL R11, [R1+0x25c] ;  /* 0x00025c00010b7983 */ /* 0x000e640000100800 */
[----:B-1----:R-:W-:Y:S02]  /*11ec0*/  IADD3 R10, P1, R5, R11, RZ ;  /* 0x0000000b050a7210 */ /* 0x002fe40007f3e0ff */
[----:B------:R-:W2:Y:S03]  /*11ed0*/  LDL R11, [R1+0x260] ;  /* 0x00026000010b7983 */ /* 0x000ea60000100800 */
[----:B--2---:R-:W-:-:S05]  /*11ee0*/  IMAD.X R11, R4, 0x1, R11, P1 ;  /* 0x00000001040b7824 */ /* 0x004fca00008e060b */
        /* <DEDUP_REMOVED lines=13> */
[----:B------:R-:W2:Y:S02]  /*11fc0*/  LDL R11, [R1+0x290] ;  /* 0x00029000010b7983 */ /* 0x000ea40000100800 */
[----:B--2---:R-:W-:-:S05]  /*11fd0*/  IADD3.X R11, R4, R11, RZ, P1, !PT ;  /* 0x0000000b040b7210 */ /* 0x004fca0000ffe4ff */
        /* <DEDUP_REMOVED lines=56> */
[----:B------:R-:W2:Y:S01]  /*12360*/  LDL R11, [R1+0x254] ;  /* 0x00025400010b7983 */ /* 0x000ea20000100800 */
[----:B-1----:R-:W-:Y:S02]  /*12370*/  LOP3.LUT R7, R16, 0x40, RZ, 0x3c, !PT ;  /* 0x0000004010077812 */ /* 0x002fe400078e3cff */
[----:B--2---:R-:W-:Y:S02]  /*12380*/  IADD3 R10, P1, R5, R11, RZ ;  /* 0x0000000b050a7210 */ /* 0x004fe40007f3e0ff */
[----:B------:R-:W2:Y:S01]  /*12390*/  LDL R11, [R1+0x258] ;  /* 0x00025800010b7983 */ /* 0x000ea20000100800 */
[----:B------:R-:W-:Y:S01]  /*123a0*/  VIADD R7, R7, UR4 ;  /* 0x0000000407077c36 */ /* 0x000fe20008000000 */
        /* <DEDUP_REMOVED lines=74> */
[----:B------:R-:W2:Y:S01]  /*12850*/  LDL R11, [R1+0x348] ;  /* 0x00034800010b7983 */ /* 0x000ea20000100800 */
[----:B------:R-:W-:Y:S01]  /*12860*/  VIADD R14, R14, 0x1 ;  /* 0x000000010e0e7836 */ /* 0x000fe20000000000 */
[----:B------:R-:W-:Y:S01]  /*12870*/  LEA R2, P2, R6, R2, 0x2 ;  /* 0x0000000206027211 */ /* 0x000fe200078410ff */
[----:B------:R-:W-:Y:S01]  /*12880*/  VIADD R3, R3, 0xffffffe0 ;  /* 0xffffffe003037836 */ /* 0x000fe20000000000 */
[----:B--2---:R-:W-:-:S05]  /*12890*/  IADD3.X R11, R4, R11, RZ, P1, !PT ;  /* 0x0000000b040b7210 */ /* 0x004fca0000ffe4ff */
[----:B------:R1:W-:Y:S01]  /*128a0*/  LDGSTS.E [R7+0x43e00], desc[UR16][R10.64], P0 ;  /* 0x43e000000a077fae */ /* 0x0003e20008121850 */
[----:B------:R-:W-:Y:S02]  /*128b0*/  ISETP.NE.U32.AND P0, PT, R17, R14, PT ;  /* 0x0000000e1100720c */ /* 0x000fe40003f05070 */
[C---:B------:R-:W-:Y:S01]  /*128c0*/  LEA R5, P1, R8.reuse, R5, 0x2 ;  /* 0x0000000508057211 */ /* 0x040fe200078210ff */
[----:B------:R-:W0:Y:S01]  /*128d0*/  LDGDEPBAR ;  /* 0x00000000000079af */ /* 0x000e220000000000 */
[----:B-1----:R-:W-:Y:S02]  /*128e0*/  SHF.R.S32.HI R10, RZ, 0x1f, R8 ;  /* 0x0000001fff0a7819 */ /* 0x002fe40000011408 */
[----:B------:R-:W-:Y:S02]  /*128f0*/  SHF.R.S32.HI R11, RZ, 0x1f, R6 ;  /* 0x0000001fff0b7819 */ /* 0x000fe40000011406 */
[----:B------:R-:W-:Y:S02]  /*12900*/  SHF.L.U64.HI R10, R8, 0x2, R10 ;  /* 0x00000002080a7819 */ /* 0x000fe4000001020a */
[----:B------:R-:W-:-:S03]  /*12910*/  SHF.L.U64.HI R11, R6, 0x2, R11 ;  /* 0x00000002060b7819 */ /* 0x000fc6000001020b */
[----:B------:R-:W-:Y:S01]  /*12920*/  IMAD.X R4, R4, 0x1, R10, P1 ;  /* 0x0000000104047824 */ /* 0x000fe200008e060a */
[----:B------:R-:W-:Y:S01]  /*12930*/  IADD3.X R0, R0, R11, RZ, P2, !PT ;  /* 0x0000000b00007210 */ /* 0x000fe200017fe4ff */
[----:B------:R-:W-:Y:S06]  /*12940*/  @P0 BRA `(.L_x_1) ;  /* 0xffffffc800f80947 */ /* 0x000fec000383ffff */
.L_x_0:
[----:B------:R-:W1:Y:S01]  /*12950*/  S2R R4, SR_TID.X ;  /* 0x0000000000047919 */ /* 0x000e620000002100 */
[----:B------:R-:W-:-:S04]  /*12960*/  DEPBAR.LE SB0, 0x0 ;  /* 0x000080000000791a */ /* 0x000fc80000000000 */
[----:B------:R-:W-:Y:S01]  /*12970*/  MOV R6, R152 ;  /* 0x0000009800067202 */ /* 0x000fe20000000f00 */
[----:B------:R-:W-:Y:S01]  /*12980*/  IMAD.MOV.U32 R7, RZ, RZ, R154 ;  /* 0x000000ffff077224 */ /* 0x000fe200078e009a */
[----:B------:R-:W-:Y:S01]  /*12990*/  MOV R18, R24 ;  /* 0x0000001800127202 */ /* 0x000fe20000000f00 */
[----:B------:R-:W-:Y:S01]  /*129a0*/  IMAD.MOV.U32 R16, RZ, RZ, R88 ;  /* 0x000000ffff107224 */ /* 0x000fe200078e0058 */
[----:B------:R-:W-:Y:S01]  /*129b0*/  ULDC UR4, c[0x0][0x22c] ;  /* 0x00008b0000047ab9 */ /* 0x000fe20000000800 */
[----:B------:R-:W-:Y:S01]  /*129c0*/  IMAD.MOV.U32 R17, RZ, RZ, R90 ;  /* 0x000000ffff117224 */ /* 0x000fe200078e005a */
[----:B------:R-:W-:Y:S01]  /*129d0*/  ULDC.64 UR28, c[0x0][0x228] ;  /* 0x00008a00001c7ab9 */ /* 0x000fe20000000a00 */
[----:B------:R-:W-:Y:S01]  /*129e0*/  IMAD.MOV.U32 R19, RZ, RZ, R26 ;  /* 0x000000ffff137224 */ /* 0x000fe200078e001a */
[----:B------:R-:W-:Y:S01]  /*129f0*/  ULDC UR5, c[0x0][0x22c] ;  /* 0x00008b0000057ab9 */ /* 0x000fe20000000800 */
[----:B------:R-:W-:Y:S02]  /*12a00*/  IMAD.MOV.U32 R218, RZ, RZ, R193 ;  /* 0x000000ffffda7224 */ /* 0x000fe400078e00c1 */
[----:B------:R-:W-:-:S02]  /*12a10*/  IMAD.MOV.U32 R219, RZ, RZ, R195 ;  /* 0x000000ffffdb7224 */ /* 0x000fc400078e00c3 */
[----:B------:R-:W-:Y:S02]  /*12a20*/  IMAD.MOV.U32 R222, RZ, RZ, R197 ;  /* 0x000000ffffde7224 */ /* 0x000fe400078e00c5 */
[----:B------:R-:W-:Y:S02]  /*12a30*/  IMAD.MOV.U32 R223, RZ, RZ, R199 ;  /* 0x000000ffffdf7224 */ /* 0x000fe400078e00c7 */
[----:B------:R-:W-:Y:S02]  /*12a40*/  IMAD.MOV.U32 R226, RZ, RZ, R201 ;  /* 0x000000ffffe27224 */ /* 0x000fe400078e00c9 */
[----:B------:R-:W-:Y:S02]  /*12a50*/  IMAD.MOV.U32 R227, RZ, RZ, R203 ;  /* 0x000000ffffe37224 */ /* 0x000fe400078e00cb */
[----:B------:R-:W-:Y:S02]  /*12a60*/  IMAD.MOV.U32 R230, RZ, RZ, R205 ;  /* 0x000000ffffe67224 */ /* 0x000fe400078e00cd */
[----:B------:R-:W-:-:S02]  /*12a70*/  IMAD.MOV.U32 R231, RZ, RZ, R207 ;  /* 0x000000ffffe77224 */ /* 0x000fc400078e00cf */
[----:B------:R-:W-:Y:S02]  /*12a80*/  IMAD.MOV.U32 R234, RZ, RZ, R209 ;  /* 0x000000ffffea7224 */ /* 0x000fe400078e00d1 */
[----:B------:R-:W-:Y:S01]  /*12a90*/  IMAD.MOV.U32 R235, RZ, RZ, R211 ;  /* 0x000000ffffeb7224 */ /* 0x000fe200078e00d3 */
[C---:B-1----:R-:W-:Y:S01]  /*12aa0*/  LOP3.LUT R5, R4.reuse, 0x60, RZ, 0xc0, !PT ;  /* 0x0000006004057812 */ /* 0x042fe200078ec0ff */
[C---:B------:R-:W-:Y:S01]  /*12ab0*/  IMAD.SHL.U32 R3, R4.reuse, 0x10, RZ ;  /* 0x0000001004037824 */ /* 0x040fe200078e00ff */
[C---:B------:R-:W-:Y:S01]  /*12ac0*/  LOP3.LUT R252, R4.reuse, 0x7f, RZ, 0xc0, !PT ;  /* 0x0000007f04fc7812 */ /* 0x040fe200078ec0ff */
[----:B------:R-:W-:Y:S01]  /*12ad0*/  IMAD.SHL.U32 R0, R4, 0x40, RZ ;  /* 0x0000004004007824 */ /* 0x000fe200078e00ff */
[----:B------:R-:W-:Y:S01]  /*12ae0*/  MOV R244, R145 ;  /* 0x0000009100f47202 */ /* 0x000fe20000000f00 */
[----:B------:R-:W2:Y:S01]  /*12af0*/  LDL.LU R4, [R1] ;  /* 0x0000000001047983 */ /* 0x000ea20000300800 */
[----:B------:R-:W-:Y:S01]  /*12b00*/  LOP3.LUT R3, R3, 0xf0, RZ, 0xc0, !PT ;  /* 0x000000f003037812 */ /* 0x000fe200078ec0ff */
[----:B------:R-:W-:Y:S01]  /*12b10*/  IMAD.MOV.U32 R245, RZ, RZ, R147 ;  /* 0x000000fffff57224 */ /* 0x000fe200078e0093 */
[----:B------:R-:W-:Y:S01]  /*12b20*/  LOP3.LUT R0, R0, 0x400, RZ, 0xc0, !PT ;  /* 0x0000040000007812 */ /* 0x000fe200078ec0ff */
[----:B------:R-:W-:-:S02]  /*12b30*/  IMAD.MOV.U32 R246, RZ, RZ, R81 ;  /* 0x000000fffff67224 */ /* 0x000fc400078e0051 */
[----:B------:R-:W-:Y:S01]  /*12b40*/  IMAD.MOV.U32 R247, RZ, RZ, R83 ;  /* 0x000000fffff77224 */ /* 0x000fe200078e0053 */
[----:B------:R-:W-:Y:S01]  /*12b50*/  IADD3 R0, R0, UR12, R3 ;  /* 0x0000000c00007c10 */ /* 0x000fe2000fffe003 */
[----:B------:R-:W-:Y:S01]  /*12b60*/  IMAD.MOV.U32 R239, RZ, RZ, R214 ;  /* 0x000000ffffef7224 */ /* 0x000fe200078e00d6 */
[----:B------:R-:W-:Y:S01]  /*12b70*/  MOV R238, R212 ;  /* 0x000000d400ee7202 */ /* 0x000fe20000000f00 */
[----:B------:R-:W1:Y:S01]  /*12b80*/  LDC R8, c[0x0][0x244] ;  /* 0x00009100ff087b82 */ /* 0x000e620000000800 */
[----:B------:R-:W-:Y:S01]  /*12b90*/  VIADD R2, R9, 0x7f ;  /* 0x0000007f09027836 */ /* 0x000fe20000000000 */
[----:B------:R-:W-:Y:S01]  /*12ba0*/  ULDC.64 UR6, c[0x0][0x228] ;  /* 0x00008a0000067ab9 */ /* 0x000fe20000000a00 */
[----:B------:R-:W-:-:S05]  /*12bb0*/  IMAD R0, R5, 0x8, R0 ;  /* 0x0000000805007824 */ /* 0x000fca00078e0200 */
[----:B------:R-:W-:Y:S01]  /*12bc0*/  BAR.SYNC.DEFER_BLOCKING 0x0 ;  /* 0x0000000000007b1d */ /* 0x000fe20000010000 */
[----:B------:R-:W-:Y:S01]  /*12bd0*/  LEA R252, R252, UR12, 0x4 ;  /* 0x0000000cfcfc7c11 */ /* 0x000fe2000f8e20ff */
[----:B------:R-:W-:Y:S01]  /*12be0*/  IMAD.MOV.U32 R154, RZ, RZ, R173 ;  /* 0x000000ffff9a7224 */ /* 0x000fe200078e00ad */
[C---:B------:R-:W-:Y:S02]  /*12bf0*/  IADD3 R3, R9.reuse, 0x1, RZ ;  /* 0x0000000109037810 */ /* 0x040fe40007ffe0ff */
[----:B------:R-:W-:Y:S01]  /*12c00*/  ISETP.GE.AND P0, PT, R2, UR29, PT ;  /* 0x0000001d02007c0c */ /* 0x000fe2000bf06270 */
[----:B------:R-:W-:Y:S01]  /*12c10*/  VIADD R2, R9, 0x2 ;  /* 0x0000000209027836 */ /* 0x000fe20000000000 */
[----:B------:R-:W-:Y:S01]  /*12c20*/  ISETP.GE.AND P3, PT, R3, UR4, PT ;  /* 0x0000000403007c0c */ /* 0x000fe2000bf66270 */
[----:B------:R-:W2:Y:S01]  /*12c30*/  LDL.LU R5, [R1+0x8] ;  /* 0x0000080001057983 */ /* 0x000ea20000300800 */
[----:B------:R-:W-:Y:S01]  /*12c40*/  VIADD R3, R9, 0x3 ;  /* 0x0000000309037836 */ /* 0x000fe20000000000 */
[----:B------:R-:W-:Y:S01]  /*12c50*/  ULDC UR4, c[0x0][0x22c] ;  /* 0x00008b0000047ab9 */ /* 0x000fe20000000800 */
[----:B------:R-:W-:Y:S01]  /*12c60*/  ISETP.GE.AND P6, PT, R12, UR6, PT ;  /* 0x000000060c007c0c */ /* 0x000fe2000bfc6270 */
[----:B------:R-:W-:Y:S01]  /*12c70*/  ULDC.64 UR30, c[0x0][0x228] ;  /* 0x00008a00001e7ab9 */ /* 0x000fe20000000a00 */
[----:B------:R-:W-:Y:S01]  /*12c80*/  ISETP.GE.AND P2, PT, R2, UR4, PT ;  /* 0x0000000402007c0c */ /* 0x000fe2000bf46270 */
[----:B------:R-:W-:Y:S01]  /*12c90*/  ULDC UR26, c[0x0][0x248] ;  /* 0x00009200001a7ab9 */ /* 0x000fe20000000800 */
[----:B------:R-:W-:Y:S01]  /*12ca0*/  ISETP.GE.AND P1, PT, R3, UR5, PT ;  /* 0x0000000503007c0c */ /* 0x000fe2000bf26270 */
[----:B------:R-:W-:Y:S01]  /*12cb0*/  ULDC.64 UR4, c[0x0][0x220] ;  /* 0x0000880000047ab9 */ /* 0x000fe20000000a00 */
        /* <DEDUP_REMOVED lines=8> */
[----:B--2---:R2:W-:Y:S01]  /*12d40*/  STSM.16.M88.4 [R0], R4 ;  /* 0x0000000400007844 */ /* 0x0045e20000000200 */
[----:B------:R-:W-:Y:S06]  /*12d50*/  BAR.SYNC.DEFER_BLOCKING 0x0 ;  /* 0x0000000000007b1d */ /* 0x000fec0000010000 */
[----:B--2---:R-:W2:Y:S04]  /*12d60*/  LDL.LU R4, [R1+0x4] ;  /* 0x0000040001047983 */ /* 0x004ea80000300800 */
[----:B------:R-:W2:Y:S04]  /*12d70*/  LDL.LU R5, [R1+0xc] ;  /* 0x00000c0001057983 */ /* 0x000ea80000300800 */
[----:B------:R-:W3:Y:S01]  /*12d80*/  LDS.128 R20, [R252] ;  /* 0x00000000fc147984 */ /* 0x000ee20000000c00 */
[----:B------:R-:W-:Y:S06]  /*12d90*/  BAR.SYNC.DEFER_BLOCKING 0x0 ;  /* 0x0000000000007b1d */ /* 0x000fec0000010000 */
[----:B------:R-:W-:Y:S02]  /*12da0*/  STSM.16.M88.4 [R0], R16 ;  /* 0x0000001000007844 */ /* 0x000fe40000000200 */
[----:B------:R-:W-:Y:S06]  /*12db0*/  BAR.SYNC.DEFER_BLOCKING 0x0 ;  /* 0x0000000000007b1d */ /* 0x000fec0000010000 */
[----:B------:R-:W4:Y:S01]  /*12dc0*/  LDS.128 R16, [R252] ;  /* 0x00000000fc107984 */ /* 0x000f220000000c00 */
[----:B------:R-:W-:-:S02]  /*12dd0*/  IMAD.MOV.U32 R6, RZ, RZ, R153 ;  /* 0x000000ffff067224 */ /* 0x000fc400078e0099 */
[----:B------:R-:W-:Y:S01]  /*12de0*/  IMAD.MOV.U32 R7, RZ, RZ, R155 ;  /* 0x000000ffff077224 */ /* 0x000fe200078e009b */
[----:B------:R-:W-:Y:S06]  /*12df0*/  BAR.SYNC.DEFER_BLOCKING 0x0 ;  /* 0x0000000000007b1d */ /* 0x000fec0000010000 */
[----:B---3--:R-:W-:Y:S04]  /*12e00*/  STL.64 [R1+0x130], R20 ;  /* 0x0001301401007387 */ /* 0x008fe80000100a00 */
[----:B------:R-:W-:Y:S04]  /*12e10*/  STL.64 [R1+0x138], R22 ;  /* 0x0001381601007387 */ /* 0x000fe80000100a00 */
[----:B----4-:R-:W-:Y:S04]  /*12e20*/  STL.64 [R1+0x120], R16 ;  /* 0x0001201001007387 */ /* 0x010fe80000100a00 */
[----:B------:R-:W-:Y:S04]  /*12e30*/  STL.64 [R1+0x128], R18 ;  /* 0x0001281201007387 */ /* 0x000fe80000100a00 */
[----:B--2---:R2:W-:Y:S01]  /*12e40*/  STSM.16.M88.4 [R0], R4 ;  /* 0x0000000400007844 */ /* 0x0045e20000000200 */
[----:B------:R-:W-:Y:S06]  /*12e50*/  BAR.SYNC.DEFER_BLOCKING 0x0 ;  /* 0x0000000000007b1d */ /* 0x000fec0000010000 */
[----:B--2---:R-:W2:Y:S04]  /*12e60*/  LDL.LU R4, [R1+0x10] ;  /* 0x0000100001047983 */ /* 0x004ea80000300800 */
[----:B------:R-:W2:Y:S04]  /*12e70*/  LDL.LU R5, [R1+0x18] ;  /* 0x0000180001057983 */ /* 0x000ea80000300800 */
[----:B------:R-:W3:Y:S01]  /*12e80*/  LDS.128 R20, [R252] ;  /* 0x00000000fc147984 */ /* 0x000ee20000000c00 */
[----:B------:R-:W-:Y:S01]  /*12e90*/  MOV R16, R89 ;  /* 0x0000005900107202 */ /* 0x000fe20000000f00 */
[----:B------:R-:W-:Y:S01]  /*12ea0*/  IMAD.MOV.U32 R17, RZ, RZ, R91 ;  /* 0x000000ffff117224 */ /* 0x000fe200078e005b */
[----:B------:R-:W-:Y:S01]  /*12eb0*/  BAR.SYNC.DEFER_BLOCKING 0x0 ;  /* 0x0000000000007b1d */ /* 0x000fe20000010000 */
[----:B------:R-:W-:-:S02]  /*12ec0*/  IMAD.MOV.U32 R18, RZ, RZ, R25 ;  /* 0x000000ffff127224 */ /* 0x000fc400078e0019 */
[----:B------:R-:W-:-:S05]  /*12ed0*/  IMAD.MOV.U32 R19, RZ, RZ, R27 ;  /* 0x000000ffff137224 */ /* 0x000fca00078e001b */
[----:B------:R-:W-:Y:S01]  /*12ee0*/  STSM.16.M88.4 [R0], R16 ;  /* 0x0000001000007844 */ /* 0x000fe20000000200 */
[----:B------:R-:W-:Y:S01]  /*12ef0*/  BAR.SYNC.DEFER_BLOCKING 0x0 ;  /* 0x0000000000007b1d */ /* 0x000fe20000010000 */
[----:B------:R-:W-:Y:S01]  /*12f00*/  MOV R6, R156 ;  /* 0x0000009c00067202 */ /* 0x000fe20000000f00 */
[----:B------:R-:W-:-:S04]  /*12f10*/  IMAD.MOV.U32 R7, RZ, RZ, R158 ;  /* 0x000000ffff077224 */ /* 0x000fc800078e009e */
[----:B------:R-:W4:Y:S02]  /*12f20*/  LDS.128 R16, [R252] ;  /* 0x00000000fc107984 */ /* 0x000f240000000c00 */
[----:B------:R-:W-:Y:S06]  /*12f30*/  BAR.SYNC.DEFER_BLOCKING 0x0 ;  /* 0x0000000000007b1d */ /* 0x000fec0000010000 */
[----:B---3--:R-:W-:Y:S04]  /*12f40*/  STL.64 [R1+0x110], R20 ;  /* 0x0001101401007387 */ /* 0x008fe80000100a00 */
[----:B------:R-:W-:Y:S04]  /*12f50*/  STL.64 [R1+0x118], R22 ;  /* 0x0001181601007387 */ /* 0x000fe80000100a00 */
[----:B----4-:R3:W-:Y:S04]  /*12f60*/  STL.64 [R1+0x100], R16 ;  /* 0x0001001001007387 */ /* 0x0107e80000100a00 */
[----:B------:R4:W-:Y:S01]  /*12f70*/  STL.64 [R1+0x108], R18 ;  /* 0x0001081201007387 */ /* 0x0009e20000100a00 */
[----:B---3--:R-:W-:-:S02]  /*12f80*/  IMAD.MOV.U32 R16, RZ, RZ, R92 ;  /* 0x000000ffff107224 */ /* 0x008fc400078e005c */
[----:B------:R-:W-:Y:S01]  /*12f90*/  IMAD.MOV.U32 R17, RZ, RZ, R94 ;  /* 0x000000ffff117224 */ /* 0x000fe200078e005e */
[----:B----4-:R-:W-:Y:S01]  /*12fa0*/  MOV R18, R28 ;  /* 0x0000001c00127202 */ /* 0x010fe20000000f00 */
[----:B------:R-:W-:Y:S01]  /*12fb0*/  IMAD.MOV.U32 R19, RZ, RZ, R30 ;  /* 0x000000ffff137224 */ /* 0x000fe200078e001e */
        /* <DEDUP_REMOVED lines=8> */
[----:B------:R-:W4:Y:S04]  /*13040*/  LDS.128 R16, [R252] ;  /* 0x00000000fc107984 */ /* 0x000f280000000c00 */
[----:B---3--:R-:W-:Y:S04]  /*13050*/  STL.64 [R1+0x10], R20 ;  /* 0x0000101401007387 */ /* 0x008fe80000100a00 */
[----:B------:R-:W-:Y:S01]  /*13060*/  STL.64 [R1+0x18], R22 ;  /* 0x0000181601007387 */ /* 0x000fe20000100a00 */
[----:B------:R-:W-:Y:S06]  /*13070*/  BAR.SYNC.DEFER_BLOCKING 0x0 ;  /* 0x0000000000007b1d */ /* 0x000fec0000010000 */
[----:B----4-:R3:W-:Y:S04]  /*13080*/  STL.64 [R1], R16 ;  /* 0x0000001001007387 */ /* 0x0107e80000100a00 */
[----:B------:R4:W-:Y:S04]  /*13090*/  STL.64 [R1+0x8], R18 ;  /* 0x0000081201007387 */ /* 0x0009e80000100a00 */
[----:B---3--:R-:W3:Y:S04]  /*130a0*/  LDL.LU R16, [R1+0x20] ;  /* 0x0000200001107983 */ /* 0x008ee80000300800 */
[----:B------:R-:W3:Y:S01]  /*130b0*/  LDL.LU R17, [R1+0x28] ;  /* 0x0000280001117983 */ /* 0x000ee20000300800 */
[----:B------:R-:W-:-:S02]  /*130c0*/  IMAD.MOV.U32 R6, RZ, RZ, R157 ;  /* 0x000000ffff067224 */ /* 0x000fc400078e009d */
[----:B------:R-:W-:Y:S01]  /*130d0*/  IMAD.MOV.U32 R7, RZ, RZ, R159 ;  /* 0x000000ffff077224 */ /* 0x000fe200078e009f */
[----:B----4-:R-:W-:Y:S01]  /*130e0*/  MOV R18, R160 ;  /* 0x000000a000127202 */ /* 0x010fe20000000f00 */
[----:B------:R-:W-:-:S03]  /*130f0*/  IMAD.MOV.U32 R19, RZ, RZ, R162 ;  /* 0x000000ffff137224 */ /* 0x000fc600078e00a2 */
[----:B--2---:R2:W-:Y:S01]  /*13100*/  STSM.16.M88.4 [R0], R4 ;  /* 0x0000000400007844 */ /* 0x0045e20000000200 */
[----:B------:R-:W-:Y:S06]  /*13110*/  BAR.SYNC.DEFER_BLOCKING 0x0 ;  /* 0x0000000000007b1d */ /* 0x000fec0000010000 */
[----:B------:R-:W4:Y:S01]  /*13120*/  LDS.128 R248, [R252] ;  /* 0x00000000fcf87984 */ /* 0x000f220000000c00 */
[----:B--2---:R-:W-:Y:S01]  /*13130*/  MOV R4, R93 ;  /* 0x0000005d00047202 */ /* 0x004fe20000000f00 */
[----:B------:R-:W-:Y:S02]  /*13140*/  IMAD.MOV.U32 R5, RZ, RZ, R95 ;  /* 0x000000ffff057224 */ /* 0x000fe400078e005f */
[----:B------:R-:W-:-:S02]  /*13150*/  IMAD.MOV.U32 R6, RZ, RZ, R29 ;  /* 0x000000ffff067224 */ /* 0x000fc400078e001d */
[----:B------:R-:W-:Y:S01]  /*13160*/  IMAD.MOV.U32 R7, RZ, RZ, R31 ;  /* 0x000000ffff077224 */ /* 0x000fe200078e001f */
[----:B------:R-:W-:Y:S06]  /*13170*/  BAR.SYNC.DEFER_BLOCKING 0x0 ;  /* 0x0000000000007b1d */ /* 0x000fec0000010000 */
[----:B------:R-:W-:Y:S02]  /*13180*/  STSM.16.M88.4 [R0], R4 ;  /* 0x0000000400007844 */ /* 0x000fe40000000200 */
[----:B------:R-:W-:Y:S06]  /*13190*/  BAR.SYNC.DEFER_BLOCKING 0x0 ;  /* 0x0000000000007b1d */ /* 0x000fec0000010000 */
[----:B------:R-:W2:Y:S02]  /*131a0*/  LDS.128 R240, [R252] ;  /* 0x00000000fcf07984 */ /* 0x000ea40000000c00 */
[----:B------:R-:W-:Y:S06]  /*131b0*/  BAR.SYNC.DEFER_BLOCKING 0x0 ;  /* 0x0000000000007b1d */ /* 0x000fec0000010000 */
[----:B----4-:R-:W-:Y:S04]  /*131c0*/  STL [R1+0x428], R251 ;  /* 0x000428fb01007387 */ /* 0x010fe80000100800 */
[----:B---3--:R3:W-:Y:S01]  /*131d0*/  STSM.16.M88.4 [R0], R16 ;  /* 0x0000001000007844 */ /* 0x0087e20000000200 */
[----:B------:R-:W-:Y:S06]  /*131e0*/  BAR.SYNC.DEFER_BLOCKING 0x0 ;  /* 0x0000000000007b1d */ /* 0x000fec0000010000 */
[----:B---3--:R-:W3:Y:S04]  /*131f0*/  LDL.LU R16, [R1+0x24] ;  /* 0x0000240001107983 */ /* 0x008ee80000300800 */
[----:B------:R-:W3:Y:S04]  /*13200*/  LDL.LU R17, [R1+0x2c] ;  /* 0x00002c0001117983 */ /* 0x000ee80000300800 */
[----:B------:R-:W4:Y:S04]  /*13210*/  LDL.LU R28, [R1+0x30] ;  /* 0x00003000011c7983 */ /* 0x000f280000300800 */
[----:B------:R-:W4:Y:S04]  /*13220*/  LDL.LU R29, [R1+0x38] ;  /* 0x00003800011d7983 */ /* 0x000f280000300800 */
[----:B------:R-:W5:Y:S01]  /*13230*/  LDS.128 R20, [R252] ;  /* 0x00000000fc147984 */ /* 0x000f620000000c00 */
[----:B------:R-:W-:Y:S01]  /*13240*/  IMAD.MOV.U32 R4, RZ, RZ, R96 ;  /* 0x000000ffff047224 */ /* 0x000fe200078e0060 */
[----:B------:R-:W-:Y:S01]  /*13250*/  MOV R6, R32 ;  /* 0x0000002000067202 */ /* 0x000fe20000000f00 */
[----:B------:R-:W-:Y:S01]  /*13260*/  IMAD.MOV.U32 R5, RZ, RZ, R98 ;  /* 0x000000ffff057224 */ /* 0x000fe200078e0062 */
[----:B------:R-:W2:Y:S01]  /*13270*/  LDL.LU R32, [R1+0x34] ;  /* 0x0000340001207983 */ /* 0x000ea20000300800 */
[----:B------:R-:W-:Y:S01]  /*13280*/  IMAD.MOV.U32 R7, RZ, RZ, R34 ;  /* 0x000000ffff077224 */ /* 0x000fe200078e0022 */
[----:B------:R-:W-:Y:S06]  /*13290*/  BAR.SYNC.DEFER_BLOCKING 0x0 ;  /* 0x0000000000007b1d */ /* 0x000fec0000010000 */
[----:B------:R-:W-:Y:S02]  /*132a0*/  STSM.16.M88.4 [R0], R4 ;  /* 0x0000000400007844 */ /* 0x000fe40000000200 */
[----:B------:R-:W-:Y:S01]  /*132b0*/  BAR.SYNC.DEFER_BLOCKING 0x0 ;  /* 0x0000000000007b1d */ /* 0x000fe20000010000 */
[----:B------:R-:W-:-:S02]  /*132c0*/  IMAD.MOV.U32 R18, RZ, RZ, R161 ;  /* 0x000000ffff127224 */ /* 0x000fc400078e00a1 */
[----:B------:R-:W-:-:S03]  /*132d0*/  IMAD.MOV.U32 R19, RZ, RZ, R163 ;  /* 0x000000ffff137224 */ /* 0x000fc600078e00a3 */
[----:B------:R-:W5:Y:S02]  /*132e0*/  LDS.128 R4, [R252] ;  /* 0x00000000fc047984 */ /* 0x000f640000000c00 */
[----:B------:R-:W-:Y:S01]  /*132f0*/  BAR.SYNC.DEFER_BLOCKING 0x0 ;  /* 0x0000000000007b1d */ /* 0x000fe20000010000 */
[----:B------:R-:W-:Y:S01]  /*13300*/  MOV R30, R164 ;  /* 0x000000a4001e7202 */ /* 0x000fe20000000f00 */
[----:B------:R-:W-:-:S04]  /*13310*/  IMAD.MOV.U32 R31, RZ, RZ, R166 ;  /* 0x000000ffff1f7224 */ /* 0x000fc800078e00a6 */
[----:B---3--:R3:W-:Y:S02]  /*13320*/  STSM.16.M88.4 [R0], R16 ;  /* 0x0000001000007844 */ /* 0x0087e40000000200 */
[----:B------:R-:W-:Y:S01]  /*13330*/  BAR.SYNC.DEFER_BLOCKING 0x0 ;  /* 0x0000000000007b1d */ /* 0x000fe20000010000 */
[----:B---3--:R-:W-:-:S05]  /*13340*/  IMAD.MOV.U32 R18, RZ, RZ, R33 ;  /* 0x000000ffff127224 */ /* 0x008fca00078e0021 */
[----:B------:R-:W2:Y:S04]  /*13350*/  LDL.LU R33, [R1+0x3c] ;  /* 0x00003c0001217983 */ /* 0x000ea80000300800 */
[----:B------:R-:W3:Y:S04]  /*13360*/  LDL.LU R92, [R1+0x40] ;  /* 0x00004000015c7983 */ /* 0x000ee80000300800 */
[----:B------:R-:W3:Y:S04]  /*13370*/  LDL.LU R93, [R1+0x48] ;  /* 0x00004800015d7983 */ /* 0x000ee80000300800 */
[----:B------:R-:W5:Y:S01]  /*13380*/  LDS.128 R24, [R252] ;  /* 0x00000000fc187984 */ /* 0x000f620000000c00 */
[----:B------:R-:W-:Y:S01]  /*13390*/  MOV R16, R97 ;  /* 0x0000006100107202 */ /* 0x000fe20000000f00 */
[----:B------:R-:W-:-:S02]  /*133a0*/  IMAD.MOV.U32 R17, RZ, RZ, R99 ;  /* 0x000000ffff117224 */ /* 0x000fc400078e0063 */
[----:B------:R-:W-:Y:S01]  /*133b0*/  IMAD.MOV.U32 R19, RZ, RZ, R35 ;  /* 0x000000ffff137224 */ /* 0x000fe200078e0023 */
[----:B------:R-:W-:Y:S06]  /*133c0*/  BAR.SYNC.DEFER_BLOCKING 0x0 ;  /* 0x0000000000007b1d */ /* 0x000fec0000010000 */
[----:B------:R-:W5:Y:S04]  /*133d0*/  LDL.LU R96, [R1+0x44] ;  /* 0x0000440001607983 */ /* 0x000f680000300800 */
[----:B------:R-:W5:Y:S04]  /*133e0*/  LDL.LU R97, [R1+0x4c] ;  /* 0x00004c0001617983 */ /* 0x000f680000300800 */
[----:B------:R-:W-:Y:S01]  /*133f0*/  STSM.16.M88.4 [R0], R16 ;  /* 0x0000001000007844 */ /* 0x000fe20000000200 */
[----:B------:R-:W-:Y:S06]  /*13400*/  BAR.SYNC.DEFER_BLOCKING 0x0 ;  /* 0x0000000000007b1d */ /* 0x000fec0000010000 */
[----:B------:R-:W1:Y:S02]  /*13410*/  LDS.128 R16, [R252] ;  /* 0x00000000fc107984 */ /* 0x000e640000000c00 */
[----:B------:R-:W-:Y:S06]  /*13420*/  BAR.SYNC.DEFER_BLOCKING 0x0 ;  /* 0x0000000000007b1d */ /* 0x000fec0000010000 */
[----:B----4-:R4:W-:Y:S02]  /*13430*/  STSM.16.M88.4 [R0], R28 ;  /* 0x0000001c00007844 */ /* 0x0109e40000000200 */
[----:B------:R-:W-:Y:S06]  /*13440*/  BAR.SYNC.DEFER_BLOCKING 0x0 ;  /* 0x0000000000007b1d */ /* 0x000fec0000010000 */
[----:B------:R-:W1:Y:S01]  /*13450*/  LDS.128 R88, [R252] ;  /* 0x00000000fc587984 */ /* 0x000e620000000c00 */
[----:B----4-:R-:W-:Y:S01]  /*13460*/  IMAD.MOV.U32 R28, RZ, RZ, R100 ;  /* 0x000000ffff1c7224 */ /* 0x010fe200078e0064 */
[----:B------:R-:W-:Y:S01]  /*13470*/  MOV R30, R36 ;  /* 0x00000024001e7202 */ /* 0x000fe20000000f00 */
[----:B------:R-:W-:-:S02]  /*13480*/  IMAD.MOV.U32 R29, RZ, RZ, R102 ;  /* 0x000000ffff1d7224 */ /* 0x000fc400078e0066 */
[----:B------:R-:W-:Y:S01]  /*13490*/  IMAD.MOV.U32 R31, RZ, RZ, R38 ;  /* 0x000000ffff1f7224 */ /* 0x000fe200078e0026 */
[----:B------:R-:W-:Y:S06]  /*134a0*/  BAR.SYNC.DEFER_BLOCKING 0x0 ;  /* 0x0000000000007b1d */ /* 0x000fec0000010000 */
[----:B------:R-:W-:Y:S02]  /*134b0*/  STSM.16.M88.4 [R0], R28 ;  /* 0x0000001c00007844 */ /* 0x000fe40000000200 */
[----:B------:R-:W-:Y:S01]  /*134c0*/  BAR.SYNC.DEFER_BLOCKING 0x0 ;  /* 0x0000000000007b1d */ /* 0x000fe20000010000 */
[----:B------:R-:W-:-:S02]  /*134d0*/  IMAD.MOV.U32 R34, RZ, RZ, R165 ;  /* 0x000000ffff227224 */ /* 0x000fc400078e00a5 */
[----:B------:R-:W-:-:S03]  /*134e0*/  IMAD.MOV.U32 R35, RZ, RZ, R167 ;  /* 0x000000ffff237224 */ /* 0x000fc600078e00a7 */
[----:B------:R-:W4:Y:S02]  /*134f0*/  LDS.128 R28, [R252] ;  /* 0x00000000fc1c7984 */ /* 0x000f240000000c00 */
[----:B------:R-:W-:Y:S01]  /*13500*/  BAR.SYNC.DEFER_BLOCKING 0x0 ;  /* 0x0000000000007b1d */ /* 0x000fe20000010000 */
[----:B------:R-:W-:Y:S01]  /*13510*/  MOV R94, R168 ;  /* 0x000000a8005e7202 */ /* 0x000fe20000000f00 */
[----:B------:R-:W-:-:S04]  /*13520*/  IMAD.MOV.U32 R95, RZ, RZ, R170 ;  /* 0x000000ffff5f7224 */ /* 0x000fc800078e00aa */
[----:B--2---:R2:W-:Y:S02]  /*13530*/  STSM.16.M88.4 [R0], R32 ;  /* 0x0000002000007844 */ /* 0x0045e40000000200 */
[----:B--2---:R-:W-:Y:S02]  /*13540*/  IMAD.MOV.U32 R34, RZ, RZ, R37 ;  /* 0x000000ffff227224 */ /* 0x004fe400078e0025 */
[----:B------:R-:W-:Y:S01]  /*13550*/  IMAD.MOV.U32 R35, RZ, RZ, R39 ;  /* 0x000000ffff237224 */ /* 0x000fe200078e0027 */
[----:B------:R-:W-:Y:S01]  /*13560*/  BAR.SYNC.DEFER_BLOCKING 0x0 ;  /* 0x0000000000007b1d */ /* 0x000fe20000010000 */
[----:B------:R-:W-:Y:S01]  /*13570*/  MOV R32, R101 ;  /* 0x0000006500207202 */ /* 0x000fe20000000f00 */
[----:B------:R-:W-:-:S04]  /*13580*/  IMAD.MOV.U32 R33, RZ, RZ, R103 ;  /* 0x000000ffff217224 */ /* 0x000fc800078e0067 */
[----:B------:R-:W2:Y:S02]  /*13590*/  LDS.128 R36, [R252] ;  /* 0x00000000fc247984 */ /* 0x000ea40000000c00 */
[----:B------:R-:W-:Y:S06]  /*135a0*/  BAR.SYNC.DEFER_BLOCKING 0x0 ;  /* 0x0000000000007b1d */ /* 0x000fec0000010000 */
[----:B------:R-:W-:Y:S02]  /*135b0*/  STSM.16.M88.4 [R0], R32 ;  /* 0x0000002000007844 */ /* 0x000fe40000000200 */
[----:B------:R-:W-:Y:S06]  /*135c0*/  BAR.SYNC.DEFER_BLOCKING 0x0 ;  /* 0x0000000000007b1d */ /* 0x000fec0000010000 */
[----:B------:R-:W2:Y:S02]  /*135d0*/  LDS.128 R32, [R252] ;  /* 0x00000000fc207984 */ /* 0x000ea40000000c00 */
[----:B------:R-:W-:Y:S06]  /*135e0*/  BAR.SYNC.DEFER_BLOCKING 0x0 ;  /* 0x0000000000007b1d */ /* 0x000fec0000010000 */
[----:B---3--:R3:W-:Y:S02]  /*135f0*/  STSM.16.M88.4 [R0], R92 ;  /* 0x0000005c00007844 */ /* 0x0087e40000000200 */
[----:B------:R-:W-:Y:S06]  /*13600*/  BAR.SYNC.DEFER_BLOCKING 0x0 ;  /* 0x0000000000007b1d */ /* 0x000fec0000010000 */
[----:B------:R-:W2:Y:S01]  /*13610*/  LDS.128 R100, [R252] ;  /* 0x00000000fc647984 */ /* 0x000ea20000000c00 */
[----:B---3--:R-:W-:Y:S01]  /*13620*/  IMAD.MOV.U32 R92, RZ, RZ, R104 ;  /* 0x000000ffff5c7224 */ /* 0x008fe200078e0068 */
[----:B------:R-:W-:Y:S01]  /*13630*/  MOV R94, R40 ;  /* 0x00000028005e7202 */ /* 0x000fe20000000f00 */
[----:B------:R-:W-:Y:S01]  /*13640*/  IMAD.MOV.U32 R93, RZ, RZ, R106 ;  /* 0x000000ffff5d7224 */ /* 0x000fe200078e006a */
[----:B------:R-:W3:Y:S01]  /*13650*/  LDL.LU R104, [R1+0x50] ;  /* 0x0000500001687983 */ /* 0x000ee20000300800 */
[----:B------:R-:W-:Y:S01]  /*13660*/  IMAD.MOV.U32 R95, RZ, RZ, R42 ;  /* 0x000000ffff5f7224 */ /* 0x000fe200078e002a */
[----:B------:R-:W-:Y:S06]  /*13670*/  BAR.SYNC.DEFER_BLOCKING 0x0 ;  /* 0x0000000000007b1d */ /* 0x000fec0000010000 */
[----:B------:R-:W-:Y:S02]  /*13680*/  STSM.16.M88.4 [R0], R92 ;  /* 0x0000005c00007844 */ /* 0x000fe40000000200 */
[----:B------:R-:W-:Y:S01]  /*13690*/  BAR.SYNC.DEFER_BLOCKING 0x0 ;  /* 0x0000000000007b1d */ /* 0x000fe20000010000 */
[----:B------:R-:W-:-:S02]  /*136a0*/  IMAD.MOV.U32 R98, RZ, RZ, R169 ;  /* 0x000000ffff627224 */ /* 0x000fc400078e00a9 */
[----:B------:R-:W-:-:S03]  /*136b0*/  IMAD.MOV.U32 R99, RZ, RZ, R171 ;  /* 0x000000ffff637224 */ /* 0x000fc600078e00ab */
[----:B------:R-:W2:Y:S02]  /*136c0*/  LDS.128 R92, [R252] ;  /* 0x00000000fc5c7984 */ /* 0x000ea40000000c00 */
[----:B------:R-:W-:Y:S06]  /*136d0*/  BAR.SYNC.DEFER_BLOCKING 0x0 ;  /* 0x0000000000007b1d */ /* 0x000fec0000010000 */
[----:B-----5:R5:W-:Y:S02]  /*136e0*/  STSM.16.M88.4 [R0], R96 ;  /* 0x0000006000007844 */ /* 0x020be40000000200 */
[----:B-----5:R-:W-:-:S02]  /*136f0*/  MOV R96, R105 ;  /* 0x0000006900607202 */ /* 0x020fc40000000f00 */
[----:B------:R-:W3:Y:S04]  /*13700*/  LDL.LU R105, [R1+0x58] ;  /* 0x0000580001697983 */ /* 0x000ee80000300800 */
[----:B------:R-:W5:Y:S04]  /*13710*/  LDL.LU R152, [R1+0x54] ;  /* 0x0000540001987983 */ /* 0x000f680000300800 */
[----:B------:R-:W5:Y:S01]  /*13720*/  LDL.LU R153, [R1+0x5c] ;  /* 0x00005c0001997983 */ /* 0x000f620000300800 */
[----:B------:R-:W-:Y:S02]  /*13730*/  IMAD.MOV.U32 R98, RZ, RZ, R41 ;  /* 0x000000ffff627224 */ /* 0x000fe400078e0029 */
[----:B------:R-:W-:Y:S01]  /*13740*/  IMAD.MOV.U32 R99, RZ, RZ, R43 ;  /* 0x000000ffff637224 */ /* 0x000fe200078e002b */
[----:B------:R-:W-:Y:S01]  /*13750*/  BAR.SYNC.DEFER_BLOCKING 0x0 ;  /* 0x0000000000007b1d */ /* 0x000fe20000010000 */
[----:B------:R-:W-:-:S05]  /*13760*/  IMAD.MOV.U32 R97, RZ, RZ, R107 ;  /* 0x000000ffff617224 */ /* 0x000fca00078e006b */
[----:B------:R-:W2:Y:S02]  /*13770*/  LDS.128 R40, [R252] ;  /* 0x00000000fc287984 */ /* 0x000ea40000000c00 */
[----:B------:R-:W-:Y:S06]  /*13780*/  BAR.SYNC.DEFER_BLOCKING 0x0 ;  /* 0x0000000000007b1d */ /* 0x000fec0000010000 */
[----:B------:R-:W-:Y:S02]  /*13790*/  STSM.16.M88.4 [R0], R96 ;  /* 0x0000006000007844 */ /* 0x000fe40000000200 */
[----:B------:R-:W-:Y:S01]  /*137a0*/  BAR.SYNC.DEFER_BLOCKING 0x0 ;  /* 0x0000000000007b1d */ /* 0x000fe20000010000 */
[----:B------:R-:W-:Y:S01]  /*137b0*/  MOV R106, R172 ;  /* 0x000000ac006a7202 */ /* 0x000fe20000000f00 */
[----:B------:R-:W-:-:S04]  /*137c0*/  IMAD.MOV.U32 R107, RZ, RZ, R174 ;  /* 0x000000ffff6b7224 */ /* 0x000fc800078e00ae */
[----:B------:R-:W2:Y:S02]  /*137d0*/  LDS.128 R96, [R252] ;  /* 0x00000000fc607984 */ /* 0x000ea40000000c00 */
[----:B------:R-:W-:Y:S01]  /*137e0*/  BAR.SYNC.DEFER_BLOCKING 0x0 ;  /* 0x0000000000007b1d */ /* 0x000fe20000010000 */
[----:B------:R-:W-:-:S05]  /*137f0*/  IMAD.MOV.U32 R155, RZ, RZ, R175 ;  /* 0x000000ffff9b7224 */ /* 0x000fca00078e00af */
[----:B---3--:R3:W-:Y:S02]  /*13800*/  STSM.16.M88.4 [R0], R104 ;  /* 0x0000006800007844 */ /* 0x0087e40000000200 */
[----:B------:R-:W-:Y:S06]  /*13810*/  BAR.SYNC.DEFER_BLOCKING 0x0 ;  /* 0x0000000000007b1d */ /* 0x000fec0000010000 */
[----:B------:R-:W2:Y:S01]  /*13820*/  LDS.128 R156, [R252] ;  /* 0x00000000fc9c7984 */ /* 0x000ea20000000c00 */
[----:B---3--:R-:W-:Y:S01]  /*13830*/  IMAD.MOV.U32 R104, RZ, RZ, R108 ;  /* 0x000000ffff687224 */ /* 0x008fe200078e006c */
[----:B------:R-:W-:Y:S01]  /*13840*/  MOV R106, R44 ;  /* 0x0000002c006a7202 */ /* 0x000fe20000000f00 */
[----:B------:R-:W-:-:S02]  /*13850*/  IMAD.MOV.U32 R105, RZ, RZ, R110 ;  /* 0x000000ffff697224 */ /* 0x000fc400078e006e */
[----:B------:R-:W-:Y:S01]  /*13860*/  IMAD.MOV.U32 R107, RZ, RZ, R46 ;  /* 0x000000ffff6b7224 */ /* 0x000fe200078e002e */
[----:B------:R-:W-:Y:S06]  /*13870*/  BAR.SYNC.DEFER_BLOCKING 0x0 ;  /* 0x0000000000007b1d */ /* 0x000fec0000010000 */
[----:B------:R-:W-:Y:S02]  /*13880*/  STSM.16.M88.4 [R0], R104 ;  /* 0x0000006800007844 */ /* 0x000fe40000000200 */
[----:B------:R-:W-:Y:S06]  /*13890*/  BAR.SYNC.DEFER_BLOCKING 0x0 ;  /* 0x0000000000007b1d */ /* 0x000fec0000010000 */
[----:B------:R-:W3:Y:S02]  /*138a0*/  LDS.128 R104, [R252] ;  /* 0x00000000fc687984 */ /* 0x000ee40000000c00 */
[----:B------:R-:W-:Y:S06]  /*138b0*/  BAR.SYNC.DEFER_BLOCKING 0x0 ;  /* 0x0000000000007b1d */ /* 0x000fec0000010000 */
[----:B-----5:R5:W-:Y:S04]  /*138c0*/  STSM.16.M88.4 [R0], R152 ;  /* 0x0000009800007844 */ /* 0x020be80000000200 */
[----:B-----5:R-:W5:Y:S04]  /*138d0*/  LDL.LU R152, [R1+0x60] ;  /* 0x0000600001987983 */ /* 0x020f680000300800 */
[----:B------:R-:W5:Y:S04]  /*138e0*/  LDL.LU R153, [R1+0x68] ;  /* 0x0000680001997983 */ /* 0x000f680000300800 */
[----:B------:R-:W4:Y:S04]  /*138f0*/  LDL.LU R160, [R1+0x64] ;  /* 0x0000640001a07983 */ /* 0x000f280000300800 */
[----:B------:R-:W4:Y:S01]  /*13900*/  LDL.LU R161, [R1+0x6c] ;  /* 0x00006c0001a17983 */ /* 0x000f220000300800 */
[----:B------:R-:W-:Y:S01]  /*13910*/  MOV R108, R109 ;  /* 0x0000006d006c7202 */ /* 0x000fe20000000f00 */
[----:B------:R-:W-:-:S02]  /*13920*/  IMAD.MOV.U32 R109, RZ, RZ, R111 ;  /* 0x000000ffff6d7224 */ /* 0x000fc400078e006f */
[----:B------:R-:W-:Y:S02]  /*13930*/  IMAD.MOV.U32 R110, RZ, RZ, R45 ;  /* 0x000000ffff6e7224 */ /* 0x000fe400078e002d */
[----:B------:R-:W-:Y:S01]  /*13940*/  IMAD.MOV.U32 R111, RZ, RZ, R47 ;  /* 0x000000ffff6f7224 */ /* 0x000fe200078e002f */
[----:B------:R-:W-:Y:S06]  /*13950*/  BAR.SYNC.DEFER_BLOCKING 0x0 ;  /* 0x0000000000007b1d */ /* 0x000fec0000010000 */
[----:B------:R-:W3:Y:S02]  /*13960*/  LDS.128 R44, [R252] ;  /* 0x00000000fc2c7984 */ /* 0x000ee40000000c00 */
[----:B------:R-:W-:Y:S06]  /*13970*/  BAR.SYNC.DEFER_BLOCKING 0x0 ;  /* 0x0000000000007b1d */ /* 0x000fec0000010000 */
[----:B------:R-:W-:Y:S02]  /*13980*/  STSM.16.M88.4 [R0], R108 ;  /* 0x0000006c00007844 */ /* 0x000fe40000000200 */
[----:B------:R-:W-:Y:S01]  /*13990*/  BAR.SYNC.DEFER_BLOCKING 0x0 ;  /* 0x0000000000007b1d */ /* 0x000fe20000010000 */
[----:B------:R-:W-:Y:S01]  /*139a0*/  MOV R154, R176 ;  /* 0x000000b0009a7202 */ /* 0x000fe20000000f00 */
[----:B------:R-:W-:-:S04]  /*139b0*/  IMAD.MOV.U32 R155, RZ, RZ, R178 ;  /* 0x000000ffff9b7224 */ /* 0x000fc800078e00b2 */
[----:B------:R-:W3:Y:S02]  /*139c0*/  LDS.128 R108, [R252] ;  /* 0x00000000fc6c7984 */ /* 0x000ee40000000c00 */
[----:B------:R-:W-:Y:S01]  /*139d0*/  BAR.SYNC.DEFER_BLOCKING 0x0 ;  /* 0x0000000000007b1d */ /* 0x000fe20000010000 */
[----:B------:R-:W-:Y:S02]  /*139e0*/  IMAD.MOV.U32 R162, RZ, RZ, R177 ;  /* 0x000000ffffa27224 */ /* 0x000fe400078e00b1 */
[----:B------:R-:W-:-:S03]  /*139f0*/  IMAD.MOV.U32 R163, RZ, RZ, R179 ;  /* 0x000000ffffa37224 */ /* 0x000fc600078e00b3 */
[----:B-----5:R5:W-:Y:S02]  /*13a00*/  STSM.16.M88.4 [R0], R152 ;  /* 0x0000009800007844 */ /* 0x020be40000000200 */
[----:B------:R-:W-:Y:S06]  /*13a10*/  BAR.SYNC.DEFER_BLOCKING 0x0 ;  /* 0x0000000000007b1d */ /* 0x000fec0000010000 */
[----:B------:R-:W3:Y:S01]  /*13a20*/  LDS.128 R164, [R252] ;  /* 0x00000000fca47984 */ /* 0x000ee20000000c00 */
[----:B-----5:R-:W-:Y:S01]  /*13a30*/  IMAD.MOV.U32 R152, RZ, RZ, R112 ;  /* 0x000000ffff987224 */ /* 0x020fe200078e0070 */
[----:B------:R-:W-:Y:S01]  /*13a40*/  MOV R154, R48 ;  /* 0x00000030009a7202 */ /* 0x000fe20000000f00 */
[----:B------:R-:W-:-:S02]  /*13a50*/  IMAD.MOV.U32 R153, RZ, RZ, R114 ;  /* 0x000000ffff997224 */ /* 0x000fc400078e0072 */
[----:B------:R-:W-:Y:S01]  /*13a60*/  IMAD.MOV.U32 R155, RZ, RZ, R50 ;  /* 0x000000ffff9b7224 */ /* 0x000fe200078e0032 */
[----:B------:R-:W-:Y:S06]  /*13a70*/  BAR.SYNC.DEFER_BLOCKING 0x0 ;  /* 0x0000000000007b1d */ /* 0x000fec0000010000 */
[----:B------:R-:W-:Y:S02]  /*13a80*/  STSM.16.M88.4 [R0], R152 ;  /* 0x0000009800007844 */ /* 0x000fe40000000200 */
[----:B------:R-:W-:Y:S06]  /*13a90*/  BAR.SYNC.DEFER_BLOCKING 0x0 ;  /* 0x0000000000007b1d */ /* 0x000fec0000010000 */
[----:B------:R-:W5:Y:S02]  /*13aa0*/  LDS.128 R152, [R252] ;  /* 0x00000000fc987984 */ /* 0x000f640000000c00 */
[----:B------:R-:W-:Y:S06]  /*13ab0*/  BAR.SYNC.DEFER_BLOCKING 0x0 ;  /* 0x0000000000007b1d */ /* 0x000fec0000010000 */
[----:B----4-:R4:W-:Y:S04]  /*13ac0*/  STSM.16.M88.4 [R0], R160 ;  /* 0x000000a000007844 */ /* 0x0109e80000000200 */
[----:B----4-:R-:W4:Y:S04]  /*13ad0*/  LDL.LU R160, [R1+0x70] ;  /* 0x0000700001a07983 */ /* 0x010f280000300800 */
[----:B------:R-:W4:Y:S04]  /*13ae0*/  LDL.LU R161, [R1+0x78] ;  /* 0x0000780001a17983 */ /* 0x000f280000300800 */
[----:B------:R-:W2:Y:S04]  /*13af0*/  LDL.LU R168, [R1+0x74] ;  /* 0x0000740001a87983 */ /* 0x000ea80000300800 */
[----:B------:R-:W2:Y:S01]  /*13b00*/  LDL.LU R169, [R1+0x7c] ;  /* 0x00007c0001a97983 */ /* 0x000ea20000300800 */
[----:B------:R-:W-:Y:S01]  /*13b10*/  MOV R112, R113 ;  /* 0x0000007100707202 */ /* 0x000fe20000000f00 */
[----:B------:R-:W-:-:S02]  /*13b20*/  IMAD.MOV.U32 R113, RZ, RZ, R115 ;  /* 0x000000ffff717224 */ /* 0x000fc400078e0073 */
[----:B------:R-:W-:Y:S02]  /*13b30*/  IMAD.MOV.U32 R114, RZ, RZ, R49 ;  /* 0x000000ffff727224 */ /* 0x000fe400078e0031 */
[----:B------:R-:W-:Y:S01]  /*13b40*/  IMAD.MOV.U32 R115, RZ, RZ, R51 ;  /* 0x000000ffff737224 */ /* 0x000fe200078e0033 */
[----:B------:R-:W-:Y:S06]  /*13b50*/  BAR.SYNC.DEFER_BLOCKING 0x0 ;  /* 0x0000000000007b1d */ /* 0x000fec0000010000 */
[----:B------:R-:W5:Y:S02]  /*13b60*/  LDS.128 R48, [R252] ;  /* 0x00000000fc307984 */ /* 0x000f640000000c00 */
[----:B------:R-:W-:Y:S06]  /*13b70*/  BAR.SYNC.DEFER_BLOCKING 0x0 ;  /* 0x0000000000007b1d */ /* 0x000fec0000010000 */
[----:B------:R-:W-:Y:S02]  /*13b80*/  STSM.16.M88.4 [R0], R112 ;  /* 0x0000007000007844 */ /* 0x000fe40000000200 */
[----:B------:R-:W-:Y:S01]  /*13b90*/  BAR.SYNC.DEFER_BLOCKING 0x0 ;  /* 0x0000000000007b1d */ /* 0x000fe20000010000 */
[----:B------:R-:W-:Y:S01]  /*13ba0*/  MOV R162, R180 ;  /* 0x000000b400a27202 */ /* 0x000fe20000000f00 */
[----:B------:R-:W-:-:S04]  /*13bb0*/  IMAD.MOV.U32 R163, RZ, RZ, R182 ;  /* 0x000000ffffa37224 */ /* 0x000fc800078e00b6 */
[----:B------:R-:W5:Y:S02]  /*13bc0*/  LDS.128 R112, [R252] ;  /* 0x00000000fc707984 */ /* 0x000f640000000c00 */
[----:B------:R-:W-:Y:S01]  /*13bd0*/  BAR.SYNC.DEFER_BLOCKING 0x0 ;  /* 0x0000000000007b1d */ /* 0x000fe20000010000 */
[----:B------:R-:W-:Y:S02]  /*13be0*/  IMAD.MOV.U32 R170, RZ, RZ, R181 ;  /* 0x000000ffffaa7224 */ /* 0x000fe400078e00b5 */
[----:B------:R-:W-:-:S03]  /*13bf0*/  IMAD.MOV.U32 R171, RZ, RZ, R183 ;  /* 0x000000ffffab7224 */ /* 0x000fc600078e00b7 */
[----:B----4-:R4:W-:Y:S02]  /*13c00*/  STSM.16.M88.4 [R0], R160 ;  /* 0x000000a000007844 */ /* 0x0109e40000000200 */
[----:B------:R-:W-:Y:S06]  /*13c10*/  BAR.SYNC.DEFER_BLOCKING 0x0 ;  /* 0x0000000000007b1d */ /* 0x000fec0000010000 */
[----:B------:R-:W5:Y:S01]  /*13c20*/  LDS.128 R172, [R252] ;  /* 0x00000000fcac7984 */ /* 0x000f620000000c00 */
[----:B----4-:R-:W-:Y:S01]  /*13c30*/  IMAD.MOV.U32 R160, RZ, RZ, R116 ;  /* 0x000000ffffa07224 */ /* 0x010fe200078e0074 */
[----:B------:R-:W-:Y:S01]  /*13c40*/  MOV R162, R52 ;  /* 0x0000003400a27202 */ /* 0x000fe20000000f00 */
[----:B------:R-:W-:-:S02]  /*13c50*/  IMAD.MOV.U32 R161, RZ, RZ, R118 ;  /* 0x000000ffffa17224 */ /* 0x000fc400078e0076 */
[----:B------:R-:W-:Y:S01]  /*13c60*/  IMAD.MOV.U32 R163, RZ, RZ, R54 ;  /* 0x000000ffffa37224 */ /* 0x000fe200078e0036 */
[----:B------:R-:W-:Y:S06]  /*13c70*/  BAR.SYNC.DEFER_BLOCKING 0x0 ;  /* 0x0000000000007b1d */ /* 0x000fec0000010000 */
[----:B------:R-:W-:Y:S02]  /*13c80*/  STSM.16.M88.4 [R0], R160 ;  /* 0x000000a000007844 */ /* 0x000fe40000000200 */
[----:B------:R-:W-:Y:S06]  /*13c90*/  BAR.SYNC.DEFER_BLOCKING 0x0 ;  /* 0x0000000000007b1d */ /* 0x000fec0000010000 */
[----:B------:R-:W4:Y:S02]  /*13ca0*/  LDS.128 R160, [R252] ;  /* 0x00000000fca07984 */ /* 0x000f240000000c00 */
[----:B------:R-:W-:Y:S06]  /*13cb0*/  BAR.SYNC.DEFER_BLOCKING 0x0 ;  /* 0x0000000000007b1d */ /* 0x000fec0000010000 */
[----:B--2---:R2:W-:Y:S04]  /*13cc0*/  STSM.16.M88.4 [R0], R168 ;  /* 0x000000a800007844 */ /* 0x0045e80000000200 */
[----:B--2---:R-:W2:Y:S04]  /*13cd0*/  LDL.LU R168, [R1+0x80] ;  /* 0x0000800001a87983 */ /* 0x004ea80000300800 */
[----:B------:R-:W2:Y:S04]  /*13ce0*/  LDL.LU R169, [R1+0x88] ;  /* 0x0000880001a97983 */ /* 0x000ea80000300800 */
[----:B------:R-:W3:Y:S04]  /*13cf0*/  LDL.LU R176, [R1+0x84] ;  /* 0x0000840001b07983 */ /* 0x000ee80000300800 */
[----:B------:R-:W3:Y:S01]  /*13d00*/  LDL.LU R177, [R1+0x8c] ;  /* 0x00008c0001b17983 */ /* 0x000ee20000300800 */
[----:B------:R-:W-:Y:S01]  /*13d10*/  MOV R116, R117 ;  /* 0x0000007500747202 */ /* 0x000fe20000000f00 */
[----:B------:R-:W-:-:S02]  /*13d20*/  IMAD.MOV.U32 R117, RZ, RZ, R119 ;  /* 0x000000ffff757224 */ /* 0x000fc400078e0077 */
[----:B------:R-:W-:Y:S02]  /*13d30*/  IMAD.MOV.U32 R118, RZ, RZ, R53 ;  /* 0x000000ffff767224 */ /* 0x000fe400078e0035 */
[----:B------:R-:W-:Y:S01]  /*13d40*/  IMAD.MOV.U32 R119, RZ, RZ, R55 ;  /* 0x000000ffff777224 */ /* 0x000fe200078e0037 */
[----:B------:R-:W-:Y:S06]  /*13d50*/  BAR.SYNC.DEFER_BLOCKING 0x0 ;  /* 0x0000000000007b1d */ /* 0x000fec0000010000 */
[----:B------:R-:W4:Y:S02]  /*13d60*/  LDS.128 R52, [R252] ;  /* 0x00000000fc347984 */ /* 0x000f240000000c00 */
[----:B------:R-:W-:Y:S06]  /*13d70*/  BAR.SYNC.DEFER_BLOCKING 0x0 ;  /* 0x0000000000007b1d */ /* 0x000fec0000010000 */
[----:B------:R-:W-:Y:S02]  /*13d80*/  STSM.16.M88.4 [R0], R116 ;  /* 0x0000007400007844 */ /* 0x000fe40000000200 */
[----:B------:R-:W-:Y:S01]  /*13d90*/  BAR.SYNC.DEFER_BLOCKING 0x0 ;  /* 0x0000000000007b1d */ /* 0x000fe20000010000 */
[----:B------:R-:W-:Y:S01]  /*13da0*/  MOV R170, R184 ;  /* 0x000000b800aa7202 */ /* 0x000fe20000000f00 */
[----:B------:R-:W-:-:S04]  /*13db0*/  IMAD.MOV.U32 R171, RZ, RZ, R186 ;  /* 0x000000ffffab7224 */ /* 0x000fc800078e00ba */
[----:B------:R-:W4:Y:S02]  /*13dc0*/  LDS.128 R116, [R252] ;  /* 0x00000000fc747984 */ /* 0x000f240000000c00 */
[----:B------:R-:W-:Y:S01]  /*13dd0*/  BAR.SYNC.DEFER_BLOCKING 0x0 ;  /* 0x0000000000007b1d */ /* 0x000fe20000010000 */
[----:B------:R-:W-:Y:S02]  /*13de0*/  IMAD.MOV.U32 R178, RZ, RZ, R185 ;  /* 0x000000ffffb27224 */ /* 0x000fe400078e00b9 */
[----:B------:R-:W-:-:S03]  /*13df0*/  IMAD.MOV.U32 R179, RZ, RZ, R187 ;  /* 0x000000ffffb37224 */ /* 0x000fc600078e00bb */
[----:B--2---:R2:W-:Y:S02]  /*13e00*/  STSM.16.M88.4 [R0], R168 ;  /* 0x000000a800007844 */ /* 0x0045e40000000200 */
[----:B------:R-:W-:Y:S06]  /*13e10*/  BAR.SYNC.DEFER_BLOCKING 0x0 ;  /* 0x0000000000007b1d */ /* 0x000fec0000010000 */
[----:B------:R-:W4:Y:S01]  /*13e20*/  LDS.128 R180, [R252] ;  /* 0x00000000fcb47984 */ /* 0x000f220000000c00 */
[----:B--2---:R-:W-:Y:S01]  /*13e30*/  IMAD.MOV.U32 R168, RZ, RZ, R120 ;  /* 0x000000ffffa87224 */ /* 0x004fe200078e0078 */
[----:B------:R-:W-:Y:S01]  /*13e40*/  MOV R170, R56 ;  /* 0x0000003800aa7202 */ /* 0x000fe20000000f00 */
[----:B------:R-:W-:-:S02]  /*13e50*/  IMAD.MOV.U32 R169, RZ, RZ, R122 ;  /* 0x000000ffffa97224 */ /* 0x000fc400078e007a */
[----:B------:R-:W-:Y:S01]  /*13e60*/  IMAD.MOV.U32 R171, RZ, RZ, R58 ;  /* 0x000000ffffab7224 */ /* 0x000fe200078e003a */
[----:B------:R-:W-:Y:S06]  /*13e70*/  BAR.SYNC.DEFER_BLOCKING 0x0 ;  /* 0x0000000000007b1d */ /* 0x000fec0000010000 */
[----:B------:R-:W-:Y:S02]  /*13e80*/  STSM.16.M88.4 [R0], R168 ;  /* 0x000000a800007844 */ /* 0x000fe40000000200 */
[----:B------:R-:W-:Y:S06]  /*13e90*/  BAR.SYNC.DEFER_BLOCKING 0x0 ;  /* 0x0000000000007b1d */ /* 0x000fec0000010000 */
[----:B------:R-:W2:Y:S02]  /*13ea0*/  LDS.128 R168, [R252] ;  /* 0x00000000fca87984 */ /* 0x000ea40000000c00 */
[----:B------:R-:W-:Y:S06]  /*13eb0*/  BAR.SYNC.DEFER_BLOCKING 0x0 ;  /* 0x0000000000007b1d */ /* 0x000fec0000010000 */
[----:B---3--:R3:W-:Y:S04]  /*13ec0*/  STSM.16.M88.4 [R0], R176 ;  /* 0x000000b000007844 */ /* 0x0087e80000000200 */
[----:B---3--:R-:W3:Y:S04]  /*13ed0*/  LDL.LU R176, [R1+0x90] ;  /* 0x0000900001b07983 */ /* 0x008ee80000300800 */
[----:B------:R-:W3:Y:S04]  /*13ee0*/  LDL.LU R177, [R1+0x98] ;  /* 0x0000980001b17983 */ /* 0x000ee80000300800 */
[----:B------:R-:W5:Y:S04]  /*13ef0*/  LDL.LU R184, [R1+0x94] ;  /* 0x0000940001b87983 */ /* 0x000f680000300800 */
[----:B------:R-:W5:Y:S01]  /*13f00*/  LDL.LU R185, [R1+0x9c] ;  /* 0x00009c0001b97983 */ /* 0x000f620000300800 */
[----:B------:R-:W-:Y:S01]  /*13f10*/  MOV R120, R121 ;  /* 0x0000007900787202 */ /* 0x000fe20000000f00 */
[----:B------:R-:W-:-:S02]  /*13f20*/  IMAD.MOV.U32 R121, RZ, RZ, R123 ;  /* 0x000000ffff797224 */ /* 0x000fc400078e007b */
[----:B------:R-:W-:Y:S02]  /*13f30*/  IMAD.MOV.U32 R122, RZ, RZ, R57 ;  /* 0x000000ffff7a7224 */ /* 0x000fe400078e0039 */
[----:B------:R-:W-:Y:S01]  /*13f40*/  IMAD.MOV.U32 R123, RZ, RZ, R59 ;  /* 0x000000ffff7b7224 */ /* 0x000fe200078e003b */
[----:B------:R-:W-:Y:S06]  /*13f50*/  BAR.SYNC.DEFER_BLOCKING 0x0 ;  /* 0x0000000000007b1d */ /* 0x000fec0000010000 */
        /* <DEDUP_REMOVED lines=8> */
[----:B------:R-:W-:Y:S02]  /*13fe0*/  IMAD.MOV.U32 R186, RZ, RZ, R189 ;  /* 0x000000ffffba7224 */ /* 0x000fe400078e00bd */
[----:B------:R-:W-:-:S03]  /*13ff0*/  IMAD.MOV.U32 R187, RZ, RZ, R191 ;  /* 0x000000ffffbb7224 */ /* 0x000fc600078e00bf */
        /* <DEDUP_REMOVED lines=17> */
[----:B------:R-:W-:Y:S01]  /*14110*/  BAR.SYNC.DEFER_BLOCKING 0x0 ;  /* 0x0000000000007b1d */ /* 0x000fe20000010000 */
[----:B------:R-:W-:Y:S01]  /*14120*/  MOV R124, R125 ;  /* 0x0000007d007c7202 */ /* 0x000fe20000000f00 */
[----:B------:R-:W-:-:S02]  /*14130*/  IMAD.MOV.U32 R125, RZ, RZ, R127 ;  /* 0x000000ffff7d7224 */ /* 0x000fc400078e007f */
[----:B------:R-:W-:Y:S02]  /*14140*/  IMAD.MOV.U32 R126, RZ, RZ, R61 ;  /* 0x000000ffff7e7224 */ /* 0x000fe400078e003d */
[----:B------:R-:W-:Y:S02]  /*14150*/  IMAD.MOV.U32 R127, RZ, RZ, R63 ;  /* 0x000000ffff7f7224 */ /* 0x000fe400078e003f */
[----:B------:R-:W3:Y:S01]  /*14160*/  LDS.128 R60, [R252] ;  /* 0x00000000fc3c7984 */ /* 0x000ee20000000c00 */
[----:B------:R-:W-:Y:S06]  /*14170*/  BAR.SYNC.DEFER_BLOCKING 0x0 ;  /* 0x0000000000007b1d */ /* 0x000fec0000010000 */
[----:B------:R-:W-:Y:S02]  /*14180*/  STSM.16.M88.4 [R0], R124 ;  /* 0x0000007c00007844 */ /* 0x000fe40000000200 */
[----:B------:R-:W-:Y:S01]  /*14190*/  BAR.SYNC.DEFER_BLOCKING 0x0 ;  /* 0x0000000000007b1d */ /* 0x000fe20000010000 */
[----:B------:R-:W-:Y:S01]  /*141a0*/  MOV R186, R192 ;  /* 0x000000c000ba7202 */ /* 0x000fe20000000f00 */
[----:B------:R-:W-:-:S04]  /*141b0*/  IMAD.MOV.U32 R187, RZ, RZ, R194 ;  /* 0x000000ffffbb7224 */ /* 0x000fc800078e00c2 */
[----:B------:R-:W3:Y:S02]  /*141c0*/  LDS.128 R124, [R252] ;  /* 0x00000000fc7c7984 */ /* 0x000ee40000000c00 */
[----:B------:R-:W-:Y:S06]  /*141d0*/  BAR.SYNC.DEFER_BLOCKING 0x0 ;  /* 0x0000000000007b1d */ /* 0x000fec0000010000 */
        /* <DEDUP_REMOVED lines=17> */
[----:B------:R-:W-:Y:S01]  /*142f0*/  BAR.SYNC.DEFER_BLOCKING 0x0 ;  /* 0x0000000000007b1d */ /* 0x000fe20000010000 */
[----:B------:R-:W-:Y:S01]  /*14300*/  MOV R128, R129 ;  /* 0x0000008100807202 */ /* 0x000fe20000000f00 */
[----:B------:R-:W-:-:S02]  /*14310*/  IMAD.MOV.U32 R129, RZ, RZ, R131 ;  /* 0x000000ffff817224 */ /* 0x000fc400078e0083 */
[----:B------:R-:W-:Y:S02]  /*14320*/  IMAD.MOV.U32 R130, RZ, RZ, R65 ;  /* 0x000000ffff827224 */ /* 0x000fe400078e0041 */
[----:B------:R-:W-:Y:S02]  /*14330*/  IMAD.MOV.U32 R131, RZ, RZ, R67 ;  /* 0x000000ffff837224 */ /* 0x000fe400078e0043 */
[----:B------:R-:W5:Y:S01]  /*14340*/  LDS.128 R64, [R252] ;  /* 0x00000000fc407984 */ /* 0x000f620000000c00 */
[----:B------:R-:W-:Y:S06]  /*14350*/  BAR.SYNC.DEFER_BLOCKING 0x0 ;  /* 0x0000000000007b1d */ /* 0x000fec0000010000 */
[----:B------:R-:W-:Y:S02]  /*14360*/  STSM.16.M88.4 [R0], R128 ;  /* 0x0000008000007844 */ /* 0x000fe40000000200 */
[----:B------:R-:W-:Y:S01]  /*14370*/  BAR.SYNC.DEFER_BLOCKING 0x0 ;  /* 0x0000000000007b1d */ /* 0x000fe20000010000 */
[----:B------:R-:W-:Y:S01]  /*14380*/  MOV R218, R196 ;  /* 0x000000c400da7202 */ /* 0x000fe20000000f00 */
[----:B------:R-:W-:-:S04]  /*14390*/  IMAD.MOV.U32 R219, RZ, RZ, R198 ;  /* 0x000000ffffdb7224 */ /* 0x000fc800078e00c6 */
[----:B------:R-:W5:Y:S02]  /*143a0*/  LDS.128 R128, [R252] ;  /* 0x00000000fc807984 */ /* 0x000f640000000c00 */
[----:B------:R-:W-:Y:S06]  /*143b0*/  BAR.SYNC.DEFER_BLOCKING 0x0 ;  /* 0x0000000000007b1d */ /* 0x000fec0000010000 */
        /* <DEDUP_REMOVED lines=17> */
[----:B------:R-:W-:Y:S01]  /*144d0*/  BAR.SYNC.DEFER_BLOCKING 0x0 ;  /* 0x0000000000007b1d */ /* 0x000fe20000010000 */
[----:B------:R-:W-:Y:S01]  /*144e0*/  MOV R132, R133 ;  /* 0x0000008500847202 */ /* 0x000fe20000000f00 */
[----:B------:R-:W-:-:S02]  /*144f0*/  IMAD.MOV.U32 R133, RZ, RZ, R135 ;  /* 0x000000ffff857224 */ /* 0x000fc400078e0087 */
[----:B------:R-:W-:Y:S02]  /*14500*/  IMAD.MOV.U32 R134, RZ, RZ, R69 ;  /* 0x000000ffff867224 */ /* 0x000fe400078e0045 */
[----:B------:R-:W-:Y:S02]  /*14510*/  IMAD.MOV.U32 R135, RZ, RZ, R71 ;  /* 0x000000ffff877224 */ /* 0x000fe400078e0047 */
[----:B------:R-:W4:Y:S01]  /*14520*/  LDS.128 R68, [R252] ;  /* 0x00000000fc447984 */ /* 0x000f220000000c00 */
[----:B------:R-:W-:Y:S06]  /*14530*/  BAR.SYNC.DEFER_BLOCKING 0x0 ;  /* 0x0000000000007b1d */ /* 0x000fec0000010000 */
[----:B------:R-:W-:Y:S02]  /*14540*/  STSM.16.M88.4 [R0], R132 ;  /* 0x0000008400007844 */ /* 0x000fe40000000200 */
[----:B------:R-:W-:Y:S01]  /*14550*/  BAR.SYNC.DEFER_BLOCKING 0x0 ;  /* 0x0000000000007b1d */ /* 0x000fe20000010000 */
[----:B------:R-:W-:Y:S01]  /*14560*/  MOV R222, R200 ;  /* 0x000000c800de7202 */ /* 0x000fe20000000f00 */
[----:B------:R-:W-:-:S04]  /*14570*/  IMAD.MOV.U32 R223, RZ, RZ, R202 ;  /* 0x000000ffffdf7224 */ /* 0x000fc800078e00ca */
[----:B------:R-:W4:Y:S02]  /*14580*/  LDS.128 R132, [R252] ;  /* 0x00000000fc847984 */ /* 0x000f240000000c00 */
[----:B------:R-:W-:Y:S06]  /*14590*/  BAR.SYNC.DEFER_BLOCKING 0x0 ;  /* 0x0000000000007b1d */ /* 0x000fec0000010000 */
        /* <DEDUP_REMOVED lines=17> */
[----:B------:R-:W-:Y:S01]  /*146b0*/  BAR.SYNC.DEFER_BLOCKING 0x0 ;  /* 0x0000000000007b1d */ /* 0x000fe20000010000 */
[----:B------:R-:W-:Y:S01]  /*146c0*/  MOV R136, R137 ;  /* 0x0000008900887202 */ /* 0x000fe20000000f00 */
[----:B------:R-:W-:-:S02]  /*146d0*/  IMAD.MOV.U32 R137, RZ, RZ, R139 ;  /* 0x000000ffff897224 */ /* 0x000fc400078e008b */
[----:B------:R-:W-:Y:S02]  /*146e0*/  IMAD.MOV.U32 R138, RZ, RZ, R73 ;  /* 0x000000ffff8a7224 */ /* 0x000fe400078e0049 */
[----:B------:R-:W-:Y:S02]  /*146f0*/  IMAD.MOV.U32 R139, RZ, RZ, R75 ;  /* 0x000000ffff8b7224 */ /* 0x000fe400078e004b */
[----:B------:R-:W2:Y:S01]  /*14700*/  LDS.128 R72, [R252] ;  /* 0x00000000fc487984 */ /* 0x000ea20000000c00 */
[----:B------:R-:W-:Y:S06]  /*14710*/  BAR.SYNC.DEFER_BLOCKING 0x0 ;  /* 0x0000000000007b1d */ /* 0x000fec0000010000 */
[----:B------:R-:W-:Y:S02]  /*14720*/  STSM.16.M88.4 [R0], R136 ;  /* 0x0000008800007844 */ /* 0x000fe40000000200 */
[----:B------:R-:W-:Y:S01]  /*14730*/  BAR.SYNC.DEFER_BLOCKING 0x0 ;  /* 0x0000000000007b1d */ /* 0x000fe20000010000 */
[----:B------:R-:W-:Y:S01]  /*14740*/  MOV R226, R204 ;  /* 0x000000cc00e27202 */ /* 0x000fe20000000f00 */
[----:B------:R-:W-:-:S04]  /*14750*/  IMAD.MOV.U32 R227, RZ, RZ, R206 ;  /* 0x000000ffffe37224 */ /* 0x000fc800078e00ce */
[----:B------:R-:W2:Y:S02]  /*14760*/  LDS.128 R136, [R252] ;  /* 0x00000000fc887984 */ /* 0x000ea40000000c00 */
[----:B------:R-:W-:Y:S06]  /*14770*/  BAR.SYNC.DEFER_BLOCKING 0x0 ;  /* 0x0000000000007b1d */ /* 0x000fec0000010000 */
        /* <DEDUP_REMOVED lines=37> */
[----:B------:R-:W-:Y:S01]  /*149d0*/  IMAD.MOV.U32 R229, RZ, RZ, R146 ;  /* 0x000000ffffe57224 */ /* 0x000fe200078e0092 */
[----:B------:R-:W-:Y:S01]  /*149e0*/  BAR.SYNC.DEFER_BLOCKING 0x0 ;  /* 0x0000000000007b1d */ /* 0x000fe20000010000 */
[----:B------:R-:W-:-:S05]  /*149f0*/  IMAD.MOV.U32 R231, RZ, RZ, R82 ;  /* 0x000000ffffe77224 */ /* 0x000fca00078e0052 */
[----:B------:R-:W-:Y:S02]  /*14a00*/  STSM.16.M88.4 [R0], R228 ;  /* 0x000000e400007844 */ /* 0x000fe40000000200 */
[----:B------:R-:W-:Y:S06]  /*14a10*/  BAR.SYNC.DEFER_BLOCKING 0x0 ;  /* 0x0000000000007b1d */ /* 0x000fec0000010000 */
[----:B------:R-:W5:Y:S02]  /*14a20*/  LDS.128 R228, [R252] ;  /* 0x00000000fce47984 */ /* 0x000f640000000c00 */
[----:B------:R-:W-:Y:S06]  /*14a30*/  BAR.SYNC.DEFER_BLOCKING 0x0 ;  /* 0x0000000000007b1d */ /* 0x000fec0000010000 */
[----:B----4-:R4:W-:Y:S02]  /*14a40*/  STSM.16.M88.4 [R0], R232 ;  /* 0x000000e800007844 */ /* 0x0109e40000000200 */
[----:B------:R-:W-:Y:S06]  /*14a50*/  BAR.SYNC.DEFER_BLOCKING 0x0 ;  /* 0x0000000000007b1d */ /* 0x000fec0000010000 */
[----:B------:R-:W5:Y:S02]  /*14a60*/  LDS.128 R144, [R252] ;  /* 0x00000000fc907984 */ /* 0x000f640000000c00 */
[----:B------:R-:W-:Y:S06]  /*14a70*/  BAR.SYNC.DEFER_BLOCKING 0x0 ;  /* 0x0000000000007b1d */ /* 0x000fec0000010000 */
[----:B------:R-:W-:Y:S02]  /*14a80*/  STSM.16.M88.4 [R0], R244 ;  /* 0x000000f400007844 */ /* 0x000fe40000000200 */
[----:B------:R-:W-:Y:S06]  /*14a90*/  BAR.SYNC.DEFER_BLOCKING 0x0 ;  /* 0x0000000000007b1d */ /* 0x000fec0000010000 */
[----:B------:R-:W5:Y:S02]  /*14aa0*/  LDS.128 R80, [R252] ;  /* 0x00000000fc507984 */ /* 0x000f640000000c00 */
[----:B------:R-:W-:Y:S06]  /*14ab0*/  BAR.SYNC.DEFER_BLOCKING 0x0 ;  /* 0x0000000000007b1d */ /* 0x000fec0000010000 */
[----:B--2---:R-:W-:Y:S02]  /*14ac0*/  STSM.16.M88.4 [R0], R236 ;  /* 0x000000ec00007844 */ /* 0x004fe40000000200 */
[----:B------:R-:W-:Y:S01]  /*14ad0*/  BAR.SYNC.DEFER_BLOCKING 0x0 ;  /* 0x0000000000007b1d */ /* 0x000fe20000010000 */
[----:B----4-:R-:W-:Y:S01]  /*14ae0*/  IMAD.MOV.U32 R232, RZ, RZ, R148 ;  /* 0x000000ffffe87224 */ /* 0x010fe200078e0094 */
[----:B------:R-:W-:Y:S01]  /*14af0*/  MOV R234, R84 ;  /* 0x0000005400ea7202 */ /* 0x000fe20000000f00 */
[----:B------:R-:W-:-:S03]  /*14b00*/  IMAD.MOV.U32 R233, RZ, RZ, R150 ;  /* 0x000000ffffe97224 */ /* 0x000fc600078e0096 */
[----:B------:R-:W2:Y:S01]  /*14b10*/  LDS.128 R236, [R252] ;  /* 0x00000000fcec7984 */ /* 0x000ea20000000c00 */
[----:B------:R-:W-:Y:S01]  /*14b20*/  IMAD.MOV.U32 R235, RZ, RZ, R86 ;  /* 0x000000ffffeb7224 */ /* 0x000fe200078e0056 */
[----:B------:R-:W-:Y:S06]  /*14b30*/  BAR.SYNC.DEFER_BLOCKING 0x0 ;  /* 0x0000000000007b1d */ /* 0x000fec0000010000 */
[----:B------:R4:W-:Y:S04]  /*14b40*/  STSM.16.M88.4 [R0], R232 ;  /* 0x000000e800007844 */ /* 0x0009e80000000200 */
[----:B----4-:R-:W4:Y:S04]  /*14b50*/  LDL.LU R232, [R1+0xf4] ;  /* 0x0000f40001e87983 */ /* 0x010f280000300800 */
[----:B------:R-:W4:Y:S04]  /*14b60*/  LDL.LU R233, [R1+0xfc] ;  /* 0x0000fc0001e97983 */ /* 0x000f280000300800 */
[----:B------:R-:W3:Y:S01]  /*14b70*/  LDL.LU R251, [R1+0x130] ;  /* 0x0001300001fb7983 */ /* 0x000ee20000300800 */
[----:B------:R-:W-:-:S02]  /*14b80*/  IMAD.MOV.U32 R234, RZ, RZ, R213 ;  /* 0x000000ffffea7224 */ /* 0x000fc400078e00d5 */
[----:B------:R-:W-:Y:S01]  /*14b90*/  IMAD.MOV.U32 R235, RZ, RZ, R215 ;  /* 0x000000ffffeb7224 */ /* 0x000fe200078e00d7 */
[----:B------:R-:W-:Y:S01]  /*14ba0*/  BAR.SYNC.DEFER_BLOCKING 0x0 ;  /* 0x0000000000007b1d */ /* 0x000fe20000010000 */
[----:B------:R-:W-:Y:S02]  /*14bb0*/  IMAD.MOV.U32 R148, RZ, RZ, R149 ;  /* 0x000000ffff947224 */ /* 0x000fe400078e0095 */
[----:B------:R-:W-:Y:S02]  /*14bc0*/  IMAD.MOV.U32 R150, RZ, RZ, R85 ;  /* 0x000000ffff967224 */ /* 0x000fe400078e0055 */
[----:B-1----:R-:W-:Y:S01]  /*14bd0*/  IMAD R3, R12, R8, RZ ;  /* 0x000000080c037224 */ /* 0x002fe200078e02ff */
[----:B------:R-:W-:Y:S01]  /*14be0*/  ISETP.LT.AND P6, PT, R9, UR31, !P6 ;  /* 0x0000001f09007c0c */ /* 0x000fe2000f7c1270 */
[----:B------:R-:W5:Y:S04]  /*14bf0*/  LDL.LU R246, [R1+0x118] ;  /* 0x0001180001f67983 */ /* 0x000f680000300800 */
[----:B------:R-:W1:Y:S01]  /*14c00*/  LDS.128 R212, [R252] ;  /* 0x00000000fcd47984 */ /* 0x000e620000000c00 */
[----:B------:R-:W-:Y:S01]  /*14c10*/  BAR.SYNC.DEFER_BLOCKING 0x0 ;  /* 0x0000000000007b1d */ /* 0x000fe20000010000 */
[----:B------:R-:W-:Y:S01]  /*14c20*/  IMAD.MOV.U32 R149, RZ, RZ, R151 ;  /* 0x000000ffff957224 */ /* 0x000fe200078e0097 */
[----:B------:R-:W-:-:S02]  /*14c30*/  MOV R151, R87 ;  /* 0x0000005700977202 */ /* 0x000fc40000000f00 */
[C---:B------:R-:W-:Y:S02]  /*14c40*/  LEA R2, P5, R3.reuse, UR4, 0x2 ;  /* 0x0000000403027c11 */ /* 0x040fe4000f8a10ff */
[----:B------:R-:W-:Y:S02]  /*14c50*/  LEA R8, R8, R3, 0x7 ;  /* 0x0000000308087211 */ /* 0x000fe400078e38ff */
[----:B------:R-:W-:Y:S01]  /*14c60*/  LEA.HI.X.SX32 R3, R3, UR5, 0x2, P5 ;  /* 0x0000000503037c11 */ /* 0x000fe2000a8f16ff */
[----:B------:R-:W2:Y:S01]  /*14c70*/  LDL.LU R244, [R1+0x13c] ;  /* 0x00013c0001f47983 */ /* 0x000ea20000300800 */
[----:B------:R-:W-:Y:S01]  /*14c80*/  ISETP.GE.AND P5, PT, R9, UR7, PT ;  /* 0x0000000709007c0c */ /* 0x000fe2000bfa6270 */
[----:B------:R-:W-:Y:S02]  /*14c90*/  ULDC.64 UR6, c[0x0][0x228] ;  /* 0x00008a0000067ab9 */ /* 0x000fe40000000a00 */
[----:B------:R-:W2:Y:S04]  /*14ca0*/  LDL.LU R245, [R1+0x12c] ;  /* 0x00012c0001f57983 */ /* 0x000ea80000300800 */
[----:B------:R-:W2:Y:S01]  /*14cb0*/  LDL.LU R247, [R1+0x10c] ;  /* 0x00010c0001f77983 */ /* 0x000ea20000300800 */
[----:B------:R-:W-:Y:S01]  /*14cc0*/  ISETP.LT.AND P5, PT, R13, UR6, !P5 ;  /* 0x000000060d007c0c */ /* 0x000fe2000efa1270 */
[----:B------:R-:W-:-:S02]  /*14cd0*/  ULDC UR6, c[0x0][0x22c] ;  /* 0x00008b0000067ab9 */ /* 0x000fc40000000800 */
[----:B----4-:R4:W-:Y:S01]  /*14ce0*/  STSM.16.M88.4 [R0], R232 ;  /* 0x000000e800007844 */ /* 0x0109e20000000200 */
[----:B------:R-:W-:Y:S06]  /*14cf0*/  BAR.SYNC.DEFER_BLOCKING 0x0 ;  /* 0x0000000000007b1d */ /* 0x000fec0000010000 */
[----:B----4-:R-:W4:Y:S04]  /*14d00*/  LDL.LU R232, [R1+0x104] ;  /* 0x0001040001e87983 */ /* 0x010f280000300800 */
[----:B------:R-:W5:Y:S04]  /*14d10*/  LDL.LU R233, [R1+0x138] ;  /* 0x0001380001e97983 */ /* 0x000f680000300800 */
[----:B------:R-:W2:Y:S04]  /*14d20*/  LDL.LU R234, [R1+0x128] ;  /* 0x0001280001ea7983 */ /* 0x000ea80000300800 */
[----:B------:R-:W1:Y:S01]  /*14d30*/  LDS.128 R84, [R252] ;  /* 0x00000000fc547984 */ /* 0x000e620000000c00 */
[----:B------:R-:W-:Y:S06]  /*14d40*/  BAR.SYNC.DEFER_BLOCKING 0x0 ;  /* 0x0000000000007b1d */ /* 0x000fec0000010000 */
[----:B------:R-:W2:Y:S04]  /*14d50*/  LDL.LU R235, [R1+0x108] ;  /* 0x0001080001eb7983 */ /* 0x000ea80000300800 */
[----:B------:R3:W-:Y:S02]  /*14d60*/  STSM.16.M88.4 [R0], R148 ;  /* 0x0000009400007844 */ /* 0x0007e40000000200 */
[----:B---3--:R-:W-:-:S02]  /*14d70*/  IMAD R148, R9, UR26, RZ ;  /* 0x0000001a09947c24 */ /* 0x008fc4000f8e02ff */
[----:B------:R-:W3:Y:S01]  /*14d80*/  LDL.LU R150, [R1+0x110] ;  /* 0x0001100001967983 */ /* 0x000ee20000300800 */
[----:B------:R-:W-:Y:S02]  /*14d90*/  VIADD R0, R9, 0x4 ;  /* 0x0000000409007836 */ /* 0x000fe40000000000 */
[----:B------:R-:W-:Y:S01]  /*14da0*/  IMAD.WIDE R14, R148, 0x4, R2 ;  /* 0x00000004940e7825 */ /* 0x000fe200078e0202 */
[----:B------:R-:W-:Y:S06]  /*14db0*/  BAR.SYNC.DEFER_BLOCKING 0x0 ;  /* 0x0000000000007b1d */ /* 0x000fec0000010000 */
[----:B------:R-:W4:Y:S04]  /*14dc0*/  LDL.LU R151, [R1+0x114] ;  /* 0x0001140001977983 */ /* 0x000f280000300800 */
[----:B------:R1:W-:Y:S01]  /*14dd0*/  @P6 STG.E desc[UR16][R14.64], R251 ;  /* 0x000000fb0e006986 */ /* 0x0003e2000c101910 */
[----:B------:R-:W-:Y:S01]  /*14de0*/  ISETP.GE.AND P6, PT, R0, UR6, PT ;  /* 0x0000000600007c0c */ /* 0x000fe2000bfc6270 */
[----:B------:R-:W-:-:S02]  /*14df0*/  ULDC UR6, c[0x0][0x228] ;  /* 0x00008a0000067ab9 */ /* 0x000fc40000000800 */
[----:B-1----:R-:W2:Y:S04]  /*14e00*/  LDL.LU R251, [R1+0x428] ;  /* 0x0004280001fb7983 */ /* 0x002ea80000300800 */
[----:B------:R-:W5:Y:S01]  /*14e10*/  LDL.LU R0, [R1+0x120] ;  /* 0x0001200001007983 */ /* 0x000f620000300800 */
[----:B------:R-:W-:-:S04]  /*14e20*/  LEA R10, P4, R8, UR4, 0x2 ;  /* 0x00000004080a7c11 */ /* 0x000fc8000f8810ff */
[----:B------:R-:W-:Y:S01]  /*14e30*/  LEA.HI.X.SX32 R11, R8, UR5, 0x2, P4 ;  /* 0x00000005080b7c11 */ /* 0x000fe2000a0f16ff */
[----:B------:R-:W-:Y:S02]  /*14e40*/  ULDC.64 UR4, c[0x0][0x228] ;  /* 0x00008a0000047ab9 */ /* 0x000fe40000000a00 */
[----:B------:R-:W-:Y:S01]  /*14e50*/  ISETP.LT.AND P4, PT, R12, UR4, !P3 ;  /* 0x000000040c007c0c */ /* 0x000fe2000df81270 */
[C---:B------:R-:W-:Y:S01]  /*14e60*/  VIADD R8, R148.reuse, UR26 ;  /* 0x0000001a94087c36 */ /* 0x040fe20008000000 */
[----:B------:R-:W-:Y:S01]  /*14e70*/  ULDC UR4, c[0x0][0x22c] ;  /* 0x00008b0000047ab9 */ /* 0x000fe20000000800 */
[----:B------:R-:W-:-:S04]  /*14e80*/  IMAD.WIDE R148, R148, 0x4, R10 ;  /* 0x0000000494947825 */ /* 0x000fc800078e020a */
[C---:B------:R-:W-:Y:S01]  /*14e90*/  IMAD.WIDE R14, R8.reuse, 0x4, R2 ;  /* 0x00000004080e7825 */ /* 0x040fe200078e0202 */
[----:B-----5:R1:W-:Y:S05]  /*14ea0*/  @P5 STG.E desc[UR16][R148.64], R0 ;  /* 0x0000000094005986 */ /* 0x0203ea000c101910 */
[----:B---3--:R3:W-:Y:S01]  /*14eb0*/  @P4 STG.E desc[UR16][R14.64], R150 ;  /* 0x000000960e004986 */ /* 0x0087e2000c101910 */
[C---:B-1----:R-:W-:Y:S01]  /*14ec0*/  IADD3 R0, R8.reuse, UR26, RZ ;  /* 0x0000001a08007c10 */ /* 0x042fe2000fffe0ff */
[----:B---3--:R-:W-:Y:S02]  /*14ed0*/  IMAD.WIDE R14, R8, 0x4, R10 ;  /* 0x00000004080e7825 */ /* 0x008fe400078e020a */
[----:B------:R-:W3:Y:S01]  /*14ee0*/  LDL.LU R8, [R1+0x100] ;  /* 0x0001000001087983 */ /* 0x000ee20000300800 */
[----:B------:R-:W-:-:S02]  /*14ef0*/  ISETP.LT.AND P3, PT, R13, UR14, !P3 ;  /* 0x0000000e0d007c0c */ /* 0x000fc4000df61270 */
[----:B------:R-:W-:Y:S01]  /*14f00*/  ISETP.LT.AND P5, PT, R12, UR12, !P2 ;  /* 0x0000000c0c007c0c */ /* 0x000fe2000d7a1270 */
[----:B------:R-:W-:-:S10]  /*14f10*/  IMAD.WIDE R148, R0, 0x4, R2 ;  /* 0x0000000400947825 */ /* 0x000fd400078e0202 */
[----:B---3--:R1:W-:Y:S04]  /*14f20*/  @P3 STG.E desc[UR16][R14.64], R8 ;  /* 0x000000080e003986 */ /* 0x0083e8000c101910 */
[----:B-1----:R-:W3:Y:S01]  /*14f30*/  LDL.LU R15, [R1+0x134] ;  /* 0x00013400010f7983 */ /* 0x002ee20000300800 */
[----:B------:R-:W-:Y:S01]  /*14f40*/  VIADD R8, R0, UR26 ;  /* 0x0000001a00087c36 */ /* 0x000fe20008000000 */
[----:B------:R-:W-:Y:S02]  /*14f50*/  ISETP.LT.AND P2, PT, R13, UR10, !P2 ;  /* 0x0000000a0d007c0c */ /* 0x000fe4000d741270 */
[----:B------:R-:W-:Y:S01]  /*14f60*/  ISETP.LT.AND P4, PT, R12, UR8, !P1 ;  /* 0x000000080c007c0c */ /* 0x000fe2000cf81270 */
[----:B------:R-:W-:Y:S01]  /*14f70*/  VIADD R150, R9, 0x5 ;  /* 0x0000000509967836 */ /* 0x000fe20000000000 */
[----:B---3--:R1:W-:Y:S01]  /*14f80*/  @P5 STG.E desc[UR16][R148.64], R15 ;  /* 0x0000000f94005986 */ /* 0x0083e2000c101910 */
[----:B------:R-:W-:Y:S01]  /*14f90*/  ULDC UR8, c[0x0][0x228] ;  /* 0x00008a0000087ab9 */ /* 0x000fe20000000800 */
[----:B-1----:R-:W-:-:S02]  /*14fa0*/  IMAD.WIDE R148, R0, 0x4, R10 ;  /* 0x0000000400947825 */ /* 0x002fc400078e020a */
[----:B------:R-:W3:Y:S01]  /*14fb0*/  LDL.LU R0, [R1+0x124] ;  /* 0x0001240001007983 */ /* 0x000ee20000300800 */
[----:B------:R-:W-:Y:S01]  /*14fc0*/  ISETP.LT.AND P1, PT, R13, UR18, !P1 ;  /* 0x000000120d007c0c */ /* 0x000fe2000cf21270 */
[----:B------:R-:W-:Y:S01]  /*14fd0*/  IMAD.WIDE R14, R8, 0x4, R2 ;  /* 0x00000004080e7825 */ /* 0x000fe200078e0202 */
[----:B------:R-:W-:Y:S01]  /*14fe0*/  ISETP.GE.AND P3, PT, R150, UR4, PT ;  /* 0x0000000496007c0c */ /* 0x000fe2000bf66270 */
[----:B------:R-:W-:Y:S02]  /*14ff0*/  ULDC UR4, c[0x0][0x22c] ;  /* 0x00008b0000047ab9 */ /* 0x000fe40000000800 */
[----:B------:R-:W-:-:S05]  /*15000*/  VIADD R150, R9, 0x6 ;  /* 0x0000000609967836 */ /* 0x000fca0000000000 */
[----:B------:R-:W-:Y:S01]  /*15010*/  ISETP.GE.AND P5, PT, R150, UR4, PT ;  /* 0x0000000496007c0c */ /* 0x000fe2000bfa6270 */
[----:B------:R-:W-:Y:S01]  /*15020*/  ULDC UR4, c[0x0][0x22c] ;  /* 0x00008b0000047ab9 */ /* 0x000fe20000000800 */
[----:B---3--:R1:W-:Y:S01]  /*15030*/  @P2 STG.E desc[UR16][R148.64], R0 ;  /* 0x0000000094002986 */ /* 0x0083e2000c101910 */
[----:B------:R-:W-:-:S03]  /*15040*/  ISETP.LT.AND P2, PT, R12, UR24, !P6 ;  /* 0x000000180c007c0c */ /* 0x000fc6000f741270 */
[----:B----4-:R3:W-:Y:S01]  /*15050*/  @P4 STG.E desc[UR16][R14.64], R151 ;  /* 0x000000970e004986 */ /* 0x0107e2000c101910 */
[----:B------:R-:W-:Y:S02]  /*15060*/  ISETP.LT.AND P6, PT, R13, UR22, !P6 ;  /* 0x000000160d007c0c */ /* 0x000fe4000f7c1270 */
[----:B------:R-:W-:Y:S01]  /*15070*/  ISETP.LT.AND P4, PT, R12, UR20, !P3 ;  /* 0x000000140c007c0c */ /* 0x000fe2000df81270 */
[----:B-1----:R-:W-:Y:S02]  /*15080*/  VIADD R0, R9, 0x7 ;  /* 0x0000000709007836 */ /* 0x002fe40000000000 */
[C---:B---3--:R-:W-:Y:S01]  /*15090*/  IMAD.WIDE R14, R8.reuse, 0x4, R10 ;  /* 0x00000004080e7825 */ /* 0x048fe200078e020a */
[----:B------:R-:W-:-:S04]  /*150a0*/  IADD3 R8, R8, UR26, RZ ;  /* 0x0000001a08087c10 */ /* 0x000fc8000fffe0ff */
[----:B------:R1:W-:Y:S01]  /*150b0*/  @P1 STG.E desc[UR16][R14.64], R232 ;  /* 0x000000e80e001986 */ /* 0x0003e2000c101910 */
[----:B------:R-:W-:Y:S01]  /*150c0*/  ISETP.GE.AND P1, PT, R0, UR4, PT ;  /* 0x0000000400007c0c */ /* 0x000fe2000bf26270 */
[C---:B------:R-:W-:Y:S01]  /*150d0*/  VIADD R0, R8.reuse, UR26 ;  /* 0x0000001a08007c36 */ /* 0x040fe20008000000 */
[----:B------:R-:W-:Y:S01]  /*150e0*/  ISETP.LT.AND P3, PT, R13, UR28, !P3 ;  /* 0x0000001c0d007c0c */ /* 0x000fe2000df61270 */
[----:B------:R-:W-:Y:S01]  /*150f0*/  IMAD.WIDE R150, R8, 0x4, R2 ;  /* 0x0000000408967825 */ /* 0x000fe200078e0202 */
[----:B------:R-:W-:-:S03]  /*15100*/  ULDC UR4, c[0x0][0x22c] ;  /* 0x00008b0000047ab9 */ /* 0x000fc60000000800 */
[----:B------:R-:W-:Y:S01]  /*15110*/  IMAD.WIDE R148, R8, 0x4, R10 ;  /* 0x0000000408947825 */ /* 0x000fe200078e020a */
[----:B------:R-:W-:Y:S03]  /*15120*/  @P2 STG.E desc[UR16][R150.64], R233 ;  /* 0x000000e996002986 */ /* 0x000fe6000c101910 */
[C---:B-1----:R-:W-:Y:S01]  /*15130*/  IMAD.WIDE R14, R0.reuse, 0x4, R2 ;  /* 0x00000004000e7825 */ /* 0x042fe200078e0202 */
[----:B--2---:R-:W-:Y:S04]  /*15140*/  @P6 STG.E desc[UR16][R148.64], R234 ;  /* 0x000000ea94006986 */ /* 0x004fe8000c101910 */
[----:B------:R1:W-:Y:S04]  /*15150*/  @P4 STG.E desc[UR16][R14.64], R246 ;  /* 0x000000f60e004986 */ /* 0x0003e8000c101910 */
[----:B-1----:R-:W2:Y:S01]  /*15160*/  LDL.LU R246, [R1+0x11c] ;  /* 0x00011c0001f67983 */ /* 0x002ea20000300800 */
[----:B------:R-:W-:-:S03]  /*15170*/  IMAD.WIDE R14, R0, 0x4, R10 ;  /* 0x00000004000e7825 */ /* 0x000fc600078e020a */
[----:B------:R-:W3:Y:S04]  /*15180*/  LDL.LU R233, [R1+0x10] ;  /* 0x0000100001e97983 */ /* 0x000ee80000300800 */
[----:B------:R1:W-:Y:S01]  /*15190*/  @P3 STG.E desc[UR16][R14.64], R235 ;  /* 0x000000eb0e003986 */ /* 0x0003e2000c101910 */
[C---:B------:R-:W-:Y:S01]  /*151a0*/  VIADD R232, R9.reuse, 0x8 ;  /* 0x0000000809e87836 */ /* 0x040fe20000000000 */
[----:B------:R-:W-:Y:S01]  /*151b0*/  ISETP.LT.AND P6, PT, R12, UR30, !P5 ;  /* 0x0000001e0c007c0c */ /* 0x000fe2000efc1270 */
[----:B------:R-:W-:Y:S01]  /*151c0*/  VIADD R148, R9, 0x9 ;  /* 0x0000000909947836 */ /* 0x000fe20000000000 */
[----:B------:R-:W-:Y:S01]  /*151d0*/  ISETP.LT.AND P5, PT, R13, UR6, !P5 ;  /* 0x000000060d007c0c */ /* 0x000fe2000efa1270 */
[----:B------:R-:W-:Y:S01]  /*151e0*/  ULDC UR6, c[0x0][0x228] ;  /* 0x00008a0000067ab9 */ /* 0x000fe20000000800 */
[----:B-1----:R-:W4:Y:S01]  /*151f0*/  LDL.LU R235, [R1] ;  /* 0x0000000001eb7983 */ /* 0x002f220000300800 */
[----:B------:R-:W-:-:S02]  /*15200*/  IADD3 R8, R0, UR26, RZ ;  /* 0x0000001a00087c10 */ /* 0x000fc4000fffe0ff */
[----:B------:R-:W-:Y:S01]  /*15210*/  ISETP.GE.AND P2, PT, R232, UR4, PT ;  /* 0x00000004e8007c0c */ /* 0x000fe2000bf46270 */
[----:B------:R-:W-:Y:S01]  /*15220*/  ULDC UR4, c[0x0][0x22c] ;  /* 0x00008b0000047ab9 */ /* 0x000fe20000000800 */
[----:B------:R-:W5:Y:S01]  /*15230*/  LDL.LU R232, [R1+0x14] ;  /* 0x0000140001e87983 */ /* 0x000f620000300800 */
[----:B------:R-:W-:Y:S01]  /*15240*/  ISETP.GE.AND P4, PT, R148, UR4, PT ;  /* 0x0000000494007c0c */ /* 0x000fe2000bf86270 */
[----:B------:R-:W-:Y:S01]  /*15250*/  IMAD.WIDE R148, R8, 0x4, R2 ;  /* 0x0000000408947825 */ /* 0x000fe200078e0202 */
[----:B------:R-:W-:-:S03]  /*15260*/  ULDC UR4, c[0x0][0x22c] ;  /* 0x00008b0000047ab9 */ /* 0x000fc60000000800 */
[----:B------:R-:W-:Y:S01]  /*15270*/  IMAD.WIDE R14, R8, 0x4, R10 ;  /* 0x00000004080e7825 */ /* 0x000fe200078e020a */
[----:B------:R-:W-:Y:S04]  /*15280*/  @P6 STG.E desc[UR16][R148.64], R244 ;  /* 0x000000f494006986 */ /* 0x000fe8000c101910 */
[----:B------:R1:W-:Y:S04]  /*15290*/  @P5 STG.E desc[UR16][R14.64], R245 ;  /* 0x000000f50e005986 */ /* 0x0003e8000c101910 */
[----:B-1----:R-:W5:Y:S01]  /*152a0*/  LDL.LU R245, [R1+0x4] ;  /* 0x0000040001f57983 */ /* 0x002f620000300800 */
[----:B------:R-:W-:-:S03]  /*152b0*/  VIADD R0, R9, 0xa ;  /* 0x0000000a09007836 */ /* 0x000fc60000000000 */
[----:B------:R-:W5:Y:S02]  /*152c0*/  LDL.LU R234, [R1+0x18] ;  /* 0x0000180001ea7983 */ /* 0x000f640000300800 */
[----:B------:R-:W-:Y:S01]  /*152d0*/  ISETP.GE.AND P3, PT, R0, UR4, PT ;  /* 0x0000000400007c0c */ /* 0x000fe2000bf66270 */
[----:B------:R-:W-:Y:S01]  /*152e0*/  ULDC UR4, c[0x0][0x228] ;  /* 0x00008a0000047ab9 */ /* 0x000fe20000000800 */
[----:B------:R-:W5:Y:S01]  /*152f0*/  LDL.LU R244, [R1+0x8] ;  /* 0x0000080001f47983 */ /* 0x000f620000300800 */
[----:B------:R-:W-:Y:S01]  /*15300*/  ISETP.LT.AND P6, PT, R12, UR4, !P1 ;  /* 0x000000040c007c0c */ /* 0x000fe2000cfc1270 */
[----:B------:R-:W-:Y:S01]  /*15310*/  VIADD R151, R8, UR26 ;  /* 0x0000001a08977c36 */ /* 0x000fe20008000000 */
[----:B------:R-:W-:Y:S01]  /*15320*/  ISETP.LT.AND P1, PT, R13, UR6, !P1 ;  /* 0x000000060d007c0c */ /* 0x000fe2000cf21270 */
[----:B------:R-:W-:Y:S01]  /*15330*/  ULDC UR4, c[0x0][0x228] ;  /* 0x00008a0000047ab9 */ /* 0x000fe20000000800 */
[----:B------:R-:W-:Y:S02]  /*15340*/  VIADD R8, R9, 0xb ;  /* 0x0000000b09087836 */ /* 0x000fe40000000000 */
[----:B------:R-:W-:-:S04]  /*15350*/  IMAD.WIDE R148, R151, 0x4, R2 ;  /* 0x0000000497947825 */ /* 0x000fc800078e0202 */
[C---:B------:R-:W-:Y:S01]  /*15360*/  IMAD.WIDE R14, R151.reuse, 0x4, R10 ;  /* 0x00000004970e7825 */ /* 0x040fe200078e020a */
[----:B------:R-:W-:Y:S01]  /*15370*/  ISETP.LT.AND P5, PT, R12, UR4, !P2 ;  /* 0x000000040c007c0c */ /* 0x000fe2000d7a1270 */
[----:B------:R-:W-:Y:S01]  /*15380*/  ULDC UR6, c[0x0][0x228] ;  /* 0x00008a0000067ab9 */ /* 0x000fe20000000800 */
[----:B------:R-:W-:Y:S01]  /*15390*/  IADD3 R0, R151, UR26, RZ ;  /* 0x0000001a97007c10 */ /* 0x000fe2000fffe0ff */
[----:B------:R-:W-:Y:S01]  /*153a0*/  ULDC UR4, c[0x0][0x22c] ;  /* 0x00008b0000047ab9 */ /* 0x000fe20000000800 */
[----:B--2---:R1:W-:Y:S04]  /*153b0*/  @P6 STG.E desc[UR16][R148.64], R246 ;  /* 0x000000f694006986 */ /* 0x0043e8000c101910 */
[----:B------:R2:W-:Y:S04]  /*153c0*/  @P1 STG.E desc[UR16][R14.64], R247 ;  /* 0x000000f70e001986 */ /* 0x0005e8000c101910 */
[----:B-1----:R-:W5:Y:S04]  /*153d0*/  LDL.LU R246, [R1+0x1c] ;  /* 0x00001c0001f67983 */ /* 0x002f680000300800 */
[----:B--2---:R-:W2:Y:S01]  /*153e0*/  LDL.LU R247, [R1+0xc] ;  /* 0x00000c0001f77983 */ /* 0x004ea20000300800 */
[----:B------:R-:W-:Y:S01]  /*153f0*/  ISETP.LT.AND P2, PT, R13, UR6, !P2 ;  /* 0x000000060d007c0c */ /* 0x000fe2000d741270 */
[----:B------:R-:W-:Y:S01]  /*15400*/  IMAD.WIDE R14, R0, 0x4, R2 ;  /* 0x00000004000e7825 */ /* 0x000fe200078e0202 */
[----:B------:R-:W-:Y:S01]  /*15410*/  ISETP.GE.AND P6, PT, R8, UR4, PT ;  /* 0x0000000408007c0c */ /* 0x000fe2000bfc6270 */
[----:B------:R-:W-:Y:S01]  /*15420*/  ULDC UR4, c[0x0][0x228] ;  /* 0x00008a0000047ab9 */ /* 0x000fe20000000800 */
[----:B------:R-:W-:Y:S01]  /*15430*/  ULDC UR6, c[0x0][0x228] ;  /* 0x00008a0000067ab9 */ /* 0x000fe20000000800 */
[----:B------:R-:W-:Y:S01]  /*15440*/  VIADD R8, R9, 0xc ;  /* 0x0000000c09087836 */ /* 0x000fe20000000000 */
[----:B------:R-:W-:Y:S01]  /*15450*/  ISETP.LT.AND P1, PT, R12, UR4, !P4 ;  /* 0x000000040c007c0c */ /* 0x000fe2000e721270 */
[----:B------:R-:W-:Y:S01]  /*15460*/  ULDC UR4, c[0x0][0x22c] ;  /* 0x00008b0000047ab9 */ /* 0x000fe20000000800 */
[----:B---3--:R1:W-:Y:S01]  /*15470*/  @P5 STG.E desc[UR16][R14.64], R233 ;  /* 0x000000e90e005986 */ /* 0x0083e2000c101910 */
[----:B------:R-:W-:Y:S01]  /*15480*/  IMAD.WIDE R148, R0, 0x4, R10 ;  /* 0x0000000400947825 */ /* 0x000fe200078e020a */
[----:B------:R-:W-:Y:S01]  /*15490*/  ISETP.GE.AND P5, PT, R8, UR4, PT ;  /* 0x0000000408007c0c */ /* 0x000fe2000bfa6270 */
[----:B------:R-:W-:-:S02]  /*154a0*/  ULDC UR4, c[0x0][0x228] ;  /* 0x00008a0000047ab9 */ /* 0x000fc40000000800 */
[----:B------:R-:W-:Y:S01]  /*154b0*/  ISETP.LT.AND P4, PT, R13, UR4, !P4 ;  /* 0x000000040d007c0c */ /* 0x000fe2000e781270 */
[----:B----4-:R3:W-:Y:S01]  /*154c0*/  @P2 STG.E desc[UR16][R148.64], R235 ;  /* 0x000000eb94002986 */ /* 0x0107e2000c101910 */
[----:B------:R-:W-:Y:S01]  /*154d0*/  ISETP.LT.AND P2, PT, R12, UR6, !P3 ;  /* 0x000000060c007c0c */ /* 0x000fe2000df41270 */
[----:B------:R-:W-:Y:S01]  /*154e0*/  ULDC UR4, c[0x0][0x22c] ;  /* 0x00008b0000047ab9 */ /* 0x000fe20000000800 */
[----:B------:R-:W-:Y:S01]  /*154f0*/  ULDC UR6, c[0x0][0x228] ;  /* 0x00008a0000067ab9 */ /* 0x000fe20000000800 */
[----:B-1----:R-:W-:Y:S02]  /*15500*/  VIADD R233, R0, UR26 ;  /* 0x0000001a00e97c36 */ /* 0x002fe40008000000 */
[----:B------:R-:W-:Y:S02]  /*15510*/  VIADD R0, R9, 0xd ;  /* 0x0000000d09007836 */ /* 0x000fe40000000000 */
[C---:B------:R-:W-:Y:S01]  /*15520*/  IMAD.WIDE R150, R233.reuse, 0x4, R2 ;  /* 0x00000004e9967825 */ /* 0x040fe200078e0202 */
[----:B---3--:R-:W-:-:S03]  /*15530*/  IADD3 R235, R233, UR26, RZ ;  /* 0x0000001ae9eb7c10 */ /* 0x008fc6000fffe0ff */
[----:B------:R-:W-:Y:S01]  /*15540*/  IMAD.WIDE R14, R233, 0x4, R10 ;  /* 0x00000004e90e7825 */ /* 0x000fe200078e020a */
[----:B------:R1:W-:Y:S01]  /*15550*/  @P1 STG.E desc[UR16][R150.64], R248 ;  /* 0x000000f896001986 */ /* 0x0003e2000c101910 */
[----:B------:R-:W-:Y:S01]  /*15560*/  ISETP.GE.AND P1, PT, R0, UR4, PT ;  /* 0x0000000400007c0c */ /* 0x000fe2000bf26270 */
[----:B------:R-:W-:Y:S01]  /*15570*/  ULDC UR4, c[0x0][0x228] ;  /* 0x00008a0000047ab9 */ /* 0x000fe20000000800 */
[----:B------:R-:W-:Y:S01]  /*15580*/  VIADD R0, R9, 0xe ;  /* 0x0000000e09007836 */ /* 0x000fe20000000000 */
[----:B------:R-:W-:Y:S01]  /*15590*/  ISETP.LT.AND P3, PT, R13, UR4, !P3 ;  /* 0x000000040d007c0c */ /* 0x000fe2000df61270 */
[----:B------:R-:W-:Y:S01]  /*155a0*/  IMAD.WIDE R148, R235, 0x4, R2 ;  /* 0x00000004eb947825 */ /* 0x000fe200078e0202 */
[----:B------:R-:W-:Y:S01]  /*155b0*/  ULDC UR4, c[0x0][0x22c] ;  /* 0x00008b0000047ab9 */ /* 0x000fe20000000800 */
[----:B------:R-:W-:Y:S01]  /*155c0*/  @P4 STG.E desc[UR16][R14.64], R240 ;  /* 0x000000f00e004986 */ /* 0x000fe2000c101910 */
[----:B------:R-:W-:Y:S01]  /*155d0*/  ISETP.GE.AND P4, PT, R0, UR4, PT ;  /* 0x0000000400007c0c */ /* 0x000fe2000bf86270 */
[----:B------:R-:W-:-:S02]  /*155e0*/  ULDC UR4, c[0x0][0x228] ;  /* 0x00008a0000047ab9 */ /* 0x000fc40000000800 */
[----:B-----5:R3:W-:Y:S01]  /*155f0*/  @P2 STG.E desc[UR16][R148.64], R232 ;  /* 0x000000e894002986 */ /* 0x0207e2000c101910 */
[C---:B------:R-:W-:Y:S01]  /*15600*/  ISETP.LT.AND P2, PT, R12.reuse, UR4, !P6 ;  /* 0x000000040c007c0c */ /* 0x040fe2000f741270 */
[----:B-1----:R-:W-:Y:S01]  /*15610*/  IMAD.WIDE R150, R235, 0x4, R10 ;  /* 0x00000004eb967825 */ /* 0x002fe200078e020a */
[----:B------:R-:W-:Y:S02]  /*15620*/  ULDC UR4, c[0x0][0x228] ;  /* 0x00008a0000047ab9 */ /* 0x000fe40000000800 */
[----:B------:R-:W-:Y:S01]  /*15630*/  ISETP.LT.AND P6, PT, R13, UR4, !P6 ;  /* 0x000000040d007c0c */ /* 0x000fe2000f7c1270 */
[----:B------:R-:W-:Y:S01]  /*15640*/  VIADD R235, R235, UR26 ;  /* 0x0000001aebeb7c36 */ /* 0x000fe20008000000 */
[----:B------:R-:W-:Y:S01]  /*15650*/  ULDC UR4, c[0x0][0x228] ;  /* 0x00008a0000047ab9 */ /* 0x000fe20000000800 */
[----:B------:R1:W-:Y:S01]  /*15660*/  @P3 STG.E desc[UR16][R150.64], R245 ;  /* 0x000000f596003986 */ /* 0x0003e2000c101910 */
[----:B------:R-:W-:Y:S01]  /*15670*/  ISETP.LT.AND P3, PT, R12, UR4, !P5 ;  /* 0x000000040c007c0c */ /* 0x000fe2000ef61270 */
[----:B------:R-:W-:Y:S01]  /*15680*/  VIADD R0, R9, 0xf ;  /* 0x0000000f09007836 */ /* 0x000fe20000000000 */
[----:B------:R-:W-:Y:S01]  /*15690*/  ULDC UR4, c[0x0][0x22c] ;  /* 0x00008b0000047ab9 */ /* 0x000fe20000000800 */
[----:B---3--:R-:W-:-:S05]  /*156a0*/  IMAD.WIDE R232, R235, 0x4, R2 ;  /* 0x00000004ebe87825 */ /* 0x008fca00078e0202 */
[----:B------:R3:W-:Y:S01]  /*156b0*/  @P2 STG.E desc[UR16][R232.64], R249 ;  /* 0x000000f9e8002986 */ /* 0x0007e2000c101910 */
[C---:B-1----:R-:W-:Y:S01]  /*156c0*/  IADD3 R245, R235.reuse, UR26, RZ ;  /* 0x0000001aebf57c10 */ /* 0x042fe2000fffe0ff */
[----:B------:R-:W-:Y:S01]  /*156d0*/  IMAD.WIDE R14, R235, 0x4, R10 ;  /* 0x00000004eb0e7825 */ /* 0x000fe200078e020a */
[----:B------:R-:W-:Y:S01]  /*156e0*/  ISETP.GE.AND P2, PT, R0, UR4, PT ;  /* 0x0000000400007c0c */ /* 0x000fe2000bf46270 */
[----:B------:R-:W-:Y:S02]  /*156f0*/  ULDC UR4, c[0x0][0x228] ;  /* 0x00008a0000047ab9 */ /* 0x000fe40000000800 */
[----:B------:R-:W-:Y:S01]  /*15700*/  IMAD.WIDE R148, R245, 0x4, R2 ;  /* 0x00000004f5947825 */ /* 0x000fe200078e0202 */
[----:B------:R-:W-:Y:S01]  /*15710*/  ISETP.LT.AND P5, PT, R13, UR4, !P5 ;  /* 0x000000040d007c0c */ /* 0x000fe2000efa1270 */
[----:B------:R1:W-:Y:S01]  /*15720*/  @P6 STG.E desc[UR16][R14.64], R241 ;  /* 0x000000f10e006986 */ /* 0x0003e2000c101910 */
[----:B------:R-:W-:-:S03]  /*15730*/  ULDC UR4, c[0x0][0x228] ;  /* 0x00008a0000047ab9 */ /* 0x000fc60000000800 */
[----:B------:R4:W-:Y:S01]  /*15740*/  @P3 STG.E desc[UR16][R148.64], R234 ;  /* 0x000000ea94003986 */ /* 0x0009e2000c101910 */
[C---:B------:R-:W-:Y:S01]  /*15750*/  ISETP.LT.AND P3, PT, R12.reuse, UR4, !P1 ;  /* 0x000000040c007c0c */ /* 0x040fe2000cf61270 */
[----:B------:R-:W-:Y:S01]  /*15760*/  IMAD.WIDE R150, R245, 0x4, R10 ;  /* 0x00000004f5967825 */ /* 0x000fe200078e020a */
[----:B------:R-:W-:Y:S01]  /*15770*/  ISETP.LT.AND P1, PT, R13, UR6, !P1 ;  /* 0x000000060d007c0c */ /* 0x000fe2000cf21270 */
[----:B------:R-:W-:Y:S02]  /*15780*/  ULDC UR4, c[0x0][0x22c] ;  /* 0x00008b0000047ab9 */ /* 0x000fe40000000800 */
[----:B------:R-:W-:Y:S02]  /*15790*/  VIADD R0, R9, 0x10 ;  /* 0x0000001009007836 */ /* 0x000fe40000000000 */
[----:B---3--:R-:W-:Y:S01]  /*157a0*/  VIADD R233, R245, UR26 ;  /* 0x0000001af5e97c36 */ /* 0x008fe20008000000 */
[----:B------:R-:W-:Y:S01]  /*157b0*/  @P5 STG.E desc[UR16][R150.64], R244 ;  /* 0x000000f496005986 */ /* 0x000fe2000c101910 */
[----:B------:R-:W-:Y:S01]  /*157c0*/  ISETP.LT.AND P6, PT, R12, UR8, !P4 ;  /* 0x000000080c007c0c */ /* 0x000fe2000e7c1270 */
[----:B------:R-:W-:Y:S01]  /*157d0*/  ULDC UR6, c[0x0][0x228] ;  /* 0x00008a0000067ab9 */ /* 0x000fe20000000800 */
[----:B-1----:R-:W-:Y:S01]  /*157e0*/  IMAD.WIDE R14, R233, 0x4, R2 ;  /* 0x00000004e90e7825 */ /* 0x002fe200078e0202 */
[----:B------:R-:W-:Y:S01]  /*157f0*/  ISETP.GE.AND P5, PT, R0, UR4, PT ;  /* 0x0000000400007c0c */ /* 0x000fe2000bfa6270 */
[----:B------:R-:W-:Y:S01]  /*15800*/  ULDC UR4, c[0x0][0x22c] ;  /* 0x00008b0000047ab9 */ /* 0x000fe20000000800 */
[----:B------:R-:W-:Y:S01]  /*15810*/  IADD3 R0, R9, 0x11, RZ ;  /* 0x0000001109007810 */ /* 0x000fe20007ffe0ff */
[----:B----4-:R-:W-:Y:S01]  /*15820*/  IMAD.WIDE R148, R233, 0x4, R10 ;  /* 0x00000004e9947825 */ /* 0x010fe200078e020a */
[----:B------:R-:W-:Y:S01]  /*15830*/  ISETP.LT.AND P4, PT, R13, UR6, !P4 ;  /* 0x000000060d007c0c */ /* 0x000fe2000e781270 */
[----:B------:R1:W-:Y:S01]  /*15840*/  @P3 STG.E desc[UR16][R14.64], R250 ;  /* 0x000000fa0e003986 */ /* 0x0003e2000c101910 */
[----:B------:R-:W-:Y:S01]  /*15850*/  ISETP.GE.AND P3, PT, R0, UR4, PT ;  /* 0x0000000400007c0c */ /* 0x000fe2000bf66270 */
[----:B------:R-:W-:Y:S01]  /*15860*/  VIADD R235, R233, UR26 ;  /* 0x0000001ae9eb7c36 */ /* 0x000fe20008000000 */
[----:B------:R-:W-:Y:S01]  /*15870*/  ULDC UR4, c[0x0][0x228] ;  /* 0x00008a0000047ab9 */ /* 0x000fe20000000800 */
[----:B------:R3:W-:Y:S01]  /*15880*/  @P1 STG.E desc[UR16][R148.64], R242 ;  /* 0x000000f294001986 */ /* 0x0007e2000c101910 */
[----:B------:R-:W-:Y:S01]  /*15890*/  ISETP.LT.AND P1, PT, R12, UR4, !P2 ;  /* 0x000000040c007c0c */ /* 0x000fe2000d721270 */
[----:B------:R-:W-:Y:S01]  /*158a0*/  IMAD.WIDE R232, R235, 0x4, R2 ;  /* 0x00000004ebe87825 */ /* 0x000fe200078e0202 */
[----:B------:R-:W-:Y:S01]  /*158b0*/  ULDC UR6, c[0x0][0x228] ;  /* 0x00008a0000067ab9 */ /* 0x000fe20000000800 */
[----:B------:R-:W-:Y:S01]  /*158c0*/  ULDC UR8, c[0x0][0x228] ;  /* 0x00008a0000087ab9 */ /* 0x000fe20000000800 */
[----:B------:R-:W-:Y:S01]  /*158d0*/  ISETP.LT.AND P2, PT, R13, UR6, !P2 ;  /* 0x000000060d007c0c */ /* 0x000fe2000d741270 */
[----:B------:R-:W-:Y:S01]  /*158e0*/  VIADD R0, R9, 0x12 ;  /* 0x0000001209007836 */ /* 0x000fe20000000000 */
[----:B------:R-:W-:Y:S01]  /*158f0*/  ULDC UR4, c[0x0][0x22c] ;  /* 0x00008b0000047ab9 */ /* 0x000fe20000000800 */
[----:B-1----:R-:W-:Y:S01]  /*15900*/  IMAD.WIDE R14, R235, 0x4, R10 ;  /* 0x00000004eb0e7825 */ /* 0x002fe200078e020a */
[----:B------:R-:W-:-:S03]  /*15910*/  ULDC UR6, c[0x0][0x228] ;  /* 0x00008a0000067ab9 */ /* 0x000fc60000000800 */
[----:B------:R-:W-:-:S04]  /*15920*/  VIADD R151, R235, UR26 ;  /* 0x0000001aeb977c36 */ /* 0x000fc80008000000 */
[----:B---3--:R-:W-:-:S04]  /*15930*/  IMAD.WIDE R148, R151, 0x4, R2 ;  /* 0x0000000497947825 */ /* 0x008fc800078e0202 */
[C---:B------:R-:W-:Y:S02]  /*15940*/  VIADD R235, R151.reuse, UR26 ;  /* 0x0000001a97eb7c36 */ /* 0x040fe40008000000 */
[----:B------:R-:W-:-:S04]  /*15950*/  IMAD.WIDE R150, R151, 0x4, R10 ;  /* 0x0000000497967825 */ /* 0x000fc800078e020a */
[----:B------:R-:W-:Y:S01]  /*15960*/  VIADD R241, R235, UR26 ;  /* 0x0000001aebf17c36 */ /* 0x000fe20008000000 */
[----:B------:R1:W-:Y:S01]  /*15970*/  @P6 STG.E desc[UR16][R232.64], R246 ;  /* 0x000000f6e8006986 */ /* 0x0003e2000c101910 */
[----:B------:R-:W-:Y:S01]  /*15980*/  ISETP.LT.AND P6, PT, R12, UR8, !P5 ;  /* 0x000000080c007c0c */ /* 0x000fe2000efc1270 */
[----:B------:R-:W-:Y:S02]  /*15990*/  ULDC UR8, c[0x0][0x228] ;  /* 0x00008a0000087ab9 */ /* 0x000fe40000000800 */
[----:B--2---:R2:W-:Y:S01]  /*159a0*/  @P4 STG.E desc[UR16][R14.64], R247 ;  /* 0x000000f70e004986 */ /* 0x0045e2000c101910 */
[----:B------:R-:W-:Y:S01]  /*159b0*/  ISETP.GE.AND P4, PT, R0, UR4, PT ;  /* 0x0000000400007c0c */ /* 0x000fe2000bf86270 */
[----:B------:R-:W-:Y:S01]  /*159c0*/  ULDC UR4, c[0x0][0x22c] ;  /* 0x00008b0000047ab9 */ /* 0x000fe20000000800 */
[----:B------:R-:W-:Y:S01]  /*159d0*/  IADD3 R0, R9, 0x13, RZ ;  /* 0x0000001309007810 */ /* 0x000fe20007ffe0ff */
[----:B------:R3:W-:Y:S03]  /*159e0*/  @P1 STG.E desc[UR16][R148.64], R251 ;  /* 0x000000fb94001986 */ /* 0x0007e6000c101910 */
[----:B------:R-:W-:Y:S01]  /*159f0*/  ISETP.GE.AND P1, PT, R0, UR4, PT ;  /* 0x0000000400007c0c */ /* 0x000fe2000bf26270 */
[----:B-1----:R-:W-:Y:S01]  /*15a00*/  IMAD.WIDE R232, R235, 0x4, R2 ;  /* 0x00000004ebe87825 */ /* 0x002fe200078e0202 */
[----:B------:R-:W-:Y:S01]  /*15a10*/  ULDC UR4, c[0x0][0x228] ;  /* 0x00008a0000047ab9 */ /* 0x000fe20000000800 */
[----:B------:R1:W-:Y:S01]  /*15a20*/  @P2 STG.E desc[UR16][R150.64], R243 ;  /* 0x000000f396002986 */ /* 0x0003e2000c101910 */
[----:B------:R-:W-:Y:S01]  /*15a30*/  ISETP.LT.AND P5, PT, R13, UR4, !P5 ;  /* 0x000000040d007c0c */ /* 0x000fe2000efa1270 */
[----:B------:R-:W-:Y:S01]  /*15a40*/  ULDC UR4, c[0x0][0x228] ;  /* 0x00008a0000047ab9 */ /* 0x000fe20000000800 */
[----:B------:R-:W-:Y:S01]  /*15a50*/  VIADD R0, R9, 0x14 ;  /* 0x0000001409007836 */ /* 0x000fe20000000000 */
[----:B------:R-:W-:Y:S01]  /*15a60*/  @P6 STG.E desc[UR16][R232.64], R20 ;  /* 0x00000014e8006986 */ /* 0x000fe2000c101910 */
[----:B------:R-:W-:Y:S01]  /*15a70*/  ISETP.LT.AND P6, PT, R12, UR4, !P3 ;  /* 0x000000040c007c0c */ /* 0x000fe2000dfc1270 */
[----:B------:R-:W-:Y:S01]  /*15a80*/  ULDC UR4, c[0x0][0x22c] ;  /* 0x00008b0000047ab9 */ /* 0x000fe20000000800 */
[----:B--2---:R-:W-:Y:S01]  /*15a90*/  IMAD.WIDE R14, R235, 0x4, R10 ;  /* 0x00000004eb0e7825 */ /* 0x004fe200078e020a */
[----:B------:R-:W-:Y:S01]  /*15aa0*/  ISETP.GE.AND P2, PT, R0, UR4, PT ;  /* 0x0000000400007c0c */ /* 0x000fe2000bf46270 */
[----:B------:R-:W-:Y:S01]  /*15ab0*/  ULDC UR4, c[0x0][0x22c] ;  /* 0x00008b0000047ab9 */ /* 0x000fe20000000800 */
[----:B------:R-:W-:Y:S01]  /*15ac0*/  ISETP.LT.AND P3, PT, R13, UR6, !P3 ;  /* 0x000000060d007c0c */ /* 0x000fe2000df61270 */
[----:B------:R-:W-:Y:S01]  /*15ad0*/  VIADD R0, R9, 0x15 ;  /* 0x0000001509007836 */ /* 0x000fe20000000000 */
[----:B------:R-:W-:Y:S01]  /*15ae0*/  ULDC UR6, c[0x0][0x228] ;  /* 0x00008a0000067ab9 */ /* 0x000fe20000000800 */
[C---:B---3--:R-:W-:Y:S01]  /*15af0*/  IMAD.WIDE R148, R241.reuse, 0x4, R2 ;  /* 0x00000004f1947825 */ /* 0x048fe200078e0202 */
[----:B------:R2:W-:Y:S02]  /*15b00*/  @P5 STG.E desc[UR16][R14.64], R4 ;  /* 0x000000040e005986 */ /* 0x0005e4000c101910 */
[----:B------:R-:W-:Y:S01]  /*15b10*/  ISETP.GE.AND P5, PT, R0, UR4, PT ;  /* 0x0000000400007c0c */ /* 0x000fe2000bfa6270 */
[----:B------:R-:W-:Y:S01]  /*15b20*/  ULDC UR4, c[0x0][0x228] ;  /* 0x00008a0000047ab9 */ /* 0x000fe20000000800 */
[----:B------:R3:W-:Y:S01]  /*15b30*/  @P6 STG.E desc[UR16][R148.64], R24 ;  /* 0x0000001894006986 */ /* 0x0007e2000c101910 */
[----:B-1----:R-:W-:Y:S01]  /*15b40*/  IMAD.WIDE R150, R241, 0x4, R10 ;  /* 0x00000004f1967825 */ /* 0x002fe200078e020a */
[C---:B------:R-:W-:Y:S01]  /*15b50*/  ISETP.LT.AND P6, PT, R12.reuse, UR4, !P4 ;  /* 0x000000040c007c0c */ /* 0x040fe2000e7c1270 */
[----:B------:R-:W-:Y:S01]  /*15b60*/  ULDC UR4, c[0x0][0x228] ;  /* 0x00008a0000047ab9 */ /* 0x000fe20000000800 */
[----:B------:R-:W-:Y:S01]  /*15b70*/  ISETP.LT.AND P4, PT, R13, UR6, !P4 ;  /* 0x000000060d007c0c */ /* 0x000fe2000e781270 */
[----:B------:R-:W-:Y:S01]  /*15b80*/  VIADD R0, R9, 0x16 ;  /* 0x0000001609007836 */ /* 0x000fe20000000000 */
[----:B------:R-:W-:Y:S01]  /*15b90*/  IADD3 R241, R241, UR26, RZ ;  /* 0x0000001af1f17c10 */ /* 0x000fe2000fffe0ff */
[----:B------:R1:W-:Y:S01]  /*15ba0*/  @P3 STG.E desc[UR16][R150.64], R16 ;  /* 0x0000001096003986 */ /* 0x0003e2000c101910 */
[----:B------:R-:W-:Y:S01]  /*15bb0*/  ISETP.LT.AND P3, PT, R12, UR4, !P1 ;  /* 0x000000040c007c0c */ /* 0x000fe2000cf61270 */
[----:B------:R-:W-:Y:S01]  /*15bc0*/  ULDC UR6, c[0x0][0x228] ;  /* 0x00008a0000067ab9 */ /* 0x000fe20000000800 */
[----:B------:R-:W-:Y:S01]  /*15bd0*/  ULDC UR4, c[0x0][0x22c] ;  /* 0x00008b0000047ab9 */ /* 0x000fe20000000800 */
[----:B--2---:R-:W-:Y:S01]  /*15be0*/  IMAD.WIDE R14, R241, 0x4, R2 ;  /* 0x00000004f10e7825 */ /* 0x004fe200078e0202 */
[----:B------:R-:W-:Y:S01]  /*15bf0*/  ISETP.LT.AND P1, PT, R13, UR6, !P1 ;  /* 0x000000060d007c0c */ /* 0x000fe2000cf21270 */
[----:B------:R-:W-:-:S02]  /*15c00*/  ULDC UR6, c[0x0][0x228] ;  /* 0x00008a0000067ab9 */ /* 0x000fc40000000800 */
[C---:B---3--:R-:W-:Y:S01]  /*15c10*/  IMAD.WIDE R148, R241.reuse, 0x4, R10 ;  /* 0x00000004f1947825 */ /* 0x048fe200078e020a */
[----:B------:R-:W-:Y:S03]  /*15c20*/  @P6 STG.E desc[UR16][R14.64], R21 ;  /* 0x000000150e006986 */ /* 0x000fe6000c101910 */
[----:B------:R-:W-:Y:S01]  /*15c30*/  VIADD R241, R241, UR26 ;  /* 0x0000001af1f17c36 */ /* 0x000fe20008000000 */
[----:B------:R-:W-:Y:S01]  /*15c40*/  ISETP.GE.AND P6, PT, R0, UR4, PT ;  /* 0x0000000400007c0c */ /* 0x000fe2000bfc6270 */
[----:B------:R-:W-:Y:S01]  /*15c50*/  ULDC UR4, c[0x0][0x228] ;  /* 0x00008a0000047ab9 */ /* 0x000fe20000000800 */
[----:B------:R-:W-:Y:S02]  /*15c60*/  VIADD R0, R9, 0x17 ;  /* 0x0000001709007836 */ /* 0x000fe40000000000 */
[C---:B-1----:R-:W-:Y:S01]  /*15c70*/  IMAD.WIDE R150, R241.reuse, 0x4, R2 ;  /* 0x00000004f1967825 */ /* 0x042fe200078e0202 */
[----:B------:R1:W-:Y:S01]  /*15c80*/  @P4 STG.E desc[UR16][R148.64], R5 ;  /* 0x0000000594004986 */ /* 0x0003e2000c101910 */
[----:B------:R-:W-:Y:S01]  /*15c90*/  ISETP.LT.AND P4, PT, R12, UR4, !P2 ;  /* 0x000000040c007c0c */ /* 0x000fe2000d781270 */
[----:B------:R-:W-:Y:S01]  /*15ca0*/  ULDC UR4, c[0x0][0x22c] ;  /* 0x00008b0000047ab9 */ /* 0x000fe20000000800 */
[C---:B------:R-:W-:Y:S01]  /*15cb0*/  IMAD.WIDE R232, R241.reuse, 0x4, R10 ;  /* 0x00000004f1e87825 */ /* 0x040fe200078e020a */
[----:B------:R-:W-:Y:S01]  /*15cc0*/  @P3 STG.E desc[UR16][R150.64], R25 ;  /* 0x0000001996003986 */ /* 0x000fe2000c101910 */
[----:B------:R-:W-:-:S02]  /*15cd0*/  IADD3 R241, R241, UR26, RZ ;  /* 0x0000001af1f17c10 */ /* 0x000fc4000fffe0ff */
[----:B------:R-:W-:Y:S01]  /*15ce0*/  ISETP.GE.AND P3, PT, R0, UR4, PT ;  /* 0x0000000400007c0c */ /* 0x000fe2000bf66270 */
[----:B------:R-:W-:Y:S02]  /*15cf0*/  ULDC UR4, c[0x0][0x228] ;  /* 0x00008a0000047ab9 */ /* 0x000fe40000000800 */
[----:B------:R-:W-:Y:S01]  /*15d00*/  ISETP.LT.AND P2, PT, R13, UR4, !P2 ;  /* 0x000000040d007c0c */ /* 0x000fe2000d741270 */
[----:B------:R2:W-:Y:S01]  /*15d10*/  @P1 STG.E desc[UR16][R232.64], R17 ;  /* 0x00000011e8001986 */ /* 0x0005e2000c101910 */
[----:B-1----:R-:W-:Y:S01]  /*15d20*/  IMAD.WIDE R4, R241, 0x4, R2 ;  /* 0x00000004f1047825 */ /* 0x002fe200078e0202 */
[----:B------:R-:W-:Y:S01]  /*15d30*/  ISETP.LT.AND P1, PT, R12, UR6, !P5 ;  /* 0x000000060c007c0c */ /* 0x000fe2000ef21270 */
[----:B------:R-:W-:Y:S01]  /*15d40*/  ULDC UR4, c[0x0][0x22c] ;  /* 0x00008b0000047ab9 */ /* 0x000fe20000000800 */
[----:B------:R-:W-:Y:S01]  /*15d50*/  ULDC UR6, c[0x0][0x228] ;  /* 0x00008a0000067ab9 */ /* 0x000fe20000000800 */
[----:B------:R-:W-:Y:S01]  /*15d60*/  VIADD R0, R9, 0x18 ;  /* 0x0000001809007836 */ /* 0x000fe20000000000 */
[----:B------:R1:W-:Y:S01]  /*15d70*/  @P4 STG.E desc[UR16][R4.64], R22 ;  /* 0x0000001604004986 */ /* 0x0003e2000c101910 */
[----:B------:R-:W-:-:S02]  /*15d80*/  VIADD R21, R241, UR26 ;  /* 0x0000001af1157c36 */ /* 0x000fc40008000000 */
[----:B------:R-:W-:Y:S01]  /*15d90*/  IMAD.WIDE R14, R241, 0x4, R10 ;  /* 0x00000004f10e7825 */ /* 0x000fe200078e020a */
[----:B------:R-:W-:Y:S01]  /*15da0*/  ISETP.GE.AND P4, PT, R0, UR4, PT ;  /* 0x0000000400007c0c */ /* 0x000fe2000bf86270 */
[----:B------:R-:W-:Y:S02]  /*15db0*/  ULDC UR4, c[0x0][0x228] ;  /* 0x00008a0000047ab9 */ /* 0x000fe40000000800 */
[----:B------:R-:W-:Y:S01]  /*15dc0*/  VIADD R0, R9, 0x19 ;  /* 0x0000001909007836 */ /* 0x000fe20000000000 */
[----:B------:R-:W-:Y:S01]  /*15dd0*/  ISETP.LT.AND P5, PT, R13, UR4, !P5 ;  /* 0x000000040d007c0c */ /* 0x000fe2000efa1270 */
[----:B--2---:R-:W-:Y:S01]  /*15de0*/  IMAD.WIDE R16, R21, 0x4, R2 ;  /* 0x0000000415107825 */ /* 0x004fe200078e0202 */
[----:B------:R-:W-:Y:S01]  /*15df0*/  ULDC UR4, c[0x0][0x22c] ;  /* 0x00008b0000047ab9 */ /* 0x000fe20000000800 */
[----:B------:R2:W-:Y:S01]  /*15e00*/  @P2 STG.E desc[UR16][R14.64], R6 ;  /* 0x000000060e002986 */ /* 0x0005e2000c101910 */
[----:B------:R-:W-:Y:S01]  /*15e10*/  ISETP.GE.AND P2, PT, R0, UR4, PT ;  /* 0x0000000400007c0c */ /* 0x000fe2000bf46270 */
[----:B------:R-:W-:-:S02]  /*15e20*/  ULDC UR4, c[0x0][0x228] ;  /* 0x00008a0000047ab9 */ /* 0x000fc40000000800 */
[----:B------:R3:W-:Y:S01]  /*15e30*/  @P1 STG.E desc[UR16][R16.64], R26 ;  /* 0x0000001a10001986 */ /* 0x0007e2000c101910 */
[C---:B------:R-:W-:Y:S01]  /*15e40*/  ISETP.LT.AND P1, PT, R12.reuse, UR4, !P6 ;  /* 0x000000040c007c0c */ /* 0x040fe2000f721270 */
[C---:B-1----:R-:W-:Y:S01]  /*15e50*/  IMAD.WIDE R4, R21.reuse, 0x4, R10 ;  /* 0x0000000415047825 */ /* 0x042fe200078e020a */
[----:B------:R-:W-:Y:S01]  /*15e60*/  IADD3 R21, R21, UR26, RZ ;  /* 0x0000001a15157c10 */ /* 0x000fe2000fffe0ff */
[----:B------:R-:W-:Y:S02]  /*15e70*/  ULDC UR4, c[0x0][0x228] ;  /* 0x00008a0000047ab9 */ /* 0x000fe40000000800 */
[----:B------:R-:W-:Y:S01]  /*15e80*/  ISETP.LT.AND P6, PT, R13, UR4, !P6 ;  /* 0x000000040d007c0c */ /* 0x000fe2000f7c1270 */
[----:B------:R-:W-:Y:S01]  /*15e90*/  ULDC UR4, c[0x0][0x228] ;  /* 0x00008a0000047ab9 */ /* 0x000fe20000000800 */
[----:B------:R1:W-:Y:S01]  /*15ea0*/  @P5 STG.E desc[UR16][R4.64], R18 ;  /* 0x0000001204005986 */ /* 0x0003e2000c101910 */
[----:B--2---:R-:W-:Y:S01]  /*15eb0*/  IMAD.WIDE R14, R21, 0x4, R2 ;  /* 0x00000004150e7825 */ /* 0x004fe200078e0202 */
[----:B------:R-:W-:Y:S01]  /*15ec0*/  ISETP.LT.AND P5, PT, R12, UR4, !P3 ;  /* 0x000000040c007c0c */ /* 0x000fe2000dfa1270 */
[----:B------:R-:W-:-:S02]  /*15ed0*/  ULDC UR4, c[0x0][0x22c] ;  /* 0x00008b0000047ab9 */ /* 0x000fc40000000800 */
[----:B------:R-:W-:Y:S01]  /*15ee0*/  VIADD R0, R9, 0x1a ;  /* 0x0000001a09007836 */ /* 0x000fe20000000000 */
[----:B------:R2:W-:Y:S01]  /*15ef0*/  @P1 STG.E desc[UR16][R14.64], R23 ;  /* 0x000000170e001986 */ /* 0x0005e2000c101910 */
[----:B------:R-:W-:-:S03]  /*15f00*/  VIADD R25, R21, UR26 ;  /* 0x0000001a15197c36 */ /* 0x000fc60008000000 */
[----:B------:R-:W-:Y:S01]  /*15f10*/  ISETP.GE.AND P1, PT, R0, UR4, PT ;  /* 0x0000000400007c0c */ /* 0x000fe2000bf26270 */
[----:B------:R-:W-:Y:S01]  /*15f20*/  ULDC UR4, c[0x0][0x228] ;  /* 0x00008a0000047ab9 */ /* 0x000fe20000000800 */
[----:B---3--:R-:W-:Y:S01]  /*15f30*/  IMAD.WIDE R16, R21, 0x4, R10 ;  /* 0x0000000415107825 */ /* 0x008fe200078e020a */
[----:B------:R-:W-:Y:S01]  /*15f40*/  ISETP.LT.AND P3, PT, R13, UR4, !P3 ;  /* 0x000000040d007c0c */ /* 0x000fe2000df61270 */
[----:B------:R-:W-:Y:S02]  /*15f50*/  ULDC UR4, c[0x0][0x228] ;  /* 0x00008a0000047ab9 */ /* 0x000fe40000000800 */
[C---:B------:R-:W-:Y:S01]  /*15f60*/  IMAD.WIDE R20, R25.reuse, 0x4, R2 ;  /* 0x0000000419147825 */ /* 0x040fe200078e0202 */
[----:B------:R3:W-:Y:S04]  /*15f70*/  @P6 STG.E desc[UR16][R16.64], R7 ;  /* 0x0000000710006986 */ /* 0x0007e8000c101910 */
[----:B------:R4:W-:Y:S01]  /*15f80*/  @P5 STG.E desc[UR16][R20.64], R27 ;  /* 0x0000001b14005986 */ /* 0x0009e2000c101910 */
[C---:B------:R-:W-:Y:S01]  /*15f90*/  ISETP.LT.AND P5, PT, R12.reuse, UR4, !P4 ;  /* 0x000000040c007c0c */ /* 0x040fe2000e7a1270 */
[C---:B-1----:R-:W-:Y:S01]  /*15fa0*/  IMAD.WIDE R4, R25.reuse, 0x4, R10 ;  /* 0x0000000419047825 */ /* 0x042fe200078e020a */
[----:B--2---:R-:W-:Y:S01]  /*15fb0*/  IADD3 R15, R25, UR26, RZ ;  /* 0x0000001a190f7c10 */ /* 0x004fe2000fffe0ff */
[----:B------:R-:W-:Y:S01]  /*15fc0*/  ULDC UR4, c[0x0][0x22c] ;  /* 0x00008b0000047ab9 */ /* 0x000fe20000000800 */
[----:B------:R-:W-:Y:S01]  /*15fd0*/  ISETP.LT.AND P4, PT, R13, UR6, !P4 ;  /* 0x000000060d007c0c */ /* 0x000fe2000e781270 */
[----:B------:R-:W-:Y:S01]  /*15fe0*/  VIADD R0, R9, 0x1b ;  /* 0x0000001b09007836 */ /* 0x000fe20000000000 */
[----:B------:R1:W-:Y:S01]  /*15ff0*/  @P3 STG.E desc[UR16][R4.64], R19 ;  /* 0x0000001304003986 */ /* 0x0003e2000c101910 */
[----:B---3--:R-:W-:Y:S01]  /*16000*/  IMAD.WIDE R6, R15, 0x4, R2 ;  /* 0x000000040f067825 */ /* 0x008fe200078e0202 */
[----:B------:R-:W-:Y:S01]  /*16010*/  ISETP.LT.AND P6, PT, R12, UR8, !P2 ;  /* 0x000000080c007c0c */ /* 0x000fe2000d7c1270 */
[----:B------:R-:W-:Y:S01]  /*16020*/  ULDC UR6, c[0x0][0x228] ;  /* 0x00008a0000067ab9 */ /* 0x000fe20000000800 */
[----:B------:R-:W-:Y:S01]  /*16030*/  ISETP.GE.AND P3, PT, R0, UR4, PT ;  /* 0x0000000400007c0c */ /* 0x000fe2000bf66270 */
[----:B------:R-:W-:Y:S01]  /*16040*/  VIADD R0, R9, 0x1c ;  /* 0x0000001c09007836 */ /* 0x000fe20000000000 */
[----:B------:R-:W-:Y:S01]  /*16050*/  ISETP.LT.AND P2, PT, R13, UR6, !P2 ;  /* 0x000000060d007c0c */ /* 0x000fe2000d741270 */
[C---:B----4-:R-:W-:Y:S01]  /*16060*/  VIADD R21, R15.reuse, UR26 ;  /* 0x0000001a0f157c36 */ /* 0x050fe20008000000 */
[----:B------:R-:W-:Y:S01]  /*16070*/  ULDC UR4, c[0x0][0x22c] ;  /* 0x00008b0000047ab9 */ /* 0x000fe20000000800 */
[----:B------:R-:W-:Y:S01]  /*16080*/  IMAD.WIDE R14, R15, 0x4, R10 ;  /* 0x000000040f0e7825 */ /* 0x000fe200078e020a */
[----:B------:R2:W-:Y:S01]  /*16090*/  @P5 STG.E desc[UR16][R6.64], R88 ;  /* 0x0000005806005986 */ /* 0x0005e2000c101910 */
[----:B------:R-:W-:Y:S01]  /*160a0*/  ISETP.GE.AND P5, PT, R0, UR4, PT ;  /* 0x0000000400007c0c */ /* 0x000fe2000bfa6270 */
[----:B------:R-:W-:Y:S01]  /*160b0*/  ULDC UR4, c[0x0][0x228] ;  /* 0x00008a0000047ab9 */ /* 0x000fe20000000800 */
[C---:B------:R-:W-:Y:S01]  /*160c0*/  IMAD.WIDE R16, R21.reuse, 0x4, R2 ;  /* 0x0000000415107825 */ /* 0x040fe200078e0202 */
[----:B------:R3:W-:Y:S01]  /*160d0*/  @P4 STG.E desc[UR16][R14.64], R28 ;  /* 0x0000001c0e004986 */ /* 0x0007e2000c101910 */
[C---:B------:R-:W-:Y:S01]  /*160e0*/  ISETP.LT.AND P4, PT, R12.reuse, UR4, !P1 ;  /* 0x000000040c007c0c */ /* 0x040fe2000cf81270 */
[----:B------:R-:W-:Y:S01]  /*160f0*/  ULDC UR6, c[0x0][0x228] ;  /* 0x00008a0000067ab9 */ /* 0x000fe20000000800 */
[C---:B-1----:R-:W-:Y:S01]  /*16100*/  IMAD.WIDE R4, R21.reuse, 0x4, R10 ;  /* 0x0000000415047825 */ /* 0x042fe200078e020a */
[----:B------:R-:W-:Y:S01]  /*16110*/  IADD3 R21, R21, UR26, RZ ;  /* 0x0000001a15157c10 */ /* 0x000fe2000fffe0ff */
[----:B------:R-:W-:Y:S01]  /*16120*/  ULDC UR8, c[0x0][0x228] ;  /* 0x00008a0000087ab9 */ /* 0x000fe20000000800 */
[----:B------:R-:W1:Y:S01]  /*16130*/  LDS.128 R24, [R252] ;  /* 0x00000000fc187984 */ /* 0x000e620000000c00 */
[----:B------:R-:W-:Y:S01]  /*16140*/  VIADD R0, R9, 0x1d ;  /* 0x0000001d09007836 */ /* 0x000fe20000000000 */
[----:B------:R-:W-:Y:S01]  /*16150*/  ISETP.LT.AND P1, PT, R13, UR6, !P1 ;  /* 0x000000060d007c0c */ /* 0x000fe2000cf21270 */
[----:B------:R-:W-:Y:S01]  /*16160*/  ULDC UR4, c[0x0][0x22c] ;  /* 0x00008b0000047ab9 */ /* 0x000fe20000000800 */
[----:B------:R4:W-:Y:S01]  /*16170*/  @P6 STG.E desc[UR16][R16.64], R36 ;  /* 0x0000002410006986 */ /* 0x0009e2000c101910 */
[----:B------:R-:W-:Y:S01]  /*16180*/  ISETP.LT.AND P6, PT, R12, UR8, !P3 ;  /* 0x000000080c007c0c */ /* 0x000fe2000dfc1270 */
[----:B--2---:R-:W-:Y:S01]  /*16190*/  IMAD.WIDE R6, R21, 0x4, R2 ;  /* 0x0000000415067825 */ /* 0x004fe200078e0202 */
[----:B------:R-:W-:Y:S01]  /*161a0*/  ULDC UR6, c[0x0][0x228] ;  /* 0x00008a0000067ab9 */ /* 0x000fe20000000800 */
[----:B------:R2:W-:Y:S01]  /*161b0*/  @P2 STG.E desc[UR16][R4.64], R32 ;  /* 0x0000002004002986 */ /* 0x0005e2000c101910 */
[----:B------:R-:W-:Y:S01]  /*161c0*/  ISETP.GE.AND P2, PT, R0, UR4, PT ;  /* 0x0000000400007c0c */ /* 0x000fe2000bf46270 */
[----:B------:R-:W-:Y:S01]  /*161d0*/  VIADD R0, R9, 0x1e ;  /* 0x0000001e09007836 */ /* 0x000fe20000000000 */
[----:B------:R-:W-:Y:S01]  /*161e0*/  ULDC UR4, c[0x0][0x22c] ;  /* 0x00008b0000047ab9 */ /* 0x000fe20000000800 */
[C---:B------:R-:W-:Y:S01]  /*161f0*/  VIADD R19, R21.reuse, UR26 ;  /* 0x0000001a15137c36 */ /* 0x040fe20008000000 */
[----:B------:R5:W-:Y:S01]  /*16200*/  @P4 STG.E desc[UR16][R6.64], R89 ;  /* 0x0000005906004986 */ /* 0x000be2000c101910 */
[----:B---3--:R-:W-:Y:S01]  /*16210*/  IMAD.WIDE R14, R21, 0x4, R10 ;  /* 0x00000004150e7825 */ /* 0x008fe200078e020a */
[----:B------:R-:W-:Y:S01]  /*16220*/  ISETP.GE.AND P4, PT, R0, UR4, PT ;  /* 0x0000000400007c0c */ /* 0x000fe2000bf86270 */
[----:B------:R-:W-:Y:S01]  /*16230*/  ULDC UR4, c[0x0][0x228] ;  /* 0x00008a0000047ab9 */ /* 0x000fe20000000800 */
[----:B------:R-:W-:Y:S01]  /*16240*/  ULDC UR8, c[0x0][0x228] ;  /* 0x00008a0000087ab9 */ /* 0x000fe20000000800 */
[----:B----4-:R-:W-:Y:S01]  /*16250*/  IMAD.WIDE R16, R19, 0x4, R2 ;  /* 0x0000000413107825 */ /* 0x010fe200078e0202 */
[----:B------:R-:W-:Y:S01]  /*16260*/  ISETP.LT.AND P3, PT, R13, UR4, !P3 ;  /* 0x000000040d007c0c */ /* 0x000fe2000df61270 */
[----:B------:R3:W-:Y:S01]  /*16270*/  @P1 STG.E desc[UR16][R14.64], R29 ;  /* 0x0000001d0e001986 */ /* 0x0007e2000c101910 */
[----:B------:R-:W-:Y:S01]  /*16280*/  ULDC UR4, c[0x0][0x228] ;  /* 0x00008a0000047ab9 */ /* 0x000fe20000000800 */
[----:B------:R-:W-:-:S02]  /*16290*/  VIADD R0, R9, 0x1f ;  /* 0x0000001f09007836 */ /* 0x000fc40000000000 */
[----:B------:R-:W-:Y:S01]  /*162a0*/  @P6 STG.E desc[UR16][R16.64], R37 ;  /* 0x0000002510006986 */ /* 0x000fe2000c101910 */
[----:B------:R-:W-:Y:S01]  /*162b0*/  ISETP.LT.AND P6, PT, R12, UR4, !P5 ;  /* 0x000000040c007c0c */ /* 0x000fe2000efc1270 */
[----:B------:R-:W-:Y:S01]  /*162c0*/  ULDC UR4, c[0x0][0x22c] ;  /* 0x00008b0000047ab9 */ /* 0x000fe20000000800 */
[C---:B------:R-:W-:Y:S01]  /*162d0*/  IADD3 R21, R19.reuse, UR26, RZ ;  /* 0x0000001a13157c10 */ /* 0x040fe2000fffe0ff */
[----:B--2---:R-:W-:Y:S01]  /*162e0*/  IMAD.WIDE R4, R19, 0x4, R10 ;  /* 0x0000000413047825 */ /* 0x004fe200078e020a */
[----:B------:R-:W-:Y:S01]  /*162f0*/  ISETP.GE.AND P1, PT, R0, UR4, PT ;  /* 0x0000000400007c0c */ /* 0x000fe2000bf26270 */
[----:B------:R-:W-:Y:S01]  /*16300*/  ULDC UR4, c[0x0][0x22c] ;  /* 0x00008b0000047ab9 */ /* 0x000fe20000000800 */
[----:B------:R-:W-:Y:S01]  /*16310*/  ISETP.LT.AND P5, PT, R13, UR6, !P5 ;  /* 0x000000060d007c0c */ /* 0x000fe2000efa1270 */
[----:B------:R-:W-:Y:S02]  /*16320*/  VIADD R0, R9, 0x20 ;  /* 0x0000002009007836 */ /* 0x000fe40000000000 */
[C---:B-----5:R-:W-:Y:S01]  /*16330*/  IMAD.WIDE R6, R21.reuse, 0x4, R2 ;  /* 0x0000000415067825 */ /* 0x060fe200078e0202 */
[----:B------:R2:W-:Y:S01]  /*16340*/  @P3 STG.E desc[UR16][R4.64], R33 ;  /* 0x0000002104003986 */ /* 0x0005e2000c101910 */
[----:B------:R-:W-:Y:S01]  /*16350*/  ULDC UR6, c[0x0][0x228] ;  /* 0x00008a0000067ab9 */ /* 0x000fe20000000800 */
[----:B------:R-:W-:Y:S01]  /*16360*/  ISETP.GE.AND P3, PT, R0, UR4, PT ;  /* 0x0000000400007c0c */ /* 0x000fe2000bf66270 */
[----:B------:R-:W-:Y:S01]  /*16370*/  ULDC UR4, c[0x0][0x228] ;  /* 0x00008a0000047ab9 */ /* 0x000fe20000000800 */
[----:B------:R4:W-:Y:S01]  /*16380*/  @P6 STG.E desc[UR16][R6.64], R90 ;  /* 0x0000005a06006986 */ /* 0x0009e2000c101910 */
[----:B---3--:R-:W-:Y:S01]  /*16390*/  IMAD.WIDE R14, R21, 0x4, R10 ;  /* 0x00000004150e7825 */ /* 0x008fe200078e020a */
[C---:B------:R-:W-:Y:S01]  /*163a0*/  ISETP.LT.AND P6, PT, R12.reuse, UR4, !P2 ;  /* 0x000000040c007c0c */ /* 0x040fe2000d7c1270 */
[----:B------:R-:W-:Y:S01]  /*163b0*/  ULDC UR4, c[0x0][0x228] ;  /* 0x00008a0000047ab9 */ /* 0x000fe20000000800 */
[----:B------:R-:W-:Y:S01]  /*163c0*/  ISETP.LT.AND P2, PT, R13, UR6, !P2 ;  /* 0x000000060d007c0c */ /* 0x000fe2000d741270 */
[----:B------:R-:W-:Y:S01]  /*163d0*/  VIADD R21, R21, UR26 ;  /* 0x0000001a15157c36 */ /* 0x000fe20008000000 */
[----:B------:R3:W-:Y:S01]  /*163e0*/  @P5 STG.E desc[UR16][R14.64], R30 ;  /* 0x0000001e0e005986 */ /* 0x0007e2000c101910 */
[----:B------:R-:W-:Y:S01]  /*163f0*/  ISETP.LT.AND P5, PT, R12, UR4, !P4 ;  /* 0x000000040c007c0c */ /* 0x000fe2000e7a1270 */
[----:B------:R-:W-:Y:S01]  /*16400*/  VIADD R0, R9, 0x21 ;  /* 0x0000002109007836 */ /* 0x000fe20000000000 */
[----:B------:R-:W-:Y:S01]  /*16410*/  ULDC UR6, c[0x0][0x228] ;  /* 0x00008a0000067ab9 */ /* 0x000fe20000000800 */
[----:B--2---:R-:W-:Y:S01]  /*16420*/  IMAD.WIDE R4, R21, 0x4, R2 ;  /* 0x0000000415047825 */ /* 0x004fe200078e0202 */
[----:B------:R-:W-:-:S03]  /*16430*/  ULDC UR4, c[0x0][0x22c] ;  /* 0x00008b0000047ab9 */ /* 0x000fc60000000800 */
[C---:B----4-:R-:W-:Y:S01]  /*16440*/  IMAD.WIDE R6, R21.reuse, 0x4, R10 ;  /* 0x0000000415067825 */ /* 0x050fe200078e020a */
[----:B------:R-:W-:Y:S01]  /*16450*/  IADD3 R21, R21, UR26, RZ ;  /* 0x0000001a15157c10 */ /* 0x000fe2000fffe0ff */
[----:B------:R2:W-:Y:S01]  /*16460*/  @P6 STG.E desc[UR16][R4.64], R38 ;  /* 0x0000002604006986 */ /* 0x0005e2000c101910 */
[----:B------:R-:W-:Y:S01]  /*16470*/  ISETP.LT.AND P4, PT, R13, UR6, !P4 ;  /* 0x000000060d007c0c */ /* 0x000fe2000e781270 */
[----:B------:R-:W-:Y:S01]  /*16480*/  ULDC UR6, c[0x0][0x228] ;  /* 0x00008a0000067ab9 */ /* 0x000fe20000000800 */
[----:B------:R-:W-:Y:S01]  /*16490*/  ISETP.GE.AND P6, PT, R0, UR4, PT ;  /* 0x0000000400007c0c */ /* 0x000fe2000bfc6270 */
[----:B---3--:R-:W-:Y:S01]  /*164a0*/  IMAD.WIDE R14, R21, 0x4, R2 ;  /* 0x00000004150e7825 */ /* 0x008fe200078e0202 */
[----:B------:R-:W-:Y:S01]  /*164b0*/  ULDC UR4, c[0x0][0x228] ;  /* 0x00008a0000047ab9 */ /* 0x000fe20000000800 */
[----:B------:R3:W-:Y:S02]  /*164c0*/  @P2 STG.E desc[UR16][R6.64], R34 ;  /* 0x0000002206002986 */ /* 0x0007e4000c101910 */
[----:B------:R-:W-:Y:S01]  /*164d0*/  VIADD R0, R9, 0x22 ;  /* 0x0000002209007836 */ /* 0x000fe20000000000 */
[----:B------:R-:W-:Y:S01]  /*164e0*/  ISETP.LT.AND P2, PT, R12, UR4, !P1 ;  /* 0x000000040c007c0c */ /* 0x000fe2000cf41270 */
[----:B------:R-:W-:Y:S01]  /*164f0*/  ULDC UR4, c[0x0][0x22c] ;  /* 0x00008b0000047ab9 */ /* 0x000fe20000000800 */
[----:B------:R4:W-:Y:S01]  /*16500*/  @P5 STG.E desc[UR16][R14.64], R91 ;  /* 0x0000005b0e005986 */ /* 0x0009e2000c101910 */
[----:B------:R-:W-:Y:S01]  /*16510*/  IMAD.WIDE R16, R21, 0x4, R10 ;  /* 0x0000000415107825 */ /* 0x000fe200078e020a */
[----:B------:R-:W-:Y:S01]  /*16520*/  ISETP.GE.AND P5, PT, R0, UR4, PT ;  /* 0x0000000400007c0c */ /* 0x000fe2000bfa6270 */
[----:B------:R-:W-:-:S02]  /*16530*/  ULDC UR4, c[0x0][0x228] ;  /* 0x00008a0000047ab9 */ /* 0x000fc40000000800 */
[----:B------:R-:W-:Y:S01]  /*16540*/  VIADD R21, R21, UR26 ;  /* 0x0000001a15157c36 */ /* 0x000fe20008000000 */
[----:B------:R-:W-:Y:S01]  /*16550*/  ISETP.LT.AND P1, PT, R13, UR4, !P1 ;  /* 0x000000040d007c0c */ /* 0x000fe2000cf21270 */
[----:B------:R-:W-:Y:S01]  /*16560*/  @P4 STG.E desc[UR16][R16.64], R31 ;  /* 0x0000001f10004986 */ /* 0x000fe2000c101910 */
[----:B------:R-:W-:Y:S01]  /*16570*/  VIADD R0, R9, 0x23 ;  /* 0x0000002309007836 */ /* 0x000fe20000000000 */
[----:B------:R-:W-:Y:S01]  /*16580*/  ISETP.LT.AND P4, PT, R12, UR6, !P3 ;  /* 0x000000060c007c0c */ /* 0x000fe2000df81270 */
[C---:B--2---:R-:W-:Y:S01]  /*16590*/  IMAD.WIDE R4, R21.reuse, 0x4, R2 ;  /* 0x0000000415047825 */ /* 0x044fe200078e0202 */
[----:B------:R-:W-:Y:S01]  /*165a0*/  ULDC UR4, c[0x0][0x22c] ;  /* 0x00008b0000047ab9 */ /* 0x000fe20000000800 */
[C---:B------:R-:W-:Y:S01]  /*165b0*/  IADD3 R19, R21.reuse, UR26, RZ ;  /* 0x0000001a15137c10 */ /* 0x040fe2000fffe0ff */
[----:B------:R-:W-:Y:S01]  /*165c0*/  ULDC UR6, c[0x0][0x228] ;  /* 0x00008a0000067ab9 */ /* 0x000fe20000000800 */
[----:B---3--:R-:W-:Y:S01]  /*165d0*/  IMAD.WIDE R6, R21, 0x4, R10 ;  /* 0x0000000415067825 */ /* 0x008fe200078e020a */
[----:B------:R2:W-:Y:S01]  /*165e0*/  @P2 STG.E desc[UR16][R4.64], R39 ;  /* 0x0000002704002986 */ /* 0x0005e2000c101910 */
[----:B------:R-:W-:Y:S01]  /*165f0*/  ISETP.GE.AND P2, PT, R0, UR4, PT ;  /* 0x0000000400007c0c */ /* 0x000fe2000bf46270 */
[----:B------:R-:W-:Y:S01]  /*16600*/  ULDC UR4, c[0x0][0x228] ;  /* 0x00008a0000047ab9 */ /* 0x000fe20000000800 */
[----:B------:R-:W-:Y:S01]  /*16610*/  VIADD R0, R9, 0x24 ;  /* 0x0000002409007836 */ /* 0x000fe20000000000 */
[----:B------:R-:W-:Y:S01]  /*16620*/  ISETP.LT.AND P3, PT, R13, UR4, !P3 ;  /* 0x000000040d007c0c */ /* 0x000fe2000df61270 */
[----:B----4-:R-:W-:Y:S01]  /*16630*/  IMAD.WIDE R14, R19, 0x4, R2 ;  /* 0x00000004130e7825 */ /* 0x010fe200078e0202 */
[----:B------:R-:W-:Y:S01]  /*16640*/  ULDC UR4, c[0x0][0x22c] ;  /* 0x00008b0000047ab9 */ /* 0x000fe20000000800 */
[----:B------:R3:W-:Y:S01]  /*16650*/  @P1 STG.E desc[UR16][R6.64], R35 ;  /* 0x0000002306001986 */ /* 0x0007e2000c101910 */
[----:B------:R-:W-:Y:S01]  /*16660*/  ISETP.GE.AND P1, PT, R0, UR4, PT ;  /* 0x0000000400007c0c */ /* 0x000fe2000bf26270 */
[----:B------:R-:W-:-:S02]  /*16670*/  ULDC UR4, c[0x0][0x228] ;  /* 0x00008a0000047ab9 */ /* 0x000fc40000000800 */
[----:B------:R4:W-:Y:S01]  /*16680*/  @P4 STG.E desc[UR16][R14.64], R100 ;  /* 0x000000640e004986 */ /* 0x0009e2000c101910 */
[C---:B------:R-:W-:Y:S01]  /*16690*/  ISETP.LT.AND P4, PT, R12.reuse, UR4, !P6 ;  /* 0x000000040c007c0c */ /* 0x040fe2000f781270 */
[----:B--2---:R-:W-:Y:S01]  /*166a0*/  IMAD.WIDE R4, R19, 0x4, R10 ;  /* 0x0000000413047825 */ /* 0x004fe200078e020a */
[----:B------:R-:W-:Y:S02]  /*166b0*/  ULDC UR4, c[0x0][0x228] ;  /* 0x00008a0000047ab9 */ /* 0x000fe40000000800 */
[----:B------:R-:W-:Y:S01]  /*166c0*/  ISETP.LT.AND P6, PT, R13, UR4, !P6 ;  /* 0x000000040d007c0c */ /* 0x000fe2000f7c1270 */
[----:B------:R-:W-:Y:S01]  /*166d0*/  VIADD R19, R19, UR26 ;  /* 0x0000001a13137c36 */ /* 0x000fe20008000000 */
[----:B------:R-:W-:Y:S01]  /*166e0*/  ULDC UR4, c[0x0][0x228] ;  /* 0x00008a0000047ab9 */ /* 0x000fe20000000800 */
[----:B------:R2:W-:Y:S01]  /*166f0*/  @P3 STG.E desc[UR16][R4.64], R92 ;  /* 0x0000005c04003986 */ /* 0x0005e2000c101910 */
[----:B------:R-:W-:Y:S01]  /*16700*/  ISETP.LT.AND P3, PT, R12, UR4, !P5 ;  /* 0x000000040c007c0c */ /* 0x000fe2000ef61270 */
[C---:B---3--:R-:W-:Y:S01]  /*16710*/  IMAD.WIDE R6, R19.reuse, 0x4, R2 ;  /* 0x0000000413067825 */ /* 0x048fe200078e0202 */
[----:B------:R-:W-:Y:S01]  /*16720*/  IADD3 R21, R19, UR26, RZ ;  /* 0x0000001a13157c10 */ /* 0x000fe2000fffe0ff */
[----:B------:R-:W-:-:S02]  /*16730*/  ULDC UR4, c[0x0][0x22c] ;  /* 0x00008b0000047ab9 */ /* 0x000fc40000000800 */
[----:B------:R-:W-:Y:S01]  /*16740*/  VIADD R0, R9, 0x25 ;  /* 0x0000002509007836 */ /* 0x000fe20000000000 */
[----:B------:R3:W-:Y:S01]  /*16750*/  @P4 STG.E desc[UR16][R6.64], R40 ;  /* 0x0000002806004986 */ /* 0x0007e2000c101910 */
[----:B----4-:R-:W-:-:S03]  /*16760*/  IMAD.WIDE R14, R19, 0x4, R10 ;  /* 0x00000004130e7825 */ /* 0x010fc600078e020a */
[----:B------:R-:W-:Y:S01]  /*16770*/  ISETP.GE.AND P4, PT, R0, UR4, PT ;  /* 0x0000000400007c0c */ /* 0x000fe2000bf86270 */
[----:B------:R-:W-:Y:S01]  /*16780*/  ULDC UR4, c[0x0][0x228] ;  /* 0x00008a0000047ab9 */ /* 0x000fe20000000800 */
[----:B------:R-:W-:Y:S01]  /*16790*/  IMAD.WIDE R16, R21, 0x4, R2 ;  /* 0x0000000415107825 */ /* 0x000fe200078e0202 */
[----:B------:R-:W-:Y:S01]  /*167a0*/  ISETP.LT.AND P5, PT, R13, UR4, !P5 ;  /* 0x000000040d007c0c */ /* 0x000fe2000efa1270 */
[----:B------:R4:W-:Y:S01]  /*167b0*/  @P6 STG.E desc[UR16][R14.64], R96 ;  /* 0x000000600e006986 */ /* 0x0009e2000c101910 */
[----:B------:R-:W-:-:S03]  /*167c0*/  ULDC UR4, c[0x0][0x228] ;  /* 0x00008a0000047ab9 */ /* 0x000fc60000000800 */
[----:B------:R5:W-:Y:S01]  /*167d0*/  @P3 STG.E desc[UR16][R16.64], R101 ;  /* 0x0000006510003986 */ /* 0x000be2000c101910 */
[C---:B------:R-:W-:Y:S01]  /*167e0*/  ISETP.LT.AND P3, PT, R12.reuse, UR4, !P2 ;  /* 0x000000040c007c0c */ /* 0x040fe2000d761270 */
[----:B--2---:R-:W-:Y:S01]  /*167f0*/  IMAD.WIDE R4, R21, 0x4, R10 ;  /* 0x0000000415047825 */ /* 0x004fe200078e020a */
[----:B------:R-:W-:Y:S01]  /*16800*/  ISETP.LT.AND P2, PT, R13, UR6, !P2 ;  /* 0x000000060d007c0c */ /* 0x000fe2000d741270 */
[----:B------:R-:W-:Y:S02]  /*16810*/  ULDC UR4, c[0x0][0x22c] ;  /* 0x00008b0000047ab9 */ /* 0x000fe40000000800 */
[----:B------:R-:W-:Y:S02]  /*16820*/  VIADD R0, R9, 0x26 ;  /* 0x0000002609007836 */ /* 0x000fe40000000000 */
[----:B------:R-:W-:Y:S01]  /*16830*/  VIADD R19, R21, UR26 ;  /* 0x0000001a15137c36 */ /* 0x000fe20008000000 */
[----:B------:R2:W-:Y:S01]  /*16840*/  @P5 STG.E desc[UR16][R4.64], R93 ;  /* 0x0000005d04005986 */ /* 0x0005e2000c101910 */
[----:B------:R-:W-:Y:S01]  /*16850*/  ISETP.LT.AND P6, PT, R12, UR8, !P1 ;  /* 0x000000080c007c0c */ /* 0x000fe2000cfc1270 */
[----:B------:R-:W-:Y:S01]  /*16860*/  ULDC UR6, c[0x0][0x228] ;  /* 0x00008a0000067ab9 */ /* 0x000fe20000000800 */
[----:B---3--:R-:W-:Y:S01]  /*16870*/  IMAD.WIDE R6, R19, 0x4, R2 ;  /* 0x0000000413067825 */ /* 0x008fe200078e0202 */
        /* <DEDUP_REMOVED lines=11> */
[----:B-----5:R-:W-:Y:S01]  /*16930*/  IMAD.WIDE R16, R21, 0x4, R2 ;  /* 0x0000000415107825 */ /* 0x020fe200078e0202 */
[----:B------:R-:W-:Y:S01]  /*16940*/  ULDC UR6, c[0x0][0x228] ;  /* 0x00008a0000067ab9 */ /* 0x000fe20000000800 */
[----:B------:R-:W-:-:S02]  /*16950*/  ULDC UR8, c[0x0][0x228] ;  /* 0x00008a0000087ab9 */ /* 0x000fc40000000800 */
[----:B--2---:R-:W-:Y:S01]  /*16960*/  IMAD.WIDE R4, R21, 0x4, R10 ;  /* 0x0000000415047825 */ /* 0x004fe200078e020a */
[----:B------:R2:W-:Y:S01]  /*16970*/  @P6 STG.E desc[UR16][R16.64], R102 ;  /* 0x0000006610006986 */ /* 0x0005e2000c101910 */
[----:B------:R-:W-:Y:S01]  /*16980*/  ISETP.LT.AND P4, PT, R13, UR6, !P4 ;  /* 0x000000060d007c0c */ /* 0x000fe2000e781270 */
[----:B------:R-:W-:Y:S01]  /*16990*/  ULDC UR4, c[0x0][0x22c] ;  /* 0x00008b0000047ab9 */ /* 0x000fe20000000800 */
[----:B------:R-:W-:Y:S02]  /*169a0*/  VIADD R0, R9, 0x28 ;  /* 0x0000002809007836 */ /* 0x000fe40000000000 */
[----:B------:R-:W-:Y:S01]  /*169b0*/  VIADD R21, R21, UR26 ;  /* 0x0000001a15157c36 */ /* 0x000fe20008000000 */
[----:B------:R-:W-:Y:S01]  /*169c0*/  ISETP.LT.AND P6, PT, R12, UR8, !P5 ;  /* 0x000000080c007c0c */ /* 0x000fe2000efc1270 */
[----:B------:R5:W-:Y:S01]  /*169d0*/  @P1 STG.E desc[UR16][R4.64], R94 ;  /* 0x0000005e04001986 */ /* 0x000be2000c101910 */
[----:B------:R-:W-:Y:S01]  /*169e0*/  ISETP.GE.AND P1, PT, R0, UR4, PT ;  /* 0x0000000400007c0c */ /* 0x000fe2000bf26270 */
[----:B---3--:R-:W-:Y:S01]  /*169f0*/  IMAD.WIDE R6, R21, 0x4, R2 ;  /* 0x0000000415067825 */ /* 0x008fe200078e0202 */
[----:B------:R-:W-:Y:S01]  /*16a00*/  IADD3 R0, R9, 0x29, RZ ;  /* 0x0000002909007810 */ /* 0x000fe20007ffe0ff */
[----:B------:R-:W-:Y:S01]  /*16a10*/  ULDC UR4, c[0x0][0x22c] ;  /* 0x00008b0000047ab9 */ /* 0x000fe20000000800 */
[----:B------:R-:W-:Y:S01]  /*16a20*/  ULDC UR6, c[0x0][0x228] ;  /* 0x00008a0000067ab9 */ /* 0x000fe20000000800 */
[C---:B------:R-:W-:Y:S01]  /*16a30*/  VIADD R19, R21.reuse, UR26 ;  /* 0x0000001a15137c36 */ /* 0x040fe20008000000 */
[----:B------:R3:W-:Y:S01]  /*16a40*/  @P2 STG.E desc[UR16][R6.64], R42 ;  /* 0x0000002a06002986 */ /* 0x0007e2000c101910 */
[----:B----4-:R-:W-:Y:S01]  /*16a50*/  IMAD.WIDE R14, R21, 0x4, R10 ;  /* 0x00000004150e7825 */ /* 0x010fe200078e020a */
[----:B------:R-:W-:Y:S01]  /*16a60*/  ISETP.GE.AND P2, PT, R0, UR4, PT ;  /* 0x0000000400007c0c */ /* 0x000fe2000bf46270 */
[----:B------:R-:W-:Y:S01]  /*16a70*/  ULDC UR4, c[0x0][0x228] ;  /* 0x00008a0000047ab9 */ /* 0x000fe20000000800 */
[----:B------:R-:W-:Y:S01]  /*16a80*/  ULDC UR8, c[0x0][0x228] ;  /* 0x00008a0000087ab9 */ /* 0x000fe20000000800 */
[----:B--2---:R-:W-:Y:S01]  /*16a90*/  IMAD.WIDE R16, R19, 0x4, R2 ;  /* 0x0000000413107825 */ /* 0x004fe200078e0202 */
[----:B------:R-:W-:Y:S01]  /*16aa0*/  ISETP.LT.AND P5, PT, R13, UR4, !P5 ;  /* 0x000000040d007c0c */ /* 0x000fe2000efa1270 */
[----:B------:R2:W-:Y:S01]  /*16ab0*/  @P4 STG.E desc[UR16][R14.64], R98 ;  /* 0x000000620e004986 */ /* 0x0005e2000c101910 */
[----:B------:R-:W-:Y:S01]  /*16ac0*/  ULDC UR4, c[0x0][0x228] ;  /* 0x00008a0000047ab9 */ /* 0x000fe20000000800 */
[----:B------:R-:W-:-:S02]  /*16ad0*/  VIADD R0, R9, 0x2a ;  /* 0x0000002a09007836 */ /* 0x000fc40000000000 */
[----:B------:R-:W-:Y:S01]  /*16ae0*/  @P6 STG.E desc[UR16][R16.64], R103 ;  /* 0x0000006710006986 */ /* 0x000fe2000c101910 */
[----:B------:R-:W-:Y:S01]  /*16af0*/  ISETP.LT.AND P6, PT, R12, UR4, !P3 ;  /* 0x000000040c007c0c */ /* 0x000fe2000dfc1270 */
[----:B------:R-:W-:Y:S01]  /*16b00*/  ULDC UR4, c[0x0][0x22c] ;  /* 0x00008b0000047ab9 */ /* 0x000fe20000000800 */
[C---:B------:R-:W-:Y:S01]  /*16b10*/  VIADD R21, R19.reuse, UR26 ;  /* 0x0000001a13157c36 */ /* 0x040fe20008000000 */
[----:B------:R-:W-:Y:S01]  /*16b20*/  ISETP.GE.AND P4, PT, R0, UR4, PT ;  /* 0x0000000400007c0c */ /* 0x000fe2000bf86270 */
[----:B-----5:R-:W-:Y:S01]  /*16b30*/  IMAD.WIDE R4, R19, 0x4, R10 ;  /* 0x0000000413047825 */ /* 0x020fe200078e020a */
[----:B------:R-:W-:Y:S01]  /*16b40*/  ISETP.LT.AND P3, PT, R13, UR6, !P3 ;  /* 0x000000060d007c0c */ /* 0x000fe2000df61270 */
[----:B------:R-:W-:Y:S01]  /*16b50*/  ULDC UR4, c[0x0][0x22c] ;  /* 0x00008b0000047ab9 */ /* 0x000fe20000000800 */
[----:B------:R-:W-:Y:S01]  /*16b60*/  ULDC UR6, c[0x0][0x228] ;  /* 0x00008a0000067ab9 */ /* 0x000fe20000000800 */
[----:B------:R-:W-:Y:S02]  /*16b70*/  VIADD R0, R9, 0x2b ;  /* 0x0000002b09007836 */ /* 0x000fe40000000000 */
[C---:B---3--:R-:W-:Y:S01]  /*16b80*/  IMAD.WIDE R6, R21.reuse, 0x4, R2 ;  /* 0x0000000415067825 */ /* 0x048fe200078e0202 */
[----:B------:R3:W-:Y:S02]  /*16b90*/  @P5 STG.E desc[UR16][R4.64], R95 ;  /* 0x0000005f04005986 */ /* 0x0007e4000c101910 */
[----:B------:R-:W-:Y:S01]  /*16ba0*/  ISETP.GE.AND P5, PT, R0, UR4, PT ;  /* 0x0000000400007c0c */ /* 0x000fe2000bfa6270 */
[----:B------:R-:W-:Y:S01]  /*16bb0*/  ULDC UR4, c[0x0][0x228] ;  /* 0x00008a0000047ab9 */ /* 0x000fe20000000800 */
[----:B------:R4:W-:Y:S01]  /*16bc0*/  @P6 STG.E desc[UR16][R6.64], R43 ;  /* 0x0000002b06006986 */ /* 0x0009e2000c101910 */
[----:B--2---:R-:W-:Y:S01]  /*16bd0*/  IMAD.WIDE R14, R21, 0x4, R10 ;  /* 0x00000004150e7825 */ /* 0x004fe200078e020a */
        /* <DEDUP_REMOVED lines=9> */
[----:B---3--:R-:W-:Y:S01]  /*16c70*/  IMAD.WIDE R4, R21, 0x4, R2 ;  /* 0x0000000415047825 */ /* 0x008fe200078e0202 */
[----:B------:R-:W-:Y:S01]  /*16c80*/  ISETP.LT.AND P2, PT, R13, UR6, !P2 ;  /* 0x000000060d007c0c */ /* 0x000fe2000d741270 */
[----:B------:R-:W-:-:S02]  /*16c90*/  ULDC UR6, c[0x0][0x228] ;  /* 0x00008a0000067ab9 */ /* 0x000fc40000000800 */
[C---:B----4-:R-:W-:Y:S01]  /*16ca0*/  IMAD.WIDE R6, R21.reuse, 0x4, R10 ;  /* 0x0000000415067825 */ /* 0x050fe200078e020a */
[----:B------:R3:W-:Y:S03]  /*16cb0*/  @P6 STG.E desc[UR16][R4.64], R156 ;  /* 0x0000009c04006986 */ /* 0x0007e6000c101910 */
[----:B------:R-:W-:Y:S01]  /*16cc0*/  VIADD R21, R21, UR26 ;  /* 0x0000001a15157c36 */ /* 0x000fe20008000000 */
[----:B------:R-:W-:Y:S01]  /*16cd0*/  ISETP.GE.AND P6, PT, R0, UR4, PT ;  /* 0x0000000400007c0c */ /* 0x000fe2000bfc6270 */
[----:B------:R-:W-:Y:S01]  /*16ce0*/  ULDC UR4, c[0x0][0x228] ;  /* 0x00008a0000047ab9 */ /* 0x000fe20000000800 */
[----:B------:R-:W-:Y:S02]  /*16cf0*/  VIADD R0, R9, 0x2d ;  /* 0x0000002d09007836 */ /* 0x000fe40000000000 */
[C---:B--2---:R-:W-:Y:S01]  /*16d00*/  IMAD.WIDE R14, R21.reuse, 0x4, R2 ;  /* 0x00000004150e7825 */ /* 0x044fe200078e0202 */
[----:B------:R2:W-:Y:S01]  /*16d10*/  @P1 STG.E desc[UR16][R6.64], R104 ;  /* 0x0000006806001986 */ /* 0x0005e2000c101910 */
[----:B------:R-:W-:Y:S01]  /*16d20*/  ISETP.LT.AND P1, PT, R12, UR4, !P4 ;  /* 0x000000040c007c0c */ /* 0x000fe2000e721270 */
[----:B------:R-:W-:Y:S01]  /*16d30*/  ULDC UR4, c[0x0][0x22c] ;  /* 0x00008b0000047ab9 */ /* 0x000fe20000000800 */
[C---:B------:R-:W-:Y:S01]  /*16d40*/  IMAD.WIDE R16, R21.reuse, 0x4, R10 ;  /* 0x0000000415107825 */ /* 0x040fe200078e020a */
[----:B------:R4:W-:Y:S01]  /*16d50*/  @P3 STG.E desc[UR16][R14.64], R44 ;  /* 0x0000002c0e003986 */ /* 0x0009e2000c101910 */
[----:B------:R-:W-:-:S02]  /*16d60*/  IADD3 R21, R21, UR26, RZ ;  /* 0x0000001a15157c10 */ /* 0x000fc4000fffe0ff */
[----:B------:R-:W-:Y:S01]  /*16d70*/  ISETP.GE.AND P3, PT, R0, UR4, PT ;  /* 0x0000000400007c0c */ /* 0x000fe2000bf66270 */
[----:B------:R-:W-:Y:S02]  /*16d80*/  ULDC UR4, c[0x0][0x228] ;  /* 0x00008a0000047ab9 */ /* 0x000fe40000000800 */
[----:B------:R-:W-:Y:S01]  /*16d90*/  ISETP.LT.AND P4, PT, R13, UR4, !P4 ;  /* 0x000000040d007c0c */ /* 0x000fe2000e781270 */
[----:B------:R-:W-:Y:S01]  /*16da0*/  @P2 STG.E desc[UR16][R16.64], R108 ;  /* 0x0000006c10002986 */ /* 0x000fe2000c101910 */
[----:B---3--:R-:W-:Y:S01]  /*16db0*/  IMAD.WIDE R4, R21, 0x4, R2 ;  /* 0x0000000415047825 */ /* 0x008fe200078e0202 */
[----:B------:R-:W-:Y:S01]  /*16dc0*/  ISETP.LT.AND P2, PT, R12, UR6, !P5 ;  /* 0x000000060c007c0c */ /* 0x000fe2000ef41270 */
[----:B------:R-:W-:Y:S01]  /*16dd0*/  ULDC UR4, c[0x0][0x22c] ;  /* 0x00008b0000047ab9 */ /* 0x000fe20000000800 */
[----:B------:R-:W-:Y:S01]  /*16de0*/  ULDC UR6, c[0x0][0x228] ;  /* 0x00008a0000067ab9 */ /* 0x000fe20000000800 */
[----:B------:R-:W-:Y:S01]  /*16df0*/  VIADD R0, R9, 0x2e ;  /* 0x0000002e09007836 */ /* 0x000fe20000000000 */
[----:B------:R3:W-:Y:S01]  /*16e00*/  @P1 STG.E desc[UR16][R4.64], R157 ;  /* 0x0000009d04001986 */ /* 0x0007e2000c101910 */
[----:B------:R-:W-:-:S02]  /*16e10*/  VIADD R19, R21, UR26 ;  /* 0x0000001a15137c36 */ /* 0x000fc40008000000 */
[----:B--2---:R-:W-:Y:S01]  /*16e20*/  IMAD.WIDE R6, R21, 0x4, R10 ;  /* 0x0000000415067825 */ /* 0x004fe200078e020a */
[----:B------:R-:W-:Y:S01]  /*16e30*/  ISETP.GE.AND P1, PT, R0, UR4, PT ;  /* 0x0000000400007c0c */ /* 0x000fe2000bf26270 */
[----:B------:R-:W-:Y:S02]  /*16e40*/  ULDC UR4, c[0x0][0x228] ;  /* 0x00008a0000047ab9 */ /* 0x000fe40000000800 */
        /* <DEDUP_REMOVED lines=9> */
[C---:B---3--:R-:W-:Y:S01]  /*16ee0*/  IMAD.WIDE R4, R19.reuse, 0x4, R10 ;  /* 0x0000000413047825 */ /* 0x048fe200078e020a */
[----:B------:R-:W-:Y:S01]  /*16ef0*/  IADD3 R19, R19, UR26, RZ ;  /* 0x0000001a13137c10 */ /* 0x000fe2000fffe0ff */
[----:B------:R-:W-:Y:S02]  /*16f00*/  ULDC UR4, c[0x0][0x228] ;  /* 0x00008a0000047ab9 */ /* 0x000fe40000000800 */
[----:B------:R-:W-:Y:S01]  /*16f10*/  ISETP.LT.AND P6, PT, R13, UR4, !P6 ;  /* 0x000000040d007c0c */ /* 0x000fe2000f7c1270 */
[----:B------:R-:W-:Y:S01]  /*16f20*/  ULDC UR4, c[0x0][0x228] ;  /* 0x00008a0000047ab9 */ /* 0x000fe20000000800 */
[----:B--2---:R-:W-:Y:S01]  /*16f30*/  IMAD.WIDE R6, R19, 0x4, R2 ;  /* 0x0000000413067825 */ /* 0x004fe200078e0202 */
[----:B------:R2:W-:Y:S01]  /*16f40*/  @P5 STG.E desc[UR16][R4.64], R109 ;  /* 0x0000006d04005986 */ /* 0x0005e2000c101910 */
[----:B------:R-:W-:Y:S01]  /*16f50*/  ISETP.LT.AND P5, PT, R12, UR4, !P3 ;  /* 0x000000040c007c0c */ /* 0x000fe2000dfa1270 */
[----:B------:R-:W-:Y:S01]  /*16f60*/  ULDC UR4, c[0x0][0x22c] ;  /* 0x00008b0000047ab9 */ /* 0x000fe20000000800 */
[----:B------:R-:W-:-:S02]  /*16f70*/  VIADD R0, R9, 0x30 ;  /* 0x0000003009007836 */ /* 0x000fc40000000000 */
[----:B------:R3:W-:Y:S03]  /*16f80*/  @P2 STG.E desc[UR16][R6.64], R158 ;  /* 0x0000009e06002986 */ /* 0x0007e6000c101910 */
[----:B------:R-:W-:Y:S01]  /*16f90*/  ISETP.GE.AND P2, PT, R0, UR4, PT ;  /* 0x0000000400007c0c */ /* 0x000fe2000bf46270 */
[----:B------:R-:W-:Y:S01]  /*16fa0*/  ULDC UR4, c[0x0][0x228] ;  /* 0x00008a0000047ab9 */ /* 0x000fe20000000800 */
[----:B----4-:R-:W-:Y:S01]  /*16fb0*/  IMAD.WIDE R14, R19, 0x4, R10 ;  /* 0x00000004130e7825 */ /* 0x010fe200078e020a */
[----:B------:R-:W-:Y:S01]  /*16fc0*/  ISETP.LT.AND P3, PT, R13, UR4, !P3 ;  /* 0x000000040d007c0c */ /* 0x000fe2000df61270 */
[----:B------:R-:W-:Y:S02]  /*16fd0*/  ULDC UR4, c[0x0][0x228] ;  /* 0x00008a0000047ab9 */ /* 0x000fe40000000800 */
[----:B------:R-:W-:Y:S01]  /*16fe0*/  VIADD R21, R19, UR26 ;  /* 0x0000001a13157c36 */ /* 0x000fe20008000000 */
[----:B------:R4:W-:Y:S01]  /*16ff0*/  @P6 STG.E desc[UR16][R14.64], R106 ;  /* 0x0000006a0e006986 */ /* 0x0009e2000c101910 */
[----:B------:R-:W-:Y:S01]  /*17000*/  ISETP.LT.AND P6, PT, R12, UR4, !P1 ;  /* 0x000000040c007c0c */ /* 0x000fe2000cfc1270 */
[----:B------:R-:W-:-:S02]  /*17010*/  VIADD R0, R9, 0x31 ;  /* 0x0000003109007836 */ /* 0x000fc40000000000 */
[C---:B------:R-:W-:Y:S01]  /*17020*/  IMAD.WIDE R16, R21.reuse, 0x4, R2 ;  /* 0x0000000415107825 */ /* 0x040fe200078e0202 */
[----:B------:R-:W-:Y:S01]  /*17030*/  IADD3 R19, R21, UR26, RZ ;  /* 0x0000001a15137c10 */ /* 0x000fe2000fffe0ff */
[----:B------:R-:W-:Y:S01]  /*17040*/  ULDC UR4, c[0x0][0x22c] ;  /* 0x00008b0000047ab9 */ /* 0x000fe20000000800 */
[----:B------:R-:W-:Y:S01]  /*17050*/  ISETP.LT.AND P1, PT, R13, UR6, !P1 ;  /* 0x000000060d007c0c */ /* 0x000fe2000cf21270 */
[----:B--2---:R-:W-:Y:S01]  /*17060*/  IMAD.WIDE R4, R21, 0x4, R10 ;  /* 0x0000000415047825 */ /* 0x004fe200078e020a */
[----:B------:R2:W-:Y:S01]  /*17070*/  @P5 STG.E desc[UR16][R16.64], R46 ;  /* 0x0000002e10005986 */ /* 0x0005e2000c101910 */
[----:B------:R-:W-:Y:S01]  /*17080*/  ISETP.LT.AND P5, PT, R12, UR8, !P4 ;  /* 0x000000080c007c0c */ /* 0x000fe2000e7a1270 */
[----:B------:R-:W-:Y:S01]  /*17090*/  ULDC UR6, c[0x0][0x228] ;  /* 0x00008a0000067ab9 */ /* 0x000fe20000000800 */
[----:B---3--:R-:W-:Y:S01]  /*170a0*/  IMAD.WIDE R6, R19, 0x4, R2 ;  /* 0x0000000413067825 */ /* 0x008fe200078e0202 */
[----:B------:R3:W-:Y:S01]  /*170b0*/  @P3 STG.E desc[UR16][R4.64], R110 ;  /* 0x0000006e04003986 */ /* 0x0007e2000c101910 */
[----:B------:R-:W-:Y:S01]  /*170c0*/  ISETP.GE.AND P3, PT, R0, UR4, PT ;  /* 0x0000000400007c0c */ /* 0x000fe2000bf66270 */
[----:B------:R-:W-:Y:S01]  /*170d0*/  ULDC UR4, c[0x0][0x22c] ;  /* 0x00008b0000047ab9 */ /* 0x000fe20000000800 */
[----:B------:R-:W-:Y:S01]  /*170e0*/  VIADD R0, R9, 0x32 ;  /* 0x0000003209007836 */ /* 0x000fe20000000000 */
[----:B------:R-:W-:Y:S01]  /*170f0*/  ISETP.LT.AND P4, PT, R13, UR6, !P4 ;  /* 0x000000060d007c0c */ /* 0x000fe2000e781270 */
[C---:B----4-:R-:W-:Y:S01]  /*17100*/  IMAD.WIDE R14, R19.reuse, 0x4, R10 ;  /* 0x00000004130e7825 */ /* 0x050fe200078e020a */
[----:B------:R4:W-:Y:S01]  /*17110*/  @P6 STG.E desc[UR16][R6.64], R159 ;  /* 0x0000009f06006986 */ /* 0x0009e2000c101910 */
[----:B------:R-:W-:Y:S01]  /*17120*/  ULDC UR6, c[0x0][0x228] ;  /* 0x00008a0000067ab9 */ /* 0x000fe20000000800 */
[----:B------:R-:W-:Y:S01]  /*17130*/  ISETP.GE.AND P6, PT, R0, UR4, PT ;  /* 0x0000000400007c0c */ /* 0x000fe2000bfc6270 */
[----:B------:R-:W-:Y:S01]  /*17140*/  VIADD R21, R19, UR26 ;  /* 0x0000001a13157c36 */ /* 0x000fe20008000000 */
[----:B------:R-:W-:Y:S01]  /*17150*/  ULDC UR4, c[0x0][0x228] ;  /* 0x00008a0000047ab9 */ /* 0x000fe20000000800 */
[----:B------:R5:W-:Y:S01]  /*17160*/  @P1 STG.E desc[UR16][R14.64], R107 ;  /* 0x0000006b0e001986 */ /* 0x000be2000c101910 */
[----:B------:R-:W-:Y:S01]  /*17170*/  ISETP.LT.AND P1, PT, R12, UR4, !P2 ;  /* 0x000000040c007c0c */ /* 0x000fe2000d721270 */
[----:B--2---:R-:W-:Y:S01]  /*17180*/  IMAD.WIDE R16, R21, 0x4, R2 ;  /* 0x0000000415107825 */ /* 0x004fe200078e0202 */
[----:B------:R-:W-:-:S03]  /*17190*/  ULDC UR8, c[0x0][0x228] ;  /* 0x00008a0000087ab9 */ /* 0x000fc60000000800 */
[C---:B---3--:R-:W-:Y:S01]  /*171a0*/  IMAD.WIDE R4, R21.reuse, 0x4, R10 ;  /* 0x0000000415047825 */ /* 0x048fe200078e020a */
[----:B------:R-:W-:Y:S01]  /*171b0*/  IADD3 R21, R21, UR26, RZ ;  /* 0x0000001a15157c10 */ /* 0x000fe2000fffe0ff */
[----:B------:R2:W-:Y:S02]  /*171c0*/  @P5 STG.E desc[UR16][R16.64], R47 ;  /* 0x0000002f10005986 */ /* 0x0005e4000c101910 */
[----:B------:R-:W-:Y:S01]  /*171d0*/  VIADD R0, R9, 0x33 ;  /* 0x0000003309007836 */ /* 0x000fe20000000000 */
[----:B------:R-:W-:Y:S01]  /*171e0*/  ISETP.LT.AND P2, PT, R13, UR6, !P2 ;  /* 0x000000060d007c0c */ /* 0x000fe2000d741270 */
[----:B------:R-:W-:Y:S01]  /*171f0*/  ULDC UR4, c[0x0][0x22c] ;  /* 0x00008b0000047ab9 */ /* 0x000fe20000000800 */
[----:B------:R-:W-:Y:S01]  /*17200*/  ISETP.LT.AND P5, PT, R12, UR8, !P3 ;  /* 0x000000080c007c0c */ /* 0x000fe2000dfa1270 */
[----:B------:R3:W-:Y:S01]  /*17210*/  @P4 STG.E desc[UR16][R4.64], R111 ;  /* 0x0000006f04004986 */ /* 0x0007e2000c101910 */
[----:B------:R-:W-:Y:S01]  /*17220*/  ISETP.GE.AND P4, PT, R0, UR4, PT ;  /* 0x0000000400007c0c */ /* 0x000fe2000bf86270 */
[----:B----4-:R-:W-:Y:S01]  /*17230*/  IMAD.WIDE R6, R21, 0x4, R2 ;  /* 0x0000000415067825 */ /* 0x010fe200078e0202 */
[----:B------:R-:W-:Y:S01]  /*17240*/  ULDC UR4, c[0x0][0x22c] ;  /* 0x00008b0000047ab9 */ /* 0x000fe20000000800 */
[----:B------:R-:W-:Y:S01]  /*17250*/  ULDC UR6, c[0x0][0x228] ;  /* 0x00008a0000067ab9 */ /* 0x000fe20000000800 */
[----:B------:R-:W-:Y:S01]  /*17260*/  ULDC UR8, c[0x0][0x228] ;  /* 0x00008a0000087ab9 */ /* 0x000fe20000000800 */
[----:B------:R-:W-:-:S02]  /*17270*/  VIADD R0, R9, 0x34 ;  /* 0x0000003409007836 */ /* 0x000fc40000000000 */
[C---:B------:R-:W-:Y:S01]  /*17280*/  VIADD R19, R21.reuse, UR26 ;  /* 0x0000001a15137c36 */ /* 0x040fe20008000000 */
[----:B------:R4:W-:Y:S01]  /*17290*/  @P1 STG.E desc[UR16][R6.64], R164 ;  /* 0x000000a406001986 */ /* 0x0009e2000c101910 */
[----:B-----5:R-:W-:Y:S01]  /*172a0*/  IMAD.WIDE R14, R21, 0x4, R10 ;  /* 0x00000004150e7825 */ /* 0x020fe200078e020a */
[----:B------:R-:W-:Y:S01]  /*172b0*/  ISETP.GE.AND P1, PT, R0, UR4, PT ;  /* 0x0000000400007c0c */ /* 0x000fe2000bf26270 */
[----:B------:R-:W-:Y:S02]  /*172c0*/  ULDC UR4, c[0x0][0x228] ;  /* 0x00008a0000047ab9 */ /* 0x000fe40000000800 */
        /* <DEDUP_REMOVED lines=9> */
[----:B---3--:R-:W-:Y:S01]  /*17360*/  IMAD.WIDE R4, R19, 0x4, R10 ;  /* 0x0000000413047825 */ /* 0x008fe200078e020a */
[----:B------:R-:W-:Y:S01]  /*17370*/  ISETP.GE.AND P2, PT, R0, UR4, PT ;  /* 0x0000000400007c0c */ /* 0x000fe2000bf46270 */
[----:B------:R-:W-:Y:S01]  /*17380*/  ULDC UR4, c[0x0][0x22c] ;  /* 0x00008b0000047ab9 */ /* 0x000fe20000000800 */
[----:B------:R-:W-:Y:S01]  /*17390*/  ISETP.LT.AND P6, PT, R13, UR6, !P6 ;  /* 0x000000060d007c0c */ /* 0x000fe2000f7c1270 */
[----:B------:R-:W-:Y:S02]  /*173a0*/  VIADD R0, R9, 0x36 ;  /* 0x0000003609007836 */ /* 0x000fe40000000000 */
[C---:B----4-:R-:W-:Y:S01]  /*173b0*/  IMAD.WIDE R6, R21.reuse, 0x4, R2 ;  /* 0x0000000415067825 */ /* 0x050fe200078e0202 */
[----:B------:R3:W-:Y:S01]  /*173c0*/  @P3 STG.E desc[UR16][R4.64], R112 ;  /* 0x0000007004003986 */ /* 0x0007e2000c101910 */
[----:B------:R-:W-:Y:S01]  /*173d0*/  ULDC UR6, c[0x0][0x228] ;  /* 0x00008a0000067ab9 */ /* 0x000fe20000000800 */
[----:B------:R-:W-:Y:S01]  /*173e0*/  ISETP.GE.AND P3, PT, R0, UR4, PT ;  /* 0x0000000400007c0c */ /* 0x000fe2000bf66270 */
[----:B------:R-:W-:Y:S01]  /*173f0*/  ULDC UR4, c[0x0][0x228] ;  /* 0x00008a0000047ab9 */ /* 0x000fe20000000800 */
[----:B------:R4:W-:Y:S01]  /*17400*/  @P5 STG.E desc[UR16][R6.64], R165 ;  /* 0x000000a506005986 */ /* 0x0009e2000c101910 */
[----:B--2---:R-:W-:Y:S01]  /*17410*/  IMAD.WIDE R14, R21, 0x4, R10 ;  /* 0x00000004150e7825 */ /* 0x004fe200078e020a */
        /* <DEDUP_REMOVED lines=8> */
[----:B---3--:R-:W-:Y:S01]  /*174a0*/  IMAD.WIDE R4, R21, 0x4, R2 ;  /* 0x0000000415047825 */ /* 0x008fe200078e0202 */
[----:B------:R-:W-:-:S03]  /*174b0*/  ULDC UR4, c[0x0][0x22c] ;  /* 0x00008b0000047ab9 */ /* 0x000fc60000000800 */
[C---:B----4-:R-:W-:Y:S01]  /*174c0*/  IMAD.WIDE R6, R21.reuse, 0x4, R10 ;  /* 0x0000000415067825 */ /* 0x050fe200078e020a */
[----:B------:R-:W-:Y:S01]  /*174d0*/  IADD3 R21, R21, UR26, RZ ;  /* 0x0000001a15157c10 */ /* 0x000fe2000fffe0ff */
[----:B------:R3:W-:Y:S01]  /*174e0*/  @P5 STG.E desc[UR16][R4.64], R49 ;  /* 0x0000003104005986 */ /* 0x0007e2000c101910 */
[----:B------:R-:W-:Y:S01]  /*174f0*/  ISETP.LT.AND P1, PT, R13, UR6, !P1 ;  /* 0x000000060d007c0c */ /* 0x000fe2000cf21270 */
[----:B------:R-:W-:Y:S01]  /*17500*/  ULDC UR6, c[0x0][0x228] ;  /* 0x00008a0000067ab9 */ /* 0x000fe20000000800 */
[----:B------:R-:W-:Y:S01]  /*17510*/  ISETP.GE.AND P5, PT, R0, UR4, PT ;  /* 0x0000000400007c0c */ /* 0x000fe2000bfa6270 */
[----:B--2---:R-:W-:Y:S01]  /*17520*/  IMAD.WIDE R14, R21, 0x4, R2 ;  /* 0x00000004150e7825 */ /* 0x004fe200078e0202 */
        /* <DEDUP_REMOVED lines=14> */
[C---:B---3--:R-:W-:Y:S01]  /*17610*/  IMAD.WIDE R4, R21.reuse, 0x4, R2 ;  /* 0x0000000415047825 */ /* 0x048fe200078e0202 */
[----:B------:R-:W-:Y:S01]  /*17620*/  ULDC UR4, c[0x0][0x22c] ;  /* 0x00008b0000047ab9 */ /* 0x000fe20000000800 */
[C---:B------:R-:W-:Y:S01]  /*17630*/  IADD3 R19, R21.reuse, UR26, RZ ;  /* 0x0000001a15137c10 */ /* 0x040fe2000fffe0ff */
[----:B------:R-:W-:Y:S01]  /*17640*/  ULDC UR6, c[0x0][0x228] ;  /* 0x00008a0000067ab9 */ /* 0x000fe20000000800 */
[----:B--2---:R-:W-:Y:S01]  /*17650*/  IMAD.WIDE R6, R21, 0x4, R10 ;  /* 0x0000000415067825 */ /* 0x004fe200078e020a */
        /* <DEDUP_REMOVED lines=33> */
[----:B------:R-:W-:Y:S01]  /*17870*/  VIADD R19, R21, UR26 ;  /* 0x0000001a15137c36 */ /* 0x000fe20008000000 */
[----:B------:R-:W-:Y:S01]  /*17880*/  ISETP.LT.AND P4, PT, R13, UR6, !P4 ;  /* 0x000000060d007c0c */ /* 0x000fe2000e781270 */
[----:B--2---:R-:W-:Y:S01]  /*17890*/  IMAD.WIDE R4, R21, 0x4, R10 ;  /* 0x0000000415047825 */ /* 0x004fe200078e020a */
[----:B------:R-:W-:Y:S01]  /*178a0*/  ISETP.LT.AND P5, PT, R12, UR8, !P2 ;  /* 0x000000080c007c0c */ /* 0x000fe2000d7a1270 */
[----:B------:R-:W-:Y:S01]  /*178b0*/  ULDC UR4, c[0x0][0x22c] ;  /* 0x00008b0000047ab9 */ /* 0x000fe20000000800 */
[----:B------:R-:W-:Y:S01]  /*178c0*/  ULDC UR6, c[0x0][0x228] ;  /* 0x00008a0000067ab9 */ /* 0x000fe20000000800 */
[----:B------:R-:W-:Y:S01]  /*178d0*/  VIADD R0, R9, 0x3c ;  /* 0x0000003c09007836 */ /* 0x000fe20000000000 */
[----:B------:R2:W-:Y:S01]  /*178e0*/  @P6 STG.E desc[UR16][R4.64], R160 ;  /* 0x000000a004006986 */ /* 0x0005e2000c101910 */
[C---:B------:R-:W-:Y:S01]  /*178f0*/  VIADD R21, R19.reuse, UR26 ;  /* 0x0000001a13157c36 */ /* 0x040fe20008000000 */
[----:B------:R-:W-:Y:S01]  /*17900*/  ULDC UR8, c[0x0][0x228] ;  /* 0x00008a0000087ab9 */ /* 0x000fe20000000800 */
[----:B---3--:R-:W-:Y:S01]  /*17910*/  IMAD.WIDE R6, R19, 0x4, R2 ;  /* 0x0000000413067825 */ /* 0x008fe200078e0202 */
[----:B------:R-:W-:Y:S01]  /*17920*/  ISETP.GE.AND P6, PT, R0, UR4, PT ;  /* 0x0000000400007c0c */ /* 0x000fe2000bfc6270 */
[----:B------:R-:W-:Y:S01]  /*17930*/  ULDC UR4, c[0x0][0x22c] ;  /* 0x00008b0000047ab9 */ /* 0x000fe20000000800 */
[----:B------:R-:W-:Y:S01]  /*17940*/  IADD3 R0, R9, 0x3d, RZ ;  /* 0x0000003d09007810 */ /* 0x000fe20007ffe0ff */
[----:B----4-:R-:W-:Y:S01]  /*17950*/  IMAD.WIDE R14, R19, 0x4, R10 ;  /* 0x00000004130e7825 */ /* 0x010fe200078e020a */
[----:B------:R-:W-:Y:S01]  /*17960*/  ISETP.LT.AND P2, PT, R13, UR6, !P2 ;  /* 0x000000060d007c0c */ /* 0x000fe2000d741270 */
[----:B------:R3:W-:Y:S02]  /*17970*/  @P3 STG.E desc[UR16][R6.64], R52 ;  /* 0x0000003406003986 */ /* 0x0007e4000c101910 */
[----:B-----5:R-:W-:Y:S01]  /*17980*/  IMAD.WIDE R16, R21, 0x4, R2 ;  /* 0x0000000415107825 */ /* 0x020fe200078e0202 */
[----:B------:R-:W-:Y:S01]  /*17990*/  ISETP.GE.AND P3, PT, R0, UR4, PT ;  /* 0x0000000400007c0c */ /* 0x000fe2000bf66270 */
[----:B------:R4:W-:Y:S01]  /*179a0*/  @P4 STG.E desc[UR16][R14.64], R116 ;  /* 0x000000740e004986 */ /* 0x0009e2000c101910 */
[----:B------:R-:W-:Y:S01]  /*179b0*/  ULDC UR4, c[0x0][0x228] ;  /* 0x00008a0000047ab9 */ /* 0x000fe20000000800 */
[----:B------:R-:W-:-:S02]  /*179c0*/  ULDC UR6, c[0x0][0x228] ;  /* 0x00008a0000067ab9 */ /* 0x000fc40000000800 */
[----:B------:R5:W-:Y:S01]  /*179d0*/  @P5 STG.E desc[UR16][R16.64], R173 ;  /* 0x000000ad10005986 */ /* 0x000be2000c101910 */
[C---:B------:R-:W-:Y:S01]  /*179e0*/  ISETP.LT.AND P5, PT, R12.reuse, UR4, !P1 ;  /* 0x000000040c007c0c */ /* 0x040fe2000cfa1270 */
[----:B--2---:R-:W-:Y:S01]  /*179f0*/  IMAD.WIDE R4, R21, 0x4, R10 ;  /* 0x0000000415047825 */ /* 0x004fe200078e020a */
[----:B------:R-:W-:Y:S01]  /*17a00*/  ISETP.LT.AND P1, PT, R13, UR6, !P1 ;  /* 0x000000060d007c0c */ /* 0x000fe2000cf21270 */
[----:B------:R-:W-:Y:S02]  /*17a10*/  ULDC UR4, c[0x0][0x22c] ;  /* 0x00008b0000047ab9 */ /* 0x000fe40000000800 */
        /* <DEDUP_REMOVED lines=15> */
[----:B-----5:R-:W-:Y:S01]  /*17b10*/  IMAD.WIDE R16, R19, 0x4, R2 ;  /* 0x0000000413107825 */ /* 0x020fe200078e0202 */
        /* <DEDUP_REMOVED lines=9> */
[----:B--2---:R-:W-:Y:S01]  /*17bb0*/  IMAD.WIDE R4, R19, 0x4, R10 ;  /* 0x0000000413047825 */ /* 0x004fe200078e020a */
        /* <DEDUP_REMOVED lines=9> */
[----:B----4-:R-:W-:Y:S01]  /*17c50*/  IMAD.WIDE R14, R21, 0x4, R10 ;  /* 0x00000004150e7825 */ /* 0x010fe200078e020a */
        /* <DEDUP_REMOVED lines=13> */
[----:B------:R2:W-:Y:S03]  /*17d30*/  @P4 STG.E desc[UR16][R4.64], R175 ;  /* 0x000000af04004986 */ /* 0x0005e6000c101910 */
[----:B------:R-:W-:Y:S01]  /*17d40*/  VIADD R21, R21, UR26 ;  /* 0x0000001a15157c36 */ /* 0x000fe20008000000 */
[----:B------:R-:W-:Y:S01]  /*17d50*/  ISETP.GE.AND P4, PT, R0, UR4, PT ;  /* 0x0000000400007c0c */ /* 0x000fe2000bf86270 */
[----:B------:R-:W-:Y:S01]  /*17d60*/  ULDC UR4, c[0x0][0x228] ;  /* 0x00008a0000047ab9 */ /* 0x000fe20000000800 */
[----:B------:R-:W-:Y:S02]  /*17d70*/  VIADD R0, R9, 0x43 ;  /* 0x0000004309007836 */ /* 0x000fe40000000000 */
[C---:B----4-:R-:W-:Y:S01]  /*17d80*/  IMAD.WIDE R14, R21.reuse, 0x4, R2 ;  /* 0x00000004150e7825 */ /* 0x050fe200078e0202 */
        /* <DEDUP_REMOVED lines=10> */
[----:B--2---:R-:W-:Y:S01]  /*17e30*/  IMAD.WIDE R4, R21, 0x4, R2 ;  /* 0x0000000415047825 */ /* 0x004fe200078e0202 */
[----:B------:R-:W-:Y:S01]  /*17e40*/  ISETP.LT.AND P5, PT, R12, UR6, !P6 ;  /* 0x000000060c007c0c */ /* 0x000fe2000f7a1270 */
[----:B------:R-:W-:Y:S01]  /*17e50*/  ULDC UR4, c[0x0][0x22c] ;  /* 0x00008b0000047ab9 */ /* 0x000fe20000000800 */
[----:B------:R-:W-:Y:S01]  /*17e60*/  ULDC UR6, c[0x0][0x228] ;  /* 0x00008a0000067ab9 */ /* 0x000fe20000000800 */
[----:B------:R-:W-:Y:S01]  /*17e70*/  VIADD R0, R9, 0x44 ;  /* 0x0000004409007836 */ /* 0x000fe20000000000 */
[----:B------:R2:W-:Y:S01]  /*17e80*/  @P2 STG.E desc[UR16][R4.64], R180 ;  /* 0x000000b404002986 */ /* 0x0005e2000c101910 */
[----:B------:R-:W-:-:S02]  /*17e90*/  VIADD R19, R21, UR26 ;  /* 0x0000001a15137c36 */ /* 0x000fc40008000000 */
[----:B---3--:R-:W-:Y:S01]  /*17ea0*/  IMAD.WIDE R6, R21, 0x4, R10 ;  /* 0x0000000415067825 */ /* 0x008fe200078e020a */
        /* <DEDUP_REMOVED lines=11> */
[C---:B--2---:R-:W-:Y:S01]  /*17f60*/  IMAD.WIDE R4, R19.reuse, 0x4, R10 ;  /* 0x0000000413047825 */ /* 0x044fe200078e020a */
[----:B------:R-:W-:Y:S01]  /*17f70*/  IADD3 R19, R19, UR26, RZ ;  /* 0x0000001a13137c10 */ /* 0x000fe2000fffe0ff */
[----:B------:R-:W-:Y:S02]  /*17f80*/  ULDC UR4, c[0x0][0x228] ;  /* 0x00008a0000047ab9 */ /* 0x000fe40000000800 */
[----:B------:R-:W-:Y:S01]  /*17f90*/  ISETP.LT.AND P4, PT, R13, UR4, !P4 ;  /* 0x000000040d007c0c */ /* 0x000fe2000e781270 */
[----:B------:R-:W-:Y:S01]  /*17fa0*/  ULDC UR4, c[0x0][0x228] ;  /* 0x00008a0000047ab9 */ /* 0x000fe20000000800 */
[----:B---3--:R-:W-:Y:S01]  /*17fb0*/  IMAD.WIDE R6, R19, 0x4, R2 ;  /* 0x0000000413067825 */ /* 0x008fe200078e0202 */
        /* <DEDUP_REMOVED lines=20> */
[----:B------:R-:W-:Y:S02]  /*18100*/  ULDC UR6, c[0x0][0x228] ;  /* 0x00008a0000067ab9 */ /* 0x000fe40000000800 */
[----:B---3--:R-:W-:Y:S01]  /*18110*/  IMAD.WIDE R6, R19, 0x4, R2 ;  /* 0x0000000413067825 */ /* 0x008fe200078e0202 */
[----:B------:R3:W-:Y:S01]  /*18120*/  @P3 STG.E desc[UR16][R4.64], R121 ;  /* 0x0000007904003986 */ /* 0x0007e2000c101910 */
[----:B------:R-:W-:Y:S01]  /*18130*/  ISETP.GE.AND P3, PT, R0, UR4, PT ;  /* 0x0000000400007c0c */ /* 0x000fe2000bf66270 */
[----:B------:R-:W-:Y:S01]  /*18140*/  ULDC UR4, c[0x0][0x22c] ;  /* 0x00008b0000047ab9 */ /* 0x000fe20000000800 */
[----:B------:R-:W-:Y:S01]  /*18150*/  VIADD R0, R9, 0x48 ;  /* 0x0000004809007836 */ /* 0x000fe20000000000 */
[----:B------:R-:W-:Y:S01]  /*18160*/  ISETP.LT.AND P6, PT, R12, UR8, !P1 ;  /* 0x000000080c007c0c */ /* 0x000fe2000cfc1270 */
        /* <DEDUP_REMOVED lines=8> */
[C---:B--2---:R-:W-:Y:S01]  /*181f0*/  IMAD.WIDE R16, R21.reuse, 0x4, R2 ;  /* 0x0000000415107825 */ /* 0x044fe200078e0202 */
[----:B------:R-:W-:Y:S01]  /*18200*/  ULDC UR6, c[0x0][0x228] ;  /* 0x00008a0000067ab9 */ /* 0x000fe20000000800 */
[----:B------:R-:W-:Y:S01]  /*18210*/  ULDC UR4, c[0x0][0x22c] ;  /* 0x00008b0000047ab9 */ /* 0x000fe20000000800 */
[----:B------:R-:W-:Y:S01]  /*18220*/  ULDC UR8, c[0x0][0x228] ;  /* 0x00008a0000087ab9 */ /* 0x000fe20000000800 */
[C---:B---3--:R-:W-:Y:S01]  /*18230*/  IMAD.WIDE R4, R21.reuse, 0x4, R10 ;  /* 0x0000000415047825 */ /* 0x048fe200078e020a */
[----:B------:R-:W-:-:S03]  /*18240*/  IADD3 R21, R21, UR26, RZ ;  /* 0x0000001a15157c10 */ /* 0x000fc6000fffe0ff */
[----:B------:R-:W-:Y:S01]  /*18250*/  VIADD R0, R9, 0x49 ;  /* 0x0000004909007836 */ /* 0x000fe20000000000 */
[----:B------:R2:W-:Y:S01]  /*18260*/  @P6 STG.E desc[UR16][R16.64], R58 ;  /* 0x0000003a10006986 */ /* 0x0005e2000c101910 */
[----:B------:R-:W-:Y:S01]  /*18270*/  ISETP.LT.AND P5, PT, R13, UR6, !P5 ;  /* 0x000000060d007c0c */ /* 0x000fe2000efa1270 */
[----:B----4-:R-:W-:Y:S01]  /*18280*/  IMAD.WIDE R6, R21, 0x4, R2 ;  /* 0x0000000415067825 */ /* 0x010fe200078e0202 */
[----:B------:R-:W-:Y:S01]  /*18290*/  ISETP.LT.AND P6, PT, R12, UR8, !P3 ;  /* 0x000000080c007c0c */ /* 0x000fe2000dfc1270 */
[----:B------:R3:W-:Y:S01]  /*182a0*/  @P1 STG.E desc[UR16][R4.64], R122 ;  /* 0x0000007a04001986 */ /* 0x0007e2000c101910 */
[----:B------:R-:W-:Y:S01]  /*182b0*/  ISETP.GE.AND P1, PT, R0, UR4, PT ;  /* 0x0000000400007c0c */ /* 0x000fe2000bf26270 */
[----:B------:R-:W-:Y:S01]  /*182c0*/  VIADD R0, R9, 0x4a ;  /* 0x0000004a09007836 */ /* 0x000fe20000000000 */
[----:B------:R-:W-:Y:S01]  /*182d0*/  ULDC UR4, c[0x0][0x22c] ;  /* 0x00008b0000047ab9 */ /* 0x000fe20000000800 */
[----:B------:R4:W-:Y:S01]  /*182e0*/  @P2 STG.E desc[UR16][R6.64], R183 ;  /* 0x000000b706002986 */ /* 0x0009e2000c101910 */
[C---:B-----5:R-:W-:Y:S01]  /*182f0*/  IMAD.WIDE R14, R21.reuse, 0x4, R10 ;  /* 0x00000004150e7825 */ /* 0x060fe200078e020a */
[----:B------:R-:W-:Y:S01]  /*18300*/  ULDC UR6, c[0x0][0x228] ;  /* 0x00008a0000067ab9 */ /* 0x000fe20000000800 */
[----:B------:R-:W-:Y:S01]  /*18310*/  ISETP.GE.AND P2, PT, R0, UR4, PT ;  /* 0x0000000400007c0c */ /* 0x000fe2000bf46270 */
[----:B------:R-:W-:Y:S01]  /*18320*/  ULDC UR4, c[0x0][0x228] ;  /* 0x00008a0000047ab9 */ /* 0x000fe20000000800 */
[----:B------:R-:W-:Y:S01]  /*18330*/  VIADD R19, R21, UR26 ;  /* 0x0000001a15137c36 */ /* 0x000fe20008000000 */
[----:B------:R-:W-:Y:S01]  /*18340*/  ISETP.LT.AND P3, PT, R13, UR4, !P3 ;  /* 0x000000040d007c0c */ /* 0x000fe2000df61270 */
[----:B------:R-:W-:Y:S01]  /*18350*/  ULDC UR4, c[0x0][0x228] ;  /* 0x00008a0000047ab9 */ /* 0x000fe20000000800 */
[----:B------:R5:W-:Y:S01]  /*18360*/  @P5 STG.E desc[UR16][R14.64], R171 ;  /* 0x000000ab0e005986 */ /* 0x000be2000c101910 */
[----:B--2---:R-:W-:Y:S01]  /*18370*/  IMAD.WIDE R16, R19, 0x4, R2 ;  /* 0x0000000413107825 */ /* 0x004fe200078e0202 */
[----:B------:R-:W-:Y:S01]  /*18380*/  ISETP.LT.AND P5, PT, R12, UR4, !P4 ;  /* 0x000000040c007c0c */ /* 0x000fe2000e7a1270 */
[----:B------:R-:W-:Y:S01]  /*18390*/  ULDC UR4, c[0x0][0x22c] ;  /* 0x00008b0000047ab9 */ /* 0x000fe20000000800 */
[----:B------:R-:W-:Y:S01]  /*183a0*/  ULDC UR8, c[0x0][0x228] ;  /* 0x00008a0000087ab9 */ /* 0x000fe20000000800 */
[----:B------:R-:W-:Y:S01]  /*183b0*/  VIADD R0, R9, 0x4b ;  /* 0x0000004b09007836 */ /* 0x000fe20000000000 */
[C---:B------:R-:W-:Y:S01]  /*183c0*/  IADD3 R21, R19.reuse, UR26, RZ ;  /* 0x0000001a13157c10 */ /* 0x040fe2000fffe0ff */
[----:B------:R-:W-:Y:S01]  /*183d0*/  @P6 STG.E desc[UR16][R16.64], R59 ;  /* 0x0000003b10006986 */ /* 0x000fe2000c101910 */
[----:B---3--:R-:W-:Y:S01]  /*183e0*/  IMAD.WIDE R4, R19, 0x4, R10 ;  /* 0x0000000413047825 */ /* 0x008fe200078e020a */
[----:B------:R-:W-:Y:S01]  /*183f0*/  ISETP.LT.AND P4, PT, R13, UR6, !P4 ;  /* 0x000000060d007c0c */ /* 0x000fe2000e781270 */
[----:B------:R-:W-:Y:S01]  /*18400*/  ULDC UR6, c[0x0][0x228] ;  /* 0x00008a0000067ab9 */ /* 0x000fe20000000800 */
[----:B------:R-:W-:Y:S01]  /*18410*/  ISETP.GE.AND P6, PT, R0, UR4, PT ;  /* 0x0000000400007c0c */ /* 0x000fe2000bfc6270 */
[----:B------:R-:W-:Y:S01]  /*18420*/  VIADD R0, R9, 0x4c ;  /* 0x0000004c09007836 */ /* 0x000fe20000000000 */
[----:B------:R-:W-:Y:S01]  /*18430*/  ULDC UR4, c[0x0][0x22c] ;  /* 0x00008b0000047ab9 */ /* 0x000fe20000000800 */
[C---:B----4-:R-:W-:Y:S01]  /*18440*/  IMAD.WIDE R6, R21.reuse, 0x4, R2 ;  /* 0x0000000415067825 */ /* 0x050fe200078e0202 */
[----:B------:R2:W-:Y:S02]  /*18450*/  @P3 STG.E desc[UR16][R4.64], R123 ;  /* 0x0000007b04003986 */ /* 0x0005e4000c101910 */
[----:B------:R-:W-:Y:S01]  /*18460*/  ISETP.GE.AND P3, PT, R0, UR4, PT ;  /* 0x0000000400007c0c */ /* 0x000fe2000bf66270 */
[----:B------:R-:W-:Y:S01]  /*18470*/  ULDC UR4, c[0x0][0x228] ;  /* 0x00008a0000047ab9 */ /* 0x000fe20000000800 */
[----:B------:R3:W-:Y:S01]  /*18480*/  @P5 STG.E desc[UR16][R6.64], R188 ;  /* 0x000000bc06005986 */ /* 0x0007e2000c101910 */
[----:B-----5:R-:W-:Y:S01]  /*18490*/  IMAD.WIDE R14, R21, 0x4, R10 ;  /* 0x00000004150e7825 */ /* 0x020fe200078e020a */
        /* <DEDUP_REMOVED lines=10> */
[C---:B---3--:R-:W-:Y:S01]  /*18540*/  IMAD.WIDE R6, R21.reuse, 0x4, R10 ;  /* 0x0000000415067825 */ /* 0x048fe200078e020a */
[----:B------:R-:W-:Y:S01]  /*18550*/  IADD3 R21, R21, UR26, RZ ;  /* 0x0000001a15157c10 */ /* 0x000fe2000fffe0ff */
[----:B------:R2:W-:Y:S01]  /*18560*/  @P5 STG.E desc[UR16][R4.64], R60 ;  /* 0x0000003c04005986 */ /* 0x0005e2000c101910 */
[----:B------:R-:W-:Y:S01]  /*18570*/  ISETP.LT.AND P2, PT, R13, UR6, !P2 ;  /* 0x000000060d007c0c */ /* 0x000fe2000d741270 */
[----:B------:R-:W-:Y:S01]  /*18580*/  ULDC UR6, c[0x0][0x228] ;  /* 0x00008a0000067ab9 */ /* 0x000fe20000000800 */
[----:B------:R-:W-:Y:S01]  /*18590*/  ISETP.GE.AND P5, PT, R0, UR4, PT ;  /* 0x0000000400007c0c */ /* 0x000fe2000bfa6270 */
[----:B----4-:R-:W-:Y:S01]  /*185a0*/  IMAD.WIDE R14, R21, 0x4, R2 ;  /* 0x00000004150e7825 */ /* 0x010fe200078e0202 */
        /* <DEDUP_REMOVED lines=51> */
[----:B------:R-:W-:Y:S01]  /*188e0*/  ISETP.LT.AND P3, PT, R12, UR4, !P1 ;  /* 0x000000040c007c0c */ /* 0x000fe2000cf61270 */
[----:B--2---:R-:W-:Y:S01]  /*188f0*/  IMAD.WIDE R4, R21, 0x4, R10 ;  /* 0x0000000415047825 */ /* 0x004fe200078e020a */
[----:B------:R-:W-:Y:S01]  /*18900*/  ISETP.LT.AND P1, PT, R13, UR6, !P1 ;  /* 0x000000060d007c0c */ /* 0x000fe2000cf21270 */
[----:B------:R-:W-:Y:S01]  /*18910*/  ULDC UR4, c[0x0][0x22c] ;  /* 0x00008b0000047ab9 */ /* 0x000fe20000000800 */
[----:B------:R-:W-:Y:S01]  /*18920*/  ULDC UR6, c[0x0][0x228] ;  /* 0x00008a0000067ab9 */ /* 0x000fe20000000800 */
[----:B------:R-:W-:Y:S02]  /*18930*/  VIADD R0, R9, 0x52 ;  /* 0x0000005209007836 */ /* 0x000fe40000000000 */
[----:B------:R-:W-:Y:S01]  /*18940*/  VIADD R19, R21, UR26 ;  /* 0x0000001a15137c36 */ /* 0x000fe20008000000 */
[----:B------:R2:W-:Y:S02]  /*18950*/  @P4 STG.E desc[UR16][R4.64], R179 ;  /* 0x000000b304004986 */ /* 0x0005e4000c101910 */
[----:B------:R-:W-:Y:S01]  /*18960*/  ISETP.GE.AND P4, PT, R0, UR4, PT ;  /* 0x0000000400007c0c */ /* 0x000fe2000bf86270 */
[----:B---3--:R-:W-:Y:S01]  /*18970*/  IMAD.WIDE R6, R19, 0x4, R2 ;  /* 0x0000000413067825 */ /* 0x008fe200078e0202 */
[----:B------:R-:W-:Y:S01]  /*18980*/  IADD3 R0, R9, 0x53, RZ ;  /* 0x0000005309007810 */ /* 0x000fe20007ffe0ff */
[----:B------:R-:W-:Y:S01]  /*18990*/  ULDC UR4, c[0x0][0x22c] ;  /* 0x00008b0000047ab9 */ /* 0x000fe20000000800 */
        /* <DEDUP_REMOVED lines=9> */
[C---:B-----5:R-:W-:Y:S01]  /*18a30*/  IMAD.WIDE R16, R21.reuse, 0x4, R2 ;  /* 0x0000000415107825 */ /* 0x060fe200078e0202 */
[----:B------:R-:W-:Y:S01]  /*18a40*/  ULDC UR6, c[0x0][0x228] ;  /* 0x00008a0000067ab9 */ /* 0x000fe20000000800 */
[----:B------:R-:W-:Y:S01]  /*18a50*/  ULDC UR4, c[0x0][0x22c] ;  /* 0x00008b0000047ab9 */ /* 0x000fe20000000800 */
[----:B------:R-:W-:Y:S01]  /*18a60*/  ULDC UR8, c[0x0][0x228] ;  /* 0x00008a0000087ab9 */ /* 0x000fe20000000800 */
[----:B--2---:R-:W-:Y:S01]  /*18a70*/  IMAD.WIDE R4, R21, 0x4, R10 ;  /* 0x0000000415047825 */ /* 0x004fe200078e020a */
[----:B------:R-:W-:-:S03]  /*18a80*/  ISETP.LT.AND P2, PT, R13, UR6, !P2 ;  /* 0x000000060d007c0c */ /* 0x000fc6000d741270 */
[----:B------:R-:W-:Y:S01]  /*18a90*/  VIADD R0, R9, 0x54 ;  /* 0x0000005409007836 */ /* 0x000fe20000000000 */
[----:B------:R2:W-:Y:S01]  /*18aa0*/  @P5 STG.E desc[UR16][R16.64], R192 ;  /* 0x000000c010005986 */ /* 0x0005e2000c101910 */
[----:B------:R-:W-:Y:S01]  /*18ab0*/  VIADD R21, R21, UR26 ;  /* 0x0000001a15157c36 */ /* 0x000fe20008000000 */
[----:B------:R-:W-:Y:S02]  /*18ac0*/  ULDC UR6, c[0x0][0x228] ;  /* 0x00008a0000067ab9 */ /* 0x000fe40000000800 */
[----:B------:R5:W-:Y:S01]  /*18ad0*/  @P6 STG.E desc[UR16][R4.64], R184 ;  /* 0x000000b804006986 */ /* 0x000be2000c101910 */
[----:B---3--:R-:W-:Y:S01]  /*18ae0*/  IMAD.WIDE R6, R21, 0x4, R2 ;  /* 0x0000000415067825 */ /* 0x008fe200078e0202 */
[----:B------:R-:W-:Y:S01]  /*18af0*/  ISETP.GE.AND P6, PT, R0, UR4, PT ;  /* 0x0000000400007c0c */ /* 0x000fe2000bfc6270 */
[----:B------:R-:W-:Y:S01]  /*18b00*/  ULDC UR4, c[0x0][0x22c] ;  /* 0x00008b0000047ab9 */ /* 0x000fe20000000800 */
[----:B------:R-:W-:Y:S02]  /*18b10*/  IADD3 R0, R9, 0x55, RZ ;  /* 0x0000005509007810 */ /* 0x000fe40007ffe0ff */
[----:B------:R-:W-:Y:S01]  /*18b20*/  ISETP.LT.AND P5, PT, R12, UR8, !P4 ;  /* 0x000000080c007c0c */ /* 0x000fe2000e7a1270 */
[----:B------:R3:W-:Y:S01]  /*18b30*/  @P1 STG.E desc[UR16][R6.64], R64 ;  /* 0x0000004006001986 */ /* 0x0007e2000c101910 */
[C---:B----4-:R-:W-:Y:S01]  /*18b40*/  IMAD.WIDE R14, R21.reuse, 0x4, R10 ;  /* 0x00000004150e7825 */ /* 0x050fe200078e020a */
[----:B------:R-:W-:Y:S01]  /*18b50*/  ISETP.GE.AND P1, PT, R0, UR4, PT ;  /* 0x0000000400007c0c */ /* 0x000fe2000bf26270 */
[----:B------:R-:W-:Y:S01]  /*18b60*/  ULDC UR4, c[0x0][0x228] ;  /* 0x00008a0000047ab9 */ /* 0x000fe20000000800 */
[----:B------:R-:W-:Y:S01]  /*18b70*/  ULDC UR8, c[0x0][0x228] ;  /* 0x00008a0000087ab9 */ /* 0x000fe20000000800 */
[----:B------:R-:W-:Y:S01]  /*18b80*/  VIADD R19, R21, UR26 ;  /* 0x0000001a15137c36 */ /* 0x000fe20008000000 */
[----:B------:R-:W-:Y:S01]  /*18b90*/  ISETP.LT.AND P4, PT, R13, UR4, !P4 ;  /* 0x000000040d007c0c */ /* 0x000fe2000e781270 */
[----:B------:R-:W-:Y:S01]  /*18ba0*/  ULDC UR4, c[0x0][0x228] ;  /* 0x00008a0000047ab9 */ /* 0x000fe20000000800 */
[----:B------:R4:W-:Y:S01]  /*18bb0*/  @P2 STG.E desc[UR16][R14.64], R128 ;  /* 0x000000800e002986 */ /* 0x0009e2000c101910 */
[----:B--2---:R-:W-:Y:S01]  /*18bc0*/  IMAD.WIDE R16, R19, 0x4, R2 ;  /* 0x0000000413107825 */ /* 0x004fe200078e0202 */
[----:B------:R-:W-:Y:S01]  /*18bd0*/  ISETP.LT.AND P2, PT, R12, UR4, !P3 ;  /* 0x000000040c007c0c */ /* 0x000fe2000df41270 */
[----:B------:R-:W-:-:S02]  /*18be0*/  ULDC UR4, c[0x0][0x22c] ;  /* 0x00008b0000047ab9 */ /* 0x000fc40000000800 */
[----:B------:R-:W-:Y:S01]  /*18bf0*/  VIADD R0, R9, 0x56 ;  /* 0x0000005609007836 */ /* 0x000fe20000000000 */
[----:B------:R-:W-:Y:S01]  /*18c00*/  @P5 STG.E desc[UR16][R16.64], R193 ;  /* 0x000000c110005986 */ /* 0x000fe2000c101910 */
[----:B------:R-:W-:Y:S01]  /*18c10*/  VIADD R21, R19, UR26 ;  /* 0x0000001a13157c36 */ /* 0x000fe20008000000 */
[----:B------:R-:W-:Y:S01]  /*18c20*/  ISETP.LT.AND P3, PT, R13, UR6, !P3 ;  /* 0x000000060d007c0c */ /* 0x000fe2000df61270 */
[----:B-----5:R-:W-:Y:S01]  /*18c30*/  IMAD.WIDE R4, R19, 0x4, R10 ;  /* 0x0000000413047825 */ /* 0x020fe200078e020a */
[----:B------:R-:W-:Y:S01]  /*18c40*/  ISETP.GE.AND P5, PT, R0, UR4, PT ;  /* 0x0000000400007c0c */ /* 0x000fe2000bfa6270 */
        /* <DEDUP_REMOVED lines=67> */
[----:B------:R3:W-:Y:S01]  /*19080*/  @P1 STG.E desc[UR16][R6.64], R196 ;  /* 0x000000c406001986 */ /* 0x0007e2000c101910 */
[C---:B------:R-:W-:Y:S02]  /*19090*/  VIADD R21, R19.reuse, UR26 ;  /* 0x0000001a13157c36 */ /* 0x040fe40008000000 */
[----:B------:R-:W-:Y:S01]  /*190a0*/  ISETP.GE.AND P1, PT, R0, UR4, PT ;  /* 0x0000000400007c0c */ /* 0x000fe2000bf26270 */
[----:B------:R-:W-:Y:S01]  /*190b0*/  ULDC UR4, c[0x0][0x228] ;  /* 0x00008a0000047ab9 */ /* 0x000fe20000000800 */
[----:B----4-:R-:W-:Y:S01]  /*190c0*/  IMAD.WIDE R14, R19, 0x4, R10 ;  /* 0x00000004130e7825 */ /* 0x010fe200078e020a */
[----:B------:R-:W-:Y:S01]  /*190d0*/  ISETP.LT.AND P3, PT, R13, UR4, !P3 ;  /* 0x000000040d007c0c */ /* 0x000fe2000df61270 */
[----:B------:R-:W-:Y:S02]  /*190e0*/  ULDC UR4, c[0x0][0x228] ;  /* 0x00008a0000047ab9 */ /* 0x000fe40000000800 */
[C---:B------:R-:W-:Y:S01]  /*190f0*/  IMAD.WIDE R16, R21.reuse, 0x4, R2 ;  /* 0x0000000415107825 */ /* 0x040fe200078e0202 */
[----:B------:R4:W-:Y:S01]  /*19100*/  @P2 STG.E desc[UR16][R14.64], R216 ;  /* 0x000000d80e002986 */ /* 0x0009e2000c101910 */
[C---:B------:R-:W-:Y:S01]  /*19110*/  ISETP.LT.AND P2, PT, R12.reuse, UR4, !P6 ;  /* 0x000000040c007c0c */ /* 0x040fe2000f741270 */
[----:B------:R-:W-:Y:S01]  /*19120*/  ULDC UR4, c[0x0][0x22c] ;  /* 0x00008b0000047ab9 */ /* 0x000fe20000000800 */
[C---:B------:R-:W-:Y:S01]  /*19130*/  IADD3 R19, R21.reuse, UR26, RZ ;  /* 0x0000001a15137c10 */ /* 0x040fe2000fffe0ff */
[----:B------:R5:W-:Y:S01]  /*19140*/  @P4 STG.E desc[UR16][R16.64], R68 ;  /* 0x0000004410004986 */ /* 0x000be2000c101910 */
[----:B--2---:R-:W-:Y:S01]  /*19150*/  IMAD.WIDE R4, R21, 0x4, R10 ;  /* 0x0000000415047825 */ /* 0x004fe200078e020a */
[----:B------:R-:W-:Y:S01]  /*19160*/  ISETP.LT.AND P6, PT, R13, UR6, !P6 ;  /* 0x000000060d007c0c */ /* 0x000fe2000f7c1270 */
[----:B------:R-:W-:Y:S01]  /*19170*/  ULDC UR6, c[0x0][0x228] ;  /* 0x00008a0000067ab9 */ /* 0x000fe20000000800 */
[----:B------:R-:W-:Y:S01]  /*19180*/  ISETP.LT.AND P4, PT, R12, UR8, !P5 ;  /* 0x000000080c007c0c */ /* 0x000fe2000ef81270 */
[----:B------:R-:W-:Y:S01]  /*19190*/  VIADD R0, R9, 0x5d ;  /* 0x0000005d09007836 */ /* 0x000fe20000000000 */
[----:B------:R2:W-:Y:S01]  /*191a0*/  @P3 STG.E desc[UR16][R4.64], R132 ;  /* 0x0000008404003986 */ /* 0x0005e2000c101910 */
[C---:B------:R-:W-:Y:S01]  /*191b0*/  VIADD R21, R19.reuse, UR26 ;  /* 0x0000001a13157c36 */ /* 0x040fe20008000000 */
[----:B------:R-:W-:Y:S01]  /*191c0*/  ULDC UR8, c[0x0][0x228] ;  /* 0x00008a0000087ab9 */ /* 0x000fe20000000800 */
[----:B---3--:R-:W-:Y:S01]  /*191d0*/  IMAD.WIDE R6, R19, 0x4, R2 ;  /* 0x0000000413067825 */ /* 0x008fe200078e0202 */
[----:B------:R-:W-:Y:S01]  /*191e0*/  ISETP.GE.AND P3, PT, R0, UR4, PT ;  /* 0x0000000400007c0c */ /* 0x000fe2000bf66270 */
[----:B------:R-:W-:-:S02]  /*191f0*/  ULDC UR4, c[0x0][0x22c] ;  /* 0x00008b0000047ab9 */ /* 0x000fc40000000800 */
[----:B------:R-:W-:Y:S01]  /*19200*/  VIADD R0, R9, 0x5e ;  /* 0x0000005e09007836 */ /* 0x000fe20000000000 */
[----:B------:R-:W-:Y:S01]  /*19210*/  ISETP.LT.AND P5, PT, R13, UR6, !P5 ;  /* 0x000000060d007c0c */ /* 0x000fe2000efa1270 */
[----:B----4-:R-:W-:Y:S01]  /*19220*/  IMAD.WIDE R14, R19, 0x4, R10 ;  /* 0x00000004130e7825 */ /* 0x010fe200078e020a */
[----:B------:R3:W-:Y:S01]  /*19230*/  @P2 STG.E desc[UR16][R6.64], R197 ;  /* 0x000000c506002986 */ /* 0x0007e2000c101910 */
[----:B------:R-:W-:Y:S02]  /*19240*/  ULDC UR6, c[0x0][0x228] ;  /* 0x00008a0000067ab9 */ /* 0x000fe40000000800 */
[----:B-----5:R-:W-:Y:S01]  /*19250*/  IMAD.WIDE R16, R21, 0x4, R2 ;  /* 0x0000000415107825 */ /* 0x020fe200078e0202 */
[----:B------:R-:W-:Y:S01]  /*19260*/  ISETP.GE.AND P2, PT, R0, UR4, PT ;  /* 0x0000000400007c0c */ /* 0x000fe2000bf46270 */
[----:B------:R4:W-:Y:S01]  /*19270*/  @P6 STG.E desc[UR16][R14.64], R217 ;  /* 0x000000d90e006986 */ /* 0x0009e2000c101910 */
[----:B------:R-:W-:-:S03]  /*19280*/  ULDC UR4, c[0x0][0x228] ;  /* 0x00008a0000047ab9 */ /* 0x000fc60000000800 */
[----:B------:R5:W-:Y:S01]  /*19290*/  @P4 STG.E desc[UR16][R16.64], R69 ;  /* 0x0000004510004986 */ /* 0x000be2000c101910 */
[C---:B------:R-:W-:Y:S01]  /*192a0*/  ISETP.LT.AND P4, PT, R12.reuse, UR4, !P1 ;  /* 0x000000040c007c0c */ /* 0x040fe2000cf81270 */
[C---:B--2---:R-:W-:Y:S01]  /*192b0*/  IMAD.WIDE R4, R21.reuse, 0x4, R10 ;  /* 0x0000000415047825 */ /* 0x044fe200078e020a */
[----:B------:R-:W-:Y:S01]  /*192c0*/  IADD3 R21, R21, UR26, RZ ;  /* 0x0000001a15157c10 */ /* 0x000fe2000fffe0ff */
[----:B------:R-:W-:Y:S02]  /*192d0*/  ULDC UR4, c[0x0][0x22c] ;  /* 0x00008b0000047ab9 */ /* 0x000fe40000000800 */
[----:B------:R-:W-:Y:S01]  /*192e0*/  VIADD R0, R9, 0x5f ;  /* 0x0000005f09007836 */ /* 0x000fe20000000000 */
[----:B------:R-:W-:Y:S01]  /*192f0*/  ISETP.LT.AND P1, PT, R13, UR6, !P1 ;  /* 0x000000060d007c0c */ /* 0x000fe2000cf21270 */
[----:B------:R2:W-:Y:S01]  /*19300*/  @P5 STG.E desc[UR16][R4.64], R133 ;  /* 0x0000008504005986 */ /* 0x0005e2000c101910 */
[----:B---3--:R-:W-:Y:S01]  /*19310*/  IMAD.WIDE R6, R21, 0x4, R2 ;  /* 0x0000000415067825 */ /* 0x008fe200078e0202 */
[----:B------:R-:W-:Y:S01]  /*19320*/  ISETP.LT.AND P6, PT, R12, UR8, !P3 ;  /* 0x000000080c007c0c */ /* 0x000fe2000dfc1270 */
[----:B------:R-:W-:Y:S01]  /*19330*/  ULDC UR6, c[0x0][0x228] ;  /* 0x00008a0000067ab9 */ /* 0x000fe20000000800 */
[----:B------:R-:W-:Y:S01]  /*19340*/  ISETP.GE.AND P5, PT, R0, UR4, PT ;  /* 0x0000000400007c0c */ /* 0x000fe2000bfa6270 */
[----:B------:R-:W-:Y:S01]  /*19350*/  VIADD R0, R9, 0x60 ;  /* 0x0000006009007836 */ /* 0x000fe20000000000 */
[----:B------:R-:W-:Y:S01]  /*19360*/  ULDC UR4, c[0x0][0x22c] ;  /* 0x00008b0000047ab9 */ /* 0x000fe20000000800 */
[----:B------:R3:W-:Y:S01]  /*19370*/  @P4 STG.E desc[UR16][R6.64], R198 ;  /* 0x000000c606004986 */ /* 0x0007e2000c101910 */
[C---:B----4-:R-:W-:Y:S01]  /*19380*/  IMAD.WIDE R14, R21.reuse, 0x4, R10 ;  /* 0x00000004150e7825 */ /* 0x050fe200078e020a */
[----:B------:R-:W-:Y:S01]  /*19390*/  ULDC UR8, c[0x0][0x228] ;  /* 0x00008a0000087ab9 */ /* 0x000fe20000000800 */
[----:B------:R-:W-:Y:S01]  /*193a0*/  ISETP.GE.AND P4, PT, R0, UR4, PT ;  /* 0x0000000400007c0c */ /* 0x000fe2000bf86270 */
[----:B------:R-:W-:Y:S01]  /*193b0*/  ULDC UR4, c[0x0][0x228] ;  /* 0x00008a0000047ab9 */ /* 0x000fe20000000800 */
[----:B------:R-:W-:Y:S01]  /*193c0*/  VIADD R19, R21, UR26 ;  /* 0x0000001a15137c36 */ /* 0x000fe20008000000 */
[----:B------:R-:W-:Y:S01]  /*193d0*/  ISETP.LT.AND P3, PT, R13, UR4, !P3 ;  /* 0x000000040d007c0c */ /* 0x000fe2000df61270 */
[----:B------:R-:W-:Y:S01]  /*193e0*/  ULDC UR4, c[0x0][0x228] ;  /* 0x00008a0000047ab9 */ /* 0x000fe20000000800 */
[----:B------:R4:W-:Y:S01]  /*193f0*/  @P1 STG.E desc[UR16][R14.64], R218 ;  /* 0x000000da0e001986 */ /* 0x0009e2000c101910 */
[----:B-----5:R-:W-:Y:S01]  /*19400*/  IMAD.WIDE R16, R19, 0x4, R2 ;  /* 0x0000000413107825 */ /* 0x020fe200078e0202 */
[----:B------:R-:W-:Y:S01]  /*19410*/  ISETP.LT.AND P1, PT, R12, UR4, !P2 ;  /* 0x000000040c007c0c */ /* 0x000fe2000d721270 */
[----:B------:R-:W-:-:S02]  /*19420*/  ULDC UR4, c[0x0][0x22c] ;  /* 0x00008b0000047ab9 */ /* 0x000fc40000000800 */
[----:B------:R-:W-:Y:S01]  /*19430*/  VIADD R0, R9, 0x61 ;  /* 0x0000006109007836 */ /* 0x000fe20000000000 */
[C---:B------:R-:W-:Y:S01]  /*19440*/  IADD3 R21, R19.reuse, UR26, RZ ;  /* 0x0000001a13157c10 */ /* 0x040fe2000fffe0ff */
[----:B------:R-:W-:Y:S01]  /*19450*/  @P6 STG.E desc[UR16][R16.64], R70 ;  /* 0x0000004610006986 */ /* 0x000fe2000c101910 */
[----:B--2---:R-:W-:Y:S01]  /*19460*/  IMAD.WIDE R4, R19, 0x4, R10 ;  /* 0x0000000413047825 */ /* 0x004fe200078e020a */
[----:B------:R-:W-:Y:S01]  /*19470*/  ISETP.LT.AND P2, PT, R13, UR6, !P2 ;  /* 0x000000060d007c0c */ /* 0x000fe2000d741270 */
[----:B------:R-:W-:Y:S01]  /*19480*/  ULDC UR6, c[0x0][0x228] ;  /* 0x00008a0000067ab9 */ /* 0x000fe20000000800 */
[----:B------:R-:W-:Y:S01]  /*19490*/  ISETP.GE.AND P6, PT, R0, UR4, PT ;  /* 0x0000000400007c0c */ /* 0x000fe2000bfc6270 */
[----:B------:R-:W-:Y:S01]  /*194a0*/  VIADD R0, R9, 0x62 ;  /* 0x0000006209007836 */ /* 0x000fe20000000000 */
[----:B------:R-:W-:Y:S01]  /*194b0*/  ULDC UR4, c[0x0][0x22c] ;  /* 0x00008b0000047ab9 */ /* 0x000fe20000000800 */
        /* <DEDUP_REMOVED lines=53> */
[----:B------:R-:W-:Y:S01]  /*19810*/  ISETP.LT.AND P4, PT, R12, UR4, !P1 ;  /* 0x000000040c007c0c */ /* 0x000fe2000cf81270 */
[----:B--2---:R-:W-:Y:S01]  /*19820*/  IMAD.WIDE R4, R19, 0x4, R10 ;  /* 0x0000000413047825 */ /* 0x004fe200078e020a */
[----:B------:R-:W-:-:S03]  /*19830*/  ULDC UR4, c[0x0][0x228] ;  /* 0x00008a0000047ab9 */ /* 0x000fc60000000800 */
[----:B------:R-:W-:Y:S01]  /*19840*/  VIADD R19, R19, UR26 ;  /* 0x0000001a13137c36 */ /* 0x000fe20008000000 */
[----:B------:R-:W-:Y:S01]  /*19850*/  ISETP.LT.AND P1, PT, R13, UR4, !P1 ;  /* 0x000000040d007c0c */ /* 0x000fe2000cf21270 */
[----:B------:R-:W-:Y:S01]  /*19860*/  ULDC UR4, c[0x0][0x228] ;  /* 0x00008a0000047ab9 */ /* 0x000fe20000000800 */
[----:B------:R-:W-:Y:S02]  /*19870*/  VIADD R0, R9, 0x67 ;  /* 0x0000006709007836 */ /* 0x000fe40000000000 */
[C---:B---3--:R-:W-:Y:S01]  /*19880*/  IMAD.WIDE R6, R19.reuse, 0x4, R2 ;  /* 0x0000000413067825 */ /* 0x048fe200078e0202 */
[----:B------:R2:W-:Y:S01]  /*19890*/  @P3 STG.E desc[UR16][R4.64], R221 ;  /* 0x000000dd04003986 */ /* 0x0005e2000c101910 */
[----:B------:R-:W-:Y:S01]  /*198a0*/  ISETP.LT.AND P3, PT, R12, UR4, !P2 ;  /* 0x000000040c007c0c */ /* 0x000fe2000d761270 */
[----:B------:R-:W-:Y:S01]  /*198b0*/  ULDC UR4, c[0x0][0x22c] ;  /* 0x00008b0000047ab9 */ /* 0x000fe20000000800 */
[C---:B------:R-:W-:Y:S01]  /*198c0*/  IADD3 R21, R19.reuse, UR26, RZ ;  /* 0x0000001a13157c10 */ /* 0x040fe2000fffe0ff */
[----:B------:R3:W-:Y:S01]  /*198d0*/  @P4 STG.E desc[UR16][R6.64], R73 ;  /* 0x0000004906004986 */ /* 0x0007e2000c101910 */
[----:B------:R-:W-:Y:S01]  /*198e0*/  ISETP.GE.AND P4, PT, R0, UR4, PT ;  /* 0x0000000400007c0c */ /* 0x000fe2000bf86270 */
[----:B------:R-:W-:Y:S01]  /*198f0*/  ULDC UR4, c[0x0][0x228] ;  /* 0x00008a0000047ab9 */ /* 0x000fe20000000800 */
[----:B----4-:R-:W-:Y:S01]  /*19900*/  IMAD.WIDE R14, R19, 0x4, R10 ;  /* 0x00000004130e7825 */ /* 0x010fe200078e020a */
[----:B------:R-:W-:Y:S01]  /*19910*/  ISETP.LT.AND P2, PT, R13, UR4, !P2 ;  /* 0x000000040d007c0c */ /* 0x000fe2000d741270 */
[----:B------:R-:W-:-:S02]  /*19920*/  ULDC UR4, c[0x0][0x228] ;  /* 0x00008a0000047ab9 */ /* 0x000fc40000000800 */
[----:B------:R-:W-:Y:S01]  /*19930*/  IMAD.WIDE R16, R21, 0x4, R2 ;  /* 0x0000000415107825 */ /* 0x000fe200078e0202 */
[----:B------:R4:W-:Y:S01]  /*19940*/  @P1 STG.E desc[UR16][R14.64], R137 ;  /* 0x000000890e001986 */ /* 0x0009e2000c101910 */
[C---:B------:R-:W-:Y:S01]  /*19950*/  ISETP.LT.AND P1, PT, R12.reuse, UR4, !P5 ;  /* 0x000000040c007c0c */ /* 0x040fe2000ef21270 */
[----:B------:R-:W-:Y:S01]  /*19960*/  ULDC UR4, c[0x0][0x22c] ;  /* 0x00008b0000047ab9 */ /* 0x000fe20000000800 */
[----:B------:R-:W-:Y:S01]  /*19970*/  ISETP.LT.AND P5, PT, R13, UR6, !P5 ;  /* 0x000000060d007c0c */ /* 0x000fe2000efa1270 */
[----:B------:R5:W-:Y:S01]  /*19980*/  @P3 STG.E desc[UR16][R16.64], R202 ;  /* 0x000000ca10003986 */ /* 0x000be2000c101910 */
[C---:B------:R-:W-:Y:S01]  /*19990*/  VIADD R19, R21.reuse, UR26 ;  /* 0x0000001a15137c36 */ /* 0x040fe20008000000 */
[----:B------:R-:W-:Y:S01]  /*199a0*/  ISETP.LT.AND P3, PT, R12, UR8, !P6 ;  /* 0x000000080c007c0c */ /* 0x000fe2000f761270 */
[----:B--2---:R-:W-:Y:S01]  /*199b0*/  IMAD.WIDE R4, R21, 0x4, R10 ;  /* 0x0000000415047825 */ /* 0x004fe200078e020a */
[----:B------:R-:W-:Y:S01]  /*199c0*/  ULDC UR6, c[0x0][0x228] ;  /* 0x00008a0000067ab9 */ /* 0x000fe20000000800 */
[----:B------:R-:W-:-:S02]  /*199d0*/  ULDC UR8, c[0x0][0x228] ;  /* 0x00008a0000087ab9 */ /* 0x000fc40000000800 */
[----:B------:R-:W-:Y:S01]  /*199e0*/  VIADD R0, R9, 0x68 ;  /* 0x0000006809007836 */ /* 0x000fe20000000000 */
[----:B------:R2:W-:Y:S01]  /*199f0*/  @P2 STG.E desc[UR16][R4.64], R222 ;  /* 0x000000de04002986 */ /* 0x0005e2000c101910 */
[C---:B------:R-:W-:Y:S02]  /*19a00*/  VIADD R21, R19.reuse, UR26 ;  /* 0x0000001a13157c36 */ /* 0x040fe40008000000 */
[----:B---3--:R-:W-:Y:S01]  /*19a10*/  IMAD.WIDE R6, R19, 0x4, R2 ;  /* 0x0000000413067825 */ /* 0x008fe200078e0202 */
[----:B------:R-:W-:Y:S01]  /*19a20*/  ISETP.GE.AND P2, PT, R0, UR4, PT ;  /* 0x0000000400007c0c */ /* 0x000fe2000bf46270 */
[----:B------:R-:W-:Y:S01]  /*19a30*/  ULDC UR4, c[0x0][0x22c] ;  /* 0x00008b0000047ab9 */ /* 0x000fe20000000800 */
[----:B------:R-:W-:Y:S01]  /*19a40*/  IADD3 R0, R9, 0x69, RZ ;  /* 0x0000006909007810 */ /* 0x000fe20007ffe0ff */
[----:B----4-:R-:W-:Y:S01]  /*19a50*/  IMAD.WIDE R14, R19, 0x4, R10 ;  /* 0x00000004130e7825 */ /* 0x010fe200078e020a */
[----:B------:R-:W-:Y:S01]  /*19a60*/  ISETP.LT.AND P6, PT, R13, UR6, !P6 ;  /* 0x000000060d007c0c */ /* 0x000fe2000f7c1270 */
[----:B------:R3:W-:Y:S02]  /*19a70*/  @P1 STG.E desc[UR16][R6.64], R74 ;  /* 0x0000004a06001986 */ /* 0x0007e4000c101910 */
[C---:B-----5:R-:W-:Y:S01]  /*19a80*/  IMAD.WIDE R16, R21.reuse, 0x4, R2 ;  /* 0x0000000415107825 */ /* 0x060fe200078e0202 */
[----:B------:R-:W-:Y:S01]  /*19a90*/  ISETP.GE.AND P1, PT, R0, UR4, PT ;  /* 0x0000000400007c0c */ /* 0x000fe2000bf26270 */
[----:B------:R4:W-:Y:S01]  /*19aa0*/  @P5 STG.E desc[UR16][R14.64], R138 ;  /* 0x0000008a0e005986 */ /* 0x0009e2000c101910 */
[----:B------:R-:W-:Y:S01]  /*19ab0*/  ULDC UR4, c[0x0][0x228] ;  /* 0x00008a0000047ab9 */ /* 0x000fe20000000800 */
[----:B--2---:R-:W-:Y:S01]  /*19ac0*/  IMAD.WIDE R4, R21, 0x4, R10 ;  /* 0x0000000415047825 */ /* 0x004fe200078e020a */
[----:B------:R-:W-:Y:S01]  /*19ad0*/  ULDC UR6, c[0x0][0x228] ;  /* 0x00008a0000067ab9 */ /* 0x000fe20000000800 */
[----:B------:R2:W-:Y:S01]  /*19ae0*/  @P3 STG.E desc[UR16][R16.64], R203 ;  /* 0x000000cb10003986 */ /* 0x0005e2000c101910 */
[----:B------:R-:W-:Y:S01]  /*19af0*/  ISETP.LT.AND P3, PT, R12, UR4, !P4 ;  /* 0x000000040c007c0c */ /* 0x000fe2000e761270 */
[----:B------:R-:W-:-:S02]  /*19b00*/  VIADD R0, R9, 0x6a ;  /* 0x0000006a09007836 */ /* 0x000fc40000000000 */
[----:B------:R-:W-:Y:S01]  /*19b10*/  VIADD R21, R21, UR26 ;  /* 0x0000001a15157c36 */ /* 0x000fe20008000000 */
[----:B------:R-:W-:Y:S01]  /*19b20*/  ISETP.LT.AND P4, PT, R13, UR6, !P4 ;  /* 0x000000060d007c0c */ /* 0x000fe2000e781270 */
[----:B------:R-:W-:Y:S01]  /*19b30*/  ULDC UR4, c[0x0][0x22c] ;  /* 0x00008b0000047ab9 */ /* 0x000fe20000000800 */
        /* <DEDUP_REMOVED lines=27> */
[----:B------:R-:W-:-:S02]  /*19cf0*/  VIADD R0, R9, 0x6d ;  /* 0x0000006d09007836 */ /* 0x000fc40000000000 */
        /* <DEDUP_REMOVED lines=59> */
[----:B------:R2:W-:Y:S01]  /*1a0b0*/  @P2 STG.E desc[UR16][R4.64], R142 ;  /* 0x0000008e04002986 */ /* 0x0005e2000c101910 */
[----:B---3--:R-:W-:Y:S01]  /*1a0c0*/  IMAD.WIDE R6, R19, 0x4, R2 ;  /* 0x0000000413067825 */ /* 0x008fe200078e0202 */
[----:B------:R-:W-:Y:S01]  /*1a0d0*/  ISETP.LT.AND P2, PT, R12, UR4, !P1 ;  /* 0x000000040c007c0c */ /* 0x000fe2000cf41270 */
[----:B------:R-:W-:-:S02]  /*1a0e0*/  ULDC UR4, c[0x0][0x22c] ;  /* 0x00008b0000047ab9 */ /* 0x000fc40000000800 */
[----:B------:R-:W-:Y:S01]  /*1a0f0*/  VIADD R0, R9, 0x72 ;  /* 0x0000007209007836 */ /* 0x000fe20000000000 */
[----:B------:R3:W-:Y:S01]  /*1a100*/  @P3 STG.E desc[UR16][R6.64], R207 ;  /* 0x000000cf06003986 */ /* 0x0007e2000c101910 */
[----:B------:R-:W-:-:S03]  /*1a110*/  VIADD R21, R19, UR26 ;  /* 0x0000001a13157c36 */ /* 0x000fc60008000000 */
[----:B------:R-:W-:Y:S01]  /*1a120*/  ISETP.GE.AND P3, PT, R0, UR4, PT ;  /* 0x0000000400007c0c */ /* 0x000fe2000bf66270 */
[----:B------:R-:W-:Y:S01]  /*1a130*/  ULDC UR4, c[0x0][0x228] ;  /* 0x00008a0000047ab9 */ /* 0x000fe20000000800 */
[----:B----4-:R-:W-:Y:S01]  /*1a140*/  IMAD.WIDE R14, R19, 0x4, R10 ;  /* 0x00000004130e7825 */ /* 0x010fe200078e020a */
[----:B------:R-:W-:Y:S01]  /*1a150*/  ISETP.LT.AND P1, PT, R13, UR4, !P1 ;  /* 0x000000040d007c0c */ /* 0x000fe2000cf21270 */
[----:B------:R-:W-:Y:S02]  /*1a160*/  ULDC UR4, c[0x0][0x228] ;  /* 0x00008a0000047ab9 */ /* 0x000fe40000000800 */
[C---:B------:R-:W-:Y:S01]  /*1a170*/  IMAD.WIDE R16, R21.reuse, 0x4, R2 ;  /* 0x0000000415107825 */ /* 0x040fe200078e0202 */
[----:B------:R4:W-:Y:S01]  /*1a180*/  @P4 STG.E desc[UR16][R14.64], R227 ;  /* 0x000000e30e004986 */ /* 0x0009e2000c101910 */
[----:B------:R-:W-:-:S03]  /*1a190*/  IADD3 R19, R21, UR26, RZ ;  /* 0x0000001a15137c10 */ /* 0x000fc6000fffe0ff */
[----:B------:R5:W-:Y:S01]  /*1a1a0*/  @P2 STG.E desc[UR16][R16.64], R79 ;  /* 0x0000004f10002986 */ /* 0x000be2000c101910 */
[C---:B------:R-:W-:Y:S01]  /*1a1b0*/  ISETP.LT.AND P2, PT, R12.reuse, UR4, !P6 ;  /* 0x000000040c007c0c */ /* 0x040fe2000f741270 */
        /* <DEDUP_REMOVED lines=10> */
[----:B------:R-:W-:Y:S01]  /*1a260*/  ULDC UR4, c[0x0][0x22c] ;  /* 0x00008b0000047ab9 */ /* 0x000fe20000000800 */
[----:B------:R-:W-:Y:S01]  /*1a270*/  ULDC UR8, c[0x0][0x228] ;  /* 0x00008a0000087ab9 */ /* 0x000fe20000000800 */
[----:B------:R-:W-:Y:S01]  /*1a280*/  VIADD R0, R9, 0x74 ;  /* 0x0000007409007836 */ /* 0x000fe20000000000 */
[----:B------:R-:W-:Y:S01]  /*1a290*/  ISETP.LT.AND P5, PT, R13, UR6, !P5 ;  /* 0x000000060d007c0c */ /* 0x000fe2000efa1270 */
[----:B----4-:R-:W-:Y:S01]  /*1a2a0*/  IMAD.WIDE R14, R19, 0x4, R10 ;  /* 0x00000004130e7825 */ /* 0x010fe200078e020a */
[----:B------:R3:W-:Y:S01]  /*1a2b0*/  @P2 STG.E desc[UR16][R6.64], R208 ;  /* 0x000000d006002986 */ /* 0x0007e2000c101910 */
[----:B------:R-:W-:-:S02]  /*1a2c0*/  ULDC UR6, c[0x0][0x228] ;  /* 0x00008a0000067ab9 */ /* 0x000fc40000000800 */
[----:B-----5:R-:W-:Y:S01]  /*1a2d0*/  IMAD.WIDE R16, R21, 0x4, R2 ;  /* 0x0000000415107825 */ /* 0x020fe200078e0202 */
[----:B------:R-:W-:Y:S01]  /*1a2e0*/  ISETP.GE.AND P2, PT, R0, UR4, PT ;  /* 0x0000000400007c0c */ /* 0x000fe2000bf46270 */
[----:B------:R4:W-:Y:S01]  /*1a2f0*/  @P6 STG.E desc[UR16][R14.64], R228 ;  /* 0x000000e40e006986 */ /* 0x0009e2000c101910 */
[----:B------:R-:W-:-:S03]  /*1a300*/  ULDC UR4, c[0x0][0x228] ;  /* 0x00008a0000047ab9 */ /* 0x000fc60000000800 */
[----:B------:R5:W-:Y:S01]  /*1a310*/  @P4 STG.E desc[UR16][R16.64], R144 ;  /* 0x0000009010004986 */ /* 0x000be2000c101910 */
[C---:B------:R-:W-:Y:S01]  /*1a320*/  ISETP.LT.AND P4, PT, R12.reuse, UR4, !P3 ;  /* 0x000000040c007c0c */ /* 0x040fe2000df81270 */
[----:B--2---:R-:W-:Y:S01]  /*1a330*/  IMAD.WIDE R4, R21, 0x4, R10 ;  /* 0x0000000415047825 */ /* 0x004fe200078e020a */
[----:B------:R-:W-:Y:S01]  /*1a340*/  ISETP.LT.AND P3, PT, R13, UR6, !P3 ;  /* 0x000000060d007c0c */ /* 0x000fe2000df61270 */
[----:B------:R-:W-:Y:S01]  /*1a350*/  ULDC UR4, c[0x0][0x228] ;  /* 0x00008a0000047ab9 */ /* 0x000fe20000000800 */
[----:B------:R-:W-:Y:S01]  /*1a360*/  IADD3 R21, R21, UR26, RZ ;  /* 0x0000001a15157c10 */ /* 0x000fe2000fffe0ff */
[----:B------:R-:W-:Y:S01]  /*1a370*/  VIADD R0, R9, 0x75 ;  /* 0x0000007509007836 */ /* 0x000fe20000000000 */
[----:B------:R2:W-:Y:S01]  /*1a380*/  @P5 STG.E desc[UR16][R4.64], R80 ;  /* 0x0000005004005986 */ /* 0x0005e2000c101910 */
[----:B------:R-:W-:Y:S01]  /*1a390*/  ISETP.LT.AND P6, PT, R12, UR8, !P1 ;  /* 0x000000080c007c0c */ /* 0x000fe2000cfc1270 */
[----:B------:R-:W-:Y:S01]  /*1a3a0*/  ULDC UR6, c[0x0][0x228] ;  /* 0x00008a0000067ab9 */ /* 0x000fe20000000800 */
[----:B---3--:R-:W-:Y:S01]  /*1a3b0*/  IMAD.WIDE R6, R21, 0x4, R2 ;  /* 0x0000000415067825 */ /* 0x008fe200078e0202 */
[----:B------:R-:W-:Y:S01]  /*1a3c0*/  ISETP.GE.AND P5, PT, R0, UR7, PT ;  /* 0x0000000700007c0c */ /* 0x000fe2000bfa6270 */
[----:B------:R-:W-:-:S02]  /*1a3d0*/  ULDC UR7, c[0x0][0x228] ;  /* 0x00008a0000077ab9 */ /* 0x000fc40000000800 */
[----:B------:R-:W-:Y:S02]  /*1a3e0*/  VIADD R0, R9, 0x76 ;  /* 0x0000007609007836 */ /* 0x000fe40000000000 */
[----:B----4-:R-:W-:Y:S01]  /*1a3f0*/  IMAD.WIDE R14, R21, 0x4, R10 ;  /* 0x00000004150e7825 */ /* 0x010fe200078e020a */
[----:B------:R-:W-:Y:S01]  /*1a400*/  ISETP.LT.AND P1, PT, R13, UR4, !P1 ;  /* 0x000000040d007c0c */ /* 0x000fe2000cf21270 */
[----:B------:R3:W-:Y:S01]  /*1a410*/  @P4 STG.E desc[UR16][R6.64], R209 ;  /* 0x000000d106004986 */ /* 0x0007e2000c101910 */
[----:B------:R-:W-:Y:S01]  /*1a420*/  ISETP.GE.AND P4, PT, R0, UR5, PT ;  /* 0x0000000500007c0c */ /* 0x000fe2000bf86270 */
[----:B------:R-:W-:Y:S01]  /*1a430*/  ULDC UR4, c[0x0][0x228] ;  /* 0x00008a0000047ab9 */ /* 0x000fe20000000800 */
[----:B------:R-:W-:Y:S01]  /*1a440*/  VIADD R19, R21, UR26 ;  /* 0x0000001a15137c36 */ /* 0x000fe20008000000 */
[----:B------:R4:W-:Y:S01]  /*1a450*/  @P3 STG.E desc[UR16][R14.64], R229 ;  /* 0x000000e50e003986 */ /* 0x0009e2000c101910 */
[----:B------:R-:W-:Y:S01]  /*1a460*/  ULDC UR5, c[0x0][0x228] ;  /* 0x00008a0000057ab9 */ /* 0x000fe20000000800 */
[----:B------:R-:W-:Y:S01]  /*1a470*/  ISETP.LT.AND P3, PT, R12, UR4, !P2 ;  /* 0x000000040c007c0c */ /* 0x000fe2000d761270 */
[----:B-----5:R-:W-:Y:S01]  /*1a480*/  IMAD.WIDE R16, R19, 0x4, R2 ;  /* 0x0000000413107825 */ /* 0x020fe200078e0202 */
[----:B------:R-:W-:Y:S01]  /*1a490*/  ISETP.LT.AND P2, PT, R13, UR5, !P2 ;  /* 0x000000050d007c0c */ /* 0x000fe2000d741270 */
[----:B------:R-:W-:Y:S01]  /*1a4a0*/  ULDC UR4, c[0x0][0x228] ;  /* 0x00008a0000047ab9 */ /* 0x000fe20000000800 */
[----:B------:R-:W-:Y:S01]  /*1a4b0*/  ULDC UR5, c[0x0][0x228] ;  /* 0x00008a0000057ab9 */ /* 0x000fe20000000800 */
[----:B--2---:R-:W-:-:S04]  /*1a4c0*/  IMAD.WIDE R4, R19, 0x4, R10 ;  /* 0x0000000413047825 */ /* 0x004fc800078e020a */
[----:B------:R-:W-:Y:S01]  /*1a4d0*/  VIADD R19, R19, UR26 ;  /* 0x0000001a13137c36 */ /* 0x000fe20008000000 */
[----:B------:R2:W-:Y:S01]  /*1a4e0*/  @P6 STG.E desc[UR16][R16.64], R145 ;  /* 0x0000009110006986 */ /* 0x0005e2000c101910 */
[C---:B------:R-:W-:Y:S01]  /*1a4f0*/  ISETP.LT.AND P6, PT, R12.reuse, UR4, !P5 ;  /* 0x000000040c007c0c */ /* 0x040fe2000efc1270 */
[----:B------:R-:W-:Y:S01]  /*1a500*/  ULDC UR4, c[0x0][0x228] ;  /* 0x00008a0000047ab9 */ /* 0x000fe20000000800 */
[C---:B---3--:R-:W-:Y:S01]  /*1a510*/  IMAD.WIDE R6, R19.reuse, 0x4, R2 ;  /* 0x0000000413067825 */ /* 0x048fe200078e0202 */
[----:B------:R3:W-:Y:S03]  /*1a520*/  @P1 STG.E desc[UR16][R4.64], R81 ;  /* 0x0000005104001986 */ /* 0x0007e6000c101910 */
[----:B----4-:R-:W-:Y:S01]  /*1a530*/  IMAD.WIDE R14, R19, 0x4, R10 ;  /* 0x00000004130e7825 */ /* 0x010fe200078e020a */
[----:B------:R-:W-:Y:S01]  /*1a540*/  ISETP.LT.AND P5, PT, R13, UR4, !P5 ;  /* 0x000000040d007c0c */ /* 0x000fe2000efa1270 */
[----:B------:R-:W-:Y:S01]  /*1a550*/  @P3 STG.E desc[UR16][R6.64], R210 ;  /* 0x000000d206003986 */ /* 0x000fe2000c101910 */
[----:B------:R-:W-:Y:S01]  /*1a560*/  ULDC UR4, c[0x0][0x228] ;  /* 0x00008a0000047ab9 */ /* 0x000fe20000000800 */
[----:B------:R-:W-:Y:S01]  /*1a570*/  VIADD R21, R19, UR26 ;  /* 0x0000001a13157c36 */ /* 0x000fe20008000000 */
[----:B------:R-:W-:Y:S01]  /*1a580*/  IADD3 R8, R9, 0x77, RZ ;  /* 0x0000007709087810 */ /* 0x000fe20007ffe0ff */
[----:B------:R4:W-:Y:S01]  /*1a590*/  @P2 STG.E desc[UR16][R14.64], R230 ;  /* 0x000000e60e002986 */ /* 0x0009e2000c101910 */
[----:B------:R-:W-:Y:S01]  /*1a5a0*/  ISETP.LT.AND P2, PT, R12, UR4, !P4 ;  /* 0x000000040c007c0c */ /* 0x000fe2000e741270 */
[----:B--2---:R-:W-:Y:S01]  /*1a5b0*/  IMAD.WIDE R16, R21, 0x4, R2 ;  /* 0x0000000415107825 */ /* 0x004fe200078e0202 */
[----:B------:R-:W-:Y:S01]  /*1a5c0*/  ISETP.LT.AND P4, PT, R13, UR5, !P4 ;  /* 0x000000050d007c0c */ /* 0x000fe2000e781270 */
[----:B------:R-:W-:Y:S01]  /*1a5d0*/  ULDC UR4, c[0x0][0x228] ;  /* 0x00008a0000047ab9 */ /* 0x000fe20000000800 */
[----:B------:R-:W-:Y:S01]  /*1a5e0*/  ISETP.GE.AND P1, PT, R8, UR15, PT ;  /* 0x0000000f08007c0c */ /* 0x000fe2000bf26270 */
[----:B------:R-:W-:Y:S01]  /*1a5f0*/  VIADD R0, R9, 0x78 ;  /* 0x0000007809007836 */ /* 0x000fe20000000000 */
[----:B------:R2:W-:Y:S01]  /*1a600*/  @P6 STG.E desc[UR16][R16.64], R146 ;  /* 0x0000009210006986 */ /* 0x0005e2000c101910 */
[C---:B---3--:R-:W-:Y:S01]  /*1a610*/  IMAD.WIDE R4, R21.reuse, 0x4, R10 ;  /* 0x0000000415047825 */ /* 0x048fe200078e020a */
[----:B----4-:R-:W-:Y:S01]  /*1a620*/  IADD3 R15, R21, UR26, RZ ;  /* 0x0000001a150f7c10 */ /* 0x010fe2000fffe0ff */
[----:B------:R-:W-:Y:S01]  /*1a630*/  ULDC UR5, c[0x0][0x228] ;  /* 0x00008a0000057ab9 */ /* 0x000fe20000000800 */
[----:B------:R-:W-:-:S02]  /*1a640*/  ISETP.LT.AND P6, PT, R12, UR6, !P1 ;  /* 0x000000060c007c0c */ /* 0x000fc4000cfc1270 */
[----:B------:R-:W-:Y:S01]  /*1a650*/  @P5 STG.E desc[UR16][R4.64], R82 ;  /* 0x0000005204005986 */ /* 0x000fe2000c101910 */
[----:B------:R-:W-:Y:S01]  /*1a660*/  ISETP.LT.AND P1, PT, R13, UR7, !P1 ;  /* 0x000000070d007c0c */ /* 0x000fe2000cf21270 */
[C---:B------:R-:W-:Y:S01]  /*1a670*/  VIADD R21, R15.reuse, UR26 ;  /* 0x0000001a0f157c36 */ /* 0x040fe20008000000 */
[----:B------:R-:W-:Y:S01]  /*1a680*/  ISETP.GE.AND P3, PT, R0, UR13, PT ;  /* 0x0000000d00007c0c */ /* 0x000fe2000bf66270 */
[C---:B------:R-:W-:Y:S01]  /*1a690*/  IMAD.WIDE R6, R15.reuse, 0x4, R2 ;  /* 0x000000040f067825 */ /* 0x040fe200078e0202 */
[----:B------:R-:W-:Y:S01]  /*1a6a0*/  ULDC UR6, c[0x0][0x228] ;  /* 0x00008a0000067ab9 */ /* 0x000fe20000000800 */
[----:B------:R-:W-:Y:S02]  /*1a6b0*/  ULDC UR7, c[0x0][0x228] ;  /* 0x00008a0000077ab9 */ /* 0x000fe40000000800 */
[----:B------:R-:W-:Y:S01]  /*1a6c0*/  IMAD.WIDE R14, R15, 0x4, R10 ;  /* 0x000000040f0e7825 */ /* 0x000fe200078e020a */
[----:B------:R3:W-:Y:S03]  /*1a6d0*/  @P2 STG.E desc[UR16][R6.64], R211 ;  /* 0x000000d306002986 */ /* 0x0007e6000c101910 */
[----:B------:R-:W-:Y:S01]  /*1a6e0*/  VIADD R0, R9, 0x79 ;  /* 0x0000007909007836 */ /* 0x000fe20000000000 */
[----:B------:R-:W-:Y:S01]  /*1a6f0*/  @P4 STG.E desc[UR16][R14.64], R231 ;  /* 0x000000e70e004986 */ /* 0x000fe2000c101910 */
[----:B------:R-:W-:Y:S01]  /*1a700*/  ISETP.LT.AND P4, PT, R12, UR4, !P3 ;  /* 0x000000040c007c0c */ /* 0x000fe2000df81270 */
[----:B--2---:R-:W-:Y:S01]  /*1a710*/  IMAD.WIDE R16, R21, 0x4, R2 ;  /* 0x0000000415107825 */ /* 0x004fe200078e0202 */
[----:B------:R-:W-:Y:S01]  /*1a720*/  ISETP.LT.AND P3, PT, R13, UR5, !P3 ;  /* 0x000000050d007c0c */ /* 0x000fe2000df61270 */
[----:B------:R-:W-:-:S02]  /*1a730*/  ULDC UR4, c[0x0][0x228] ;  /* 0x00008a0000047ab9 */ /* 0x000fc40000000800 */
[C---:B------:R-:W-:Y:S01]  /*1a740*/  IMAD.WIDE R18, R21.reuse, 0x4, R10 ;  /* 0x0000000415127825 */ /* 0x040fe200078e020a */
[----:B------:R-:W-:Y:S01]  /*1a750*/  ISETP.GE.AND P5, PT, R0, UR11, PT ;  /* 0x0000000b00007c0c */ /* 0x000fe2000bfa6270 */
[----:B------:R-:W-:Y:S01]  /*1a760*/  @P6 STG.E desc[UR16][R16.64], R147 ;  /* 0x0000009310006986 */ /* 0x000fe2000c101910 */
[----:B------:R-:W-:Y:S01]  /*1a770*/  ULDC UR5, c[0x0][0x228] ;  /* 0x00008a0000057ab9 */ /* 0x000fe20000000800 */
[----:B---3--:R-:W-:Y:S02]  /*1a780*/  VIADD R7, R21, UR26 ;  /* 0x0000001a15077c36 */ /* 0x008fe40008000000 */
[----:B------:R-:W-:Y:S01]  /*1a790*/  VIADD R0, R9, 0x7a ;  /* 0x0000007a09007836 */ /* 0x000fe20000000000 */
[----:B------:R2:W-:Y:S01]  /*1a7a0*/  @P1 STG.E desc[UR16][R18.64], R83 ;  /* 0x0000005312001986 */ /* 0x0005e2000c101910 */
[----:B------:R-:W-:Y:S01]  /*1a7b0*/  ISETP.LT.AND P6, PT, R12, UR6, !P5 ;  /* 0x000000060c007c0c */ /* 0x000fe2000efc1270 */
[----:B------:R-:W-:Y:S01]  /*1a7c0*/  IMAD.WIDE R4, R7, 0x4, R2 ;  /* 0x0000000407047825 */ /* 0x000fe200078e0202 */
[----:B------:R-:W-:Y:S01]  /*1a7d0*/  ISETP.LT.AND P5, PT, R13, UR4, !P5 ;  /* 0x000000040d007c0c */ /* 0x000fe2000efa1270 */
[----:B------:R-:W-:Y:S01]  /*1a7e0*/  ULDC UR4, c[0x0][0x228] ;  /* 0x00008a0000047ab9 */ /* 0x000fe20000000800 */
[----:B------:R-:W-:Y:S01]  /*1a7f0*/  ISETP.GE.AND P2, PT, R0, UR9, PT ;  /* 0x0000000900007c0c */ /* 0x000fe2000bf46270 */
[----:B------:R-:W-:Y:S01]  /*1a800*/  ULDC UR6, c[0x0][0x228] ;  /* 0x00008a0000067ab9 */ /* 0x000fe20000000800 */
[----:B------:R-:W-:Y:S01]  /*1a810*/  IADD3 R0, R9, 0x7b, RZ ;  /* 0x0000007b09007810 */ /* 0x000fe20007ffe0ff */
[----:B--2---:R-:W-:-:S02]  /*1a820*/  VIADD R19, R7, UR26 ;  /* 0x0000001a07137c36 */ /* 0x004fc40008000000 */
[----:B------:R-:W-:Y:S01]  /*1a830*/  IMAD.WIDE R6, R7, 0x4, R10 ;  /* 0x0000000407067825 */ /* 0x000fe200078e020a */
[----:B------:R2:W-:Y:S01]  /*1a840*/  @P4 STG.E desc[UR16][R4.64], R236 ;  /* 0x000000ec04004986 */ /* 0x0005e2000c101910 */
[----:B------:R-:W-:-:S03]  /*1a850*/  ISETP.GE.AND P1, PT, R0, UR19, PT ;  /* 0x0000001300007c0c */ /* 0x000fc6000bf26270 */
[----:B------:R-:W-:Y:S01]  /*1a860*/  @P3 STG.E desc[UR16][R6.64], R212 ;  /* 0x000000d406003986 */ /* 0x000fe2000c101910 */
[----:B------:R-:W-:Y:S01]  /*1a870*/  ISETP.LT.AND P3, PT, R12, UR4, !P2 ;  /* 0x000000040c007c0c */ /* 0x000fe2000d761270 */
[----:B------:R-:W-:Y:S01]  /*1a880*/  VIADD R0, R9, 0x7c ;  /* 0x0000007c09007836 */ /* 0x000fe20000000000 */
[----:B------:R-:W-:Y:S01]  /*1a890*/  ULDC UR4, c[0x0][0x228] ;  /* 0x00008a0000047ab9 */ /* 0x000fe20000000800 */
[----:B------:R-:W-:-:S04]  /*1a8a0*/  IMAD.WIDE R14, R19, 0x4, R2 ;  /* 0x00000004130e7825 */ /* 0x000fc800078e0202 */
[C---:B------:R-:W-:Y:S01]  /*1a8b0*/  IMAD.WIDE R16, R19.reuse, 0x4, R10 ;  /* 0x0000000413107825 */ /* 0x040fe200078e020a */
[----:B------:R-:W-:Y:S01]  /*1a8c0*/  IADD3 R19, R19, UR26, RZ ;  /* 0x0000001a13137c10 */ /* 0x000fe2000fffe0ff */
[----:B------:R3:W-:Y:S01]  /*1a8d0*/  @P6 STG.E desc[UR16][R14.64], R84 ;  /* 0x000000540e006986 */ /* 0x0007e2000c101910 */
[----:B------:R-:W-:Y:S02]  /*1a8e0*/  ISETP.GE.AND P4, PT, R0, UR25, PT ;  /* 0x0000001900007c0c */ /* 0x000fe4000bf86270 */
[----:B------:R-:W-:Y:S01]  /*1a8f0*/  ISETP.LT.AND P2, PT, R13, UR4, !P2 ;  /* 0x000000040d007c0c */ /* 0x000fe2000d741270 */
[----:B-1----:R1:W-:Y:S01]  /*1a900*/  @P5 STG.E desc[UR16][R16.64], R24 ;  /* 0x0000001810005986 */ /* 0x0023e2000c101910 */
[----:B--2---:R-:W-:Y:S01]  /*1a910*/  IMAD.WIDE R4, R19, 0x4, R2 ;  /* 0x0000000413047825 */ /* 0x004fe200078e0202 */
[C---:B------:R-:W-:Y:S01]  /*1a920*/  ISETP.LT.AND P5, PT, R12.reuse, UR5, !P1 ;  /* 0x000000050c007c0c */ /* 0x040fe2000cfa1270 */
[----:B------:R-:W-:Y:S01]  /*1a930*/  ULDC UR4, c[0x0][0x228] ;  /* 0x00008a0000047ab9 */ /* 0x000fe20000000800 */
[----:B------:R-:W-:Y:S01]  /*1a940*/  ISETP.LT.AND P1, PT, R13, UR6, !P1 ;  /* 0x000000060d007c0c */ /* 0x000fe2000cf21270 */
[----:B------:R-:W-:Y:S01]  /*1a950*/  VIADD R0, R9, 0x7d ;  /* 0x0000007d09007836 */ /* 0x000fe20000000000 */
[----:B------:R-:W-:Y:S01]  /*1a960*/  ISETP.LT.AND P6, PT, R12, UR7, !P4 ;  /* 0x000000070c007c0c */ /* 0x000fe2000e7c1270 */
[C---:B---3--:R-:W-:Y:S01]  /*1a970*/  VIADD R15, R19.reuse, UR26 ;  /* 0x0000001a130f7c36 */ /* 0x048fe20008000000 */
[----:B------:R-:W-:Y:S02]  /*1a980*/  @P3 STG.E desc[UR16][R4.64], R237 ;  /* 0x000000ed04003986 */ /* 0x000fe4000c101910 */
[----:B------:R-:W-:Y:S01]  /*1a990*/  ISETP.GE.AND P3, PT, R0, UR23, PT ;  /* 0x0000001700007c0c */ /* 0x000fe2000bf66270 */
[----:B------:R-:W-:Y:S01]  /*1a9a0*/  IMAD.WIDE R6, R19, 0x4, R10 ;  /* 0x0000000413067825 */ /* 0x000fe200078e020a */
[----:B------:R-:W-:Y:S01]  /*1a9b0*/  ULDC UR5, c[0x0][0x228] ;  /* 0x00008a0000057ab9 */ /* 0x000fe20000000800 */
[----:B------:R-:W-:Y:S01]  /*1a9c0*/  ULDC UR6, c[0x0][0x228] ;  /* 0x00008a0000067ab9 */ /* 0x000fe20000000800 */
[----:B------:R-:W-:Y:S01]  /*1a9d0*/  ULDC UR7, c[0x0][0x228] ;  /* 0x00008a0000077ab9 */ /* 0x000fe20000000800 */
[----:B------:R-:W-:-:S02]  /*1a9e0*/  VIADD R21, R15, UR26 ;  /* 0x0000001a0f157c36 */ /* 0x000fc40008000000 */
[----:B------:R-:W-:Y:S02]  /*1a9f0*/  VIADD R0, R9, 0x7e ;  /* 0x0000007e09007836 */ /* 0x000fe40000000000 */
[C---:B------:R-:W-:Y:S01]  /*1aa00*/  IMAD.WIDE R8, R15.reuse, 0x4, R2 ;  /* 0x000000040f087825 */ /* 0x040fe200078e0202 */
[----:B------:R-:W-:Y:S03]  /*1aa10*/  @P2 STG.E desc[UR16][R6.64], R213 ;  /* 0x000000d506002986 */ /* 0x000fe6000c101910 */
[----:B------:R-:W-:Y:S01]  /*1aa20*/  IMAD.WIDE R14, R15, 0x4, R10 ;  /* 0x000000040f0e7825 */ /* 0x000fe200078e020a */
[----:B------:R2:W-:Y:S03]  /*1aa30*/  @P5 STG.E desc[UR16][R8.64], R85 ;  /* 0x0000005508005986 */ /* 0x0005e6000c101910 */
[C---:B-1----:R-:W-:Y:S01]  /*1aa40*/  IMAD.WIDE R16, R21.reuse, 0x4, R2 ;  /* 0x0000000415107825 */ /* 0x042fe200078e0202 */
[----:B------:R-:W-:Y:S01]  /*1aa50*/  ISETP.GE.AND P2, PT, R0, UR21, PT ;  /* 0x0000001500007c0c */ /* 0x000fe2000bf46270 */
[----:B------:R1:W-:Y:S04]  /*1aa60*/  @P1 STG.E desc[UR16][R14.64], R25 ;  /* 0x000000190e001986 */ /* 0x0003e8000c101910 */
[----:B------:R3:W-:Y:S01]  /*1aa70*/  @P6 STG.E desc[UR16][R16.64], R238 ;  /* 0x000000ee10006986 */ /* 0x0007e2000c101910 */
[C---:B------:R-:W-:Y:S01]  /*1aa80*/  ISETP.LT.AND P6, PT, R12.reuse, UR4, !P3 ;  /* 0x000000040c007c0c */ /* 0x040fe2000dfc1270 */
[----:B------:R-:W-:Y:S01]  /*1aa90*/  ULDC UR4, c[0x0][0x228] ;  /* 0x00008a0000047ab9 */ /* 0x000fe20000000800 */
[----:B------:R-:W-:Y:S01]  /*1aaa0*/  ISETP.LT.AND P5, PT, R12, UR5, !P2 ;  /* 0x000000050c007c0c */ /* 0x000fe2000d7a1270 */
[----:B------:R-:W-:Y:S01]  /*1aab0*/  ULDC UR5, c[0x0][0x228] ;  /* 0x00008a0000057ab9 */ /* 0x000fe20000000800 */
[----:B--2---:R-:W-:-:S02]  /*1aac0*/  IADD3 R9, R21, UR26, RZ ;  /* 0x0000001a15097c10 */ /* 0x004fc4000fffe0ff */
[C---:B------:R-:W-:Y:S02]  /*1aad0*/  ISETP.LT.AND P4, PT, R13.reuse, UR4, !P4 ;  /* 0x000000040d007c0c */ /* 0x040fe4000e781270 */
[----:B------:R-:W-:Y:S01]  /*1aae0*/  ISETP.LT.AND P1, PT, R12, UR6, !P0 ;  /* 0x000000060c007c0c */ /* 0x000fe2000c721270 */
[----:B------:R-:W-:Y:S01]  /*1aaf0*/  ULDC UR6, c[0x0][0x228] ;  /* 0x00008a0000067ab9 */ /* 0x000fe20000000800 */
[----:B------:R-:W-:Y:S01]  /*1ab00*/  ISETP.LT.AND P3, PT, R13, UR5, !P3 ;  /* 0x000000050d007c0c */ /* 0x000fe2000df61270 */
[----:B-1----:R-:W-:Y:S01]  /*1ab10*/  VIADD R15, R9, UR26 ;  /* 0x0000001a090f7c36 */ /* 0x002fe20008000000 */
[C---:B------:R-:W-:Y:S02]  /*1ab20*/  ISETP.LT.AND P2, PT, R13.reuse, UR6, !P2 ;  /* 0x000000060d007c0c */ /* 0x040fe4000d741270 */
[----:B------:R-:W-:Y:S01]  /*1ab30*/  ISETP.LT.AND P0, PT, R13, UR7, !P0 ;  /* 0x000000070d007c0c */ /* 0x000fe2000c701270 */
[----:B------:R-:W-:-:S04]  /*1ab40*/  IMAD.WIDE R4, R21, 0x4, R10 ;  /* 0x0000000415047825 */ /* 0x000fc800078e020a */
[----:B---3--:R-:W-:Y:S02]  /*1ab50*/  VIADD R17, R15, UR26 ;  /* 0x0000001a0f117c36 */ /* 0x008fe40008000000 */
[C---:B------:R-:W-:Y:S01]  /*1ab60*/  IMAD.WIDE R6, R9.reuse, 0x4, R2 ;  /* 0x0000000409067825 */ /* 0x040fe200078e0202 */
[----:B------:R1:W-:Y:S03]  /*1ab70*/  @P4 STG.E desc[UR16][R4.64], R214 ;  /* 0x000000d604004986 */ /* 0x0003e6000c101910 */
[----:B------:R-:W-:Y:S01]  /*1ab80*/  IMAD.WIDE R8, R9, 0x4, R10 ;  /* 0x0000000409087825 */ /* 0x000fe200078e020a */
[----:B------:R1:W-:Y:S03]  /*1ab90*/  @P6 STG.E desc[UR16][R6.64], R86 ;  /* 0x0000005606006986 */ /* 0x0003e6000c101910 */
[C---:B------:R-:W-:Y:S01]  /*1aba0*/  IMAD.WIDE R12, R15.reuse, 0x4, R2 ;  /* 0x000000040f0c7825 */ /* 0x040fe200078e0202 */
[----:B------:R1:W-:Y:S03]  /*1abb0*/  @P3 STG.E desc[UR16][R8.64], R26 ;  /* 0x0000001a08003986 */ /* 0x0003e6000c101910 */
[----:B------:R-:W-:Y:S01]  /*1abc0*/  IMAD.WIDE R14, R15, 0x4, R10 ;  /* 0x000000040f0e7825 */ /* 0x000fe200078e020a */
[----:B------:R1:W-:Y:S03]  /*1abd0*/  @P5 STG.E desc[UR16][R12.64], R239 ;  /* 0x000000ef0c005986 */ /* 0x0003e6000c101910 */
[C---:B------:R-:W-:Y:S01]  /*1abe0*/  IMAD.WIDE R2, R17.reuse, 0x4, R2 ;  /* 0x0000000411027825 */ /* 0x040fe200078e0202 */
[----:B------:R1:W-:Y:S04]  /*1abf0*/  @P2 STG.E desc[UR16][R14.64], R215 ;  /* 0x000000d70e002986 */ /* 0x0003e8000c101910 */
[----:B------:R1:W-:Y:S01]  /*1ac00*/  @P1 STG.E desc[UR16][R2.64], R87 ;  /* 0x0000005702001986 */ /* 0x0003e2000c101910 */
[----:B------:R-:W-:Y:S01]  /*1ac10*/  IMAD.WIDE R10, R17, 0x4, R10 ;  /* 0x00000004110a7825 */ /* 0x000fe200078e020a */
[----:B------:R-:W-:Y:S06]  /*1ac20*/  @!P0 EXIT ;  /* 0x000000000000894d */ /* 0x000fec0003800000 */
[----:B------:R-:W-:Y:S01]  /*1ac30*/  STG.E desc[UR16][R10.64], R27 ;  /* 0x0000001b0a007986 */ /* 0x000fe2000c101910 */
[----:B------:R-:W-:Y:S05]  /*1ac40*/  EXIT ;  /* 0x000000000000794d */ /* 0x000fea0003800000 */
.L_x_2:
[----:B------:R-:W-:-:S00]  /*1ac50*/  BRA `(.L_x_2) ;  /* 0xfffffffc00fc7947 */ /* 0x000fc0000383ffff */
[----:B------:R-:W-:-:S00]  /*1ac60*/  NOP ;  /* 0x0000000000007918 */ /* 0x000fc00000000000 */
        /* <DEDUP_REMOVED lines=9> */
.L_x_3:


//--------------------- .nv.shared.matmul_kernel  --------------------------
	.section	.nv.shared.matmul_kernel,"aw",@nobits
	.sectionflags	@""
	.align	16
	.zero		1024


//--------------------- .nv.shared.reserved.0     --------------------------
	.section	.nv.shared.reserved.0,"aw",@nobits
	.weak		__nv_reservedSMEM_offset_0_alias
	.size		__nv_reservedSMEM_offset_0_alias, 0, 0
	.other		__nv_reservedSMEM_offset_0_alias,@"STO_CUDA_RESERVED_SHARED STV_DEFAULT"
__nv_reservedSMEM_offset_0_alias:
	.zero		0


//--------------------- .nv.constant0.matmul_kernel --------------------------
	.section	.nv.constant0.matmul_kernel,"a",@progbits
	.sectionflags	@""
	.align	4
.nv.constant0.matmul_kernel:
	.zero		608


//--------------------- SYMBOLS --------------------------

	.type		.nv.reservedSmem.offset0,@object
	.size		.nv.reservedSmem.offset0,0x4
